	.target	sm_90a

	.elftype	@"ET_EXEC"


//--------------------- .note.nv.tkinfo           --------------------------
	.section	.note.nv.tkinfo,"",@"SHT_NOTE"
	.sectionflags	@"SHF_NOTE_NV_TKINFO"
	.tkinfo
        /*0018*/ 	.word	0x00000002
        /*0030*/ 	.string	""
        /*0030*/ 	.string	"ptxas"
        /*0030*/ 	.string	"Cuda compilation tools, release 13.0, V13.0.88"
        /*0030*/ 	.string	"Build cuda_13.0.r13.0/compiler.36424714_0"
        /*0030*/ 	.string	"-arch sm_90a -m 64 "



//--------------------- .note.nv.cuinfo           --------------------------
	.section	.note.nv.cuinfo,"",@"SHT_NOTE"
	.sectionflags	@"SHF_NOTE_NV_CUINFO"
        /*0018*/ 	.short	0x0002
        /*001a*/ 	.short	0x005a
        /*001c*/ 	.short	0x0082
	.zero		2


//--------------------- .nv.info                  --------------------------
	.section	.nv.info,"",@"SHT_CUDA_INFO"
	.align	4


	//----- nvinfo : EIATTR_REGCOUNT
	.align		4
        /*0000*/ 	.byte	0x04, 0x2f
        /*0002*/ 	.short	(.L_39 - .L_38)
	.align		4
.L_38:
        /*0004*/ 	.word	index@(_ZN2at6native19glu_backward_kernelId16OffsetCalculatorILi3EjLb0EEEEviPT_PKS4_S7_T0_ll)
        /*0008*/ 	.word	0x00000014


	//----- nvinfo : EIATTR_FRAME_SIZE
	.align		4
.L_39:
        /*000c*/ 	.byte	0x04, 0x11
        /*000e*/ 	.short	(.L_41 - .L_40)
	.align		4
.L_40:
        /*0010*/ 	.word	index@($__internal_14_$__cuda_sm20_dblrcp_rn_slowpath_v3)
        /*0014*/ 	.word	0x00000000


	//----- nvinfo : EIATTR_FRAME_SIZE
	.align		4
.L_41:
        /*0018*/ 	.byte	0x04, 0x11
        /*001a*/ 	.short	(.L_43 - .L_42)
	.align		4
.L_42:
        /*001c*/ 	.word	index@(_ZN2at6native19glu_backward_kernelId16OffsetCalculatorILi3EjLb0EEEEviPT_PKS4_S7_T0_ll)
        /*0020*/ 	.word	0x00000000


	//----- nvinfo : EIATTR_REGCOUNT
	.align		4
.L_43:
        /*0024*/ 	.byte	0x04, 0x2f
        /*0026*/ 	.short	(.L_45 - .L_44)
	.align		4
.L_44:
        /*0028*/ 	.word	index@(_ZN2at6native19glu_backward_kernelIf16OffsetCalculatorILi3EjLb0EEEEviPT_PKS4_S7_T0_ll)
        /*002c*/ 	.word	0x00000012


	//----- nvinfo : EIATTR_FRAME_SIZE
	.align		4
.L_45:
        /*0030*/ 	.byte	0x04, 0x11
        /*0032*/ 	.short	(.L_47 - .L_46)
	.align		4
.L_46:
        /*0034*/ 	.word	index@(_ZN2at6native19glu_backward_kernelIf16OffsetCalculatorILi3EjLb0EEEEviPT_PKS4_S7_T0_ll)
        /*0038*/ 	.word	0x00000000


	//----- nvinfo : EIATTR_REGCOUNT
	.align		4
.L_47:
        /*003c*/ 	.byte	0x04, 0x2f
        /*003e*/ 	.short	(.L_49 - .L_48)
	.align		4
.L_48:
        /*0040*/ 	.word	index@(_ZN2at6native19glu_backward_kernelIN3c104HalfE16OffsetCalculatorILi3EjLb0EEEEviPT_PKS6_S9_T0_ll)
        /*0044*/ 	.word	0x00000010


	//----- nvinfo : EIATTR_FRAME_SIZE
	.align		4
.L_49:
        /*0048*/ 	.byte	0x04, 0x11
        /*004a*/ 	.short	(.L_51 - .L_50)
	.align		4
.L_50:
        /*004c*/ 	.word	index@(_ZN2at6native19glu_backward_kernelIN3c104HalfE16OffsetCalculatorILi3EjLb0EEEEviPT_PKS6_S9_T0_ll)
        /*0050*/ 	.word	0x00000000


	//----- nvinfo : EIATTR_REGCOUNT
	.align		4
.L_51:
        /*0054*/ 	.byte	0x04, 0x2f
        /*0056*/ 	.short	(.L_53 - .L_52)
	.align		4
.L_52:
        /*0058*/ 	.word	index@(_ZN2at6native19glu_backward_kernelIN3c108BFloat16E16OffsetCalculatorILi3EjLb0EEEEviPT_PKS6_S9_T0_ll)
        /*005c*/ 	.word	0x00000010


	//----- nvinfo : EIATTR_FRAME_SIZE
	.align		4
.L_53:
        /*0060*/ 	.byte	0x04, 0x11
        /*0062*/ 	.short	(.L_55 - .L_54)
	.align		4
.L_54:
        /*0064*/ 	.word	index@(_ZN2at6native19glu_backward_kernelIN3c108BFloat16E16OffsetCalculatorILi3EjLb0EEEEviPT_PKS6_S9_T0_ll)
        /*0068*/ 	.word	0x00000000


	//----- nvinfo : EIATTR_REGCOUNT
	.align		4
.L_55:
        /*006c*/ 	.byte	0x04, 0x2f
        /*006e*/ 	.short	(.L_57 - .L_56)
	.align		4
.L_56:
        /*0070*/ 	.word	index@(_ZN2at6native29vectorized_elementwise_kernelILi8EZZZNS0_10glu_kernelERNS_18TensorIteratorBaseEENKUlvE_clEvENKUlvE_clEvEUlddE_St5arrayIPcLm3EEEEviT0_T1_)
        /*0074*/ 	.word	0x00000038


	//----- nvinfo : EIATTR_FRAME_SIZE
	.align		4
.L_57:
        /*0078*/ 	.byte	0x04, 0x11
        /*007a*/ 	.short	(.L_59 - .L_58)
	.align		4
.L_58:
        /*007c*/ 	.word	index@($__internal_13_$__cuda_sm20_dblrcp_rn_slowpath_v3)
        /*0080*/ 	.word	0x00000000


	//----- nvinfo : EIATTR_FRAME_SIZE
	.align		4
.L_59:
        /*0084*/ 	.byte	0x04, 0x11
        /*0086*/ 	.short	(.L_61 - .L_60)
	.align		4
.L_60:
        /*0088*/ 	.word	index@(_ZN2at6native29vectorized_elementwise_kernelILi8EZZZNS0_10glu_kernelERNS_18TensorIteratorBaseEENKUlvE_clEvENKUlvE_clEvEUlddE_St5arrayIPcLm3EEEEviT0_T1_)
        /*008c*/ 	.word	0x00000000


	//----- nvinfo : EIATTR_REGCOUNT
	.align		4
.L_61:
        /*0090*/ 	.byte	0x04, 0x2f
        /*0092*/ 	.short	(.L_63 - .L_62)
	.align		4
.L_62:
        /*0094*/ 	.word	index@(_ZN2at6native29vectorized_elementwise_kernelILi4EZZZNS0_10glu_kernelERNS_18TensorIteratorBaseEENKUlvE_clEvENKUlvE_clEvEUlddE_St5arrayIPcLm3EEEEviT0_T1_)
        /*0098*/ 	.word	0x00000038


	//----- nvinfo : EIATTR_FRAME_SIZE
	.align		4
.L_63:
        /*009c*/ 	.byte	0x04, 0x11
        /*009e*/ 	.short	(.L_65 - .L_64)
	.align		4
.L_64:
        /*00a0*/ 	.word	index@($__internal_12_$__cuda_sm20_dblrcp_rn_slowpath_v3)
        /*00a4*/ 	.word	0x00000000


	//----- nvinfo : EIATTR_FRAME_SIZE
	.align		4
.L_65:
        /*00a8*/ 	.byte	0x04, 0x11
        /*00aa*/ 	.short	(.L_67 - .L_66)
	.align		4
.L_66:
        /*00ac*/ 	.word	index@(_ZN2at6native29vectorized_elementwise_kernelILi4EZZZNS0_10glu_kernelERNS_18TensorIteratorBaseEENKUlvE_clEvENKUlvE_clEvEUlddE_St5arrayIPcLm3EEEEviT0_T1_)
        /*00b0*/ 	.word	0x00000000


	//----- nvinfo : EIATTR_REGCOUNT
	.align		4
.L_67:
        /*00b4*/ 	.byte	0x04, 0x2f
        /*00b6*/ 	.short	(.L_69 - .L_68)
	.align		4
.L_68:
        /*00b8*/ 	.word	index@(_ZN2at6native29vectorized_elementwise_kernelILi2EZZZNS0_10glu_kernelERNS_18TensorIteratorBaseEENKUlvE_clEvENKUlvE_clEvEUlddE_St5arrayIPcLm3EEEEviT0_T1_)
        /*00bc*/ 	.word	0x00000038


	//----- nvinfo : EIATTR_FRAME_SIZE
	.align		4
.L_69:
        /*00c0*/ 	.byte	0x04, 0x11
        /*00c2*/ 	.short	(.L_71 - .L_70)
	.align		4
.L_70:
        /*00c4*/ 	.word	index@($__internal_11_$__cuda_sm20_dblrcp_rn_slowpath_v3)
        /*00c8*/ 	.word	0x00000000


	//----- nvinfo : EIATTR_FRAME_SIZE
	.align		4
.L_71:
        /*00cc*/ 	.byte	0x04, 0x11
        /*00ce*/ 	.short	(.L_73 - .L_72)
	.align		4
.L_72:
        /*00d0*/ 	.word	index@(_ZN2at6native29vectorized_elementwise_kernelILi2EZZZNS0_10glu_kernelERNS_18TensorIteratorBaseEENKUlvE_clEvENKUlvE_clEvEUlddE_St5arrayIPcLm3EEEEviT0_T1_)
        /*00d4*/ 	.word	0x00000000


	//----- nvinfo : EIATTR_REGCOUNT
	.align		4
.L_73:
        /*00d8*/ 	.byte	0x04, 0x2f
        /*00da*/ 	.short	(.L_75 - .L_74)
	.align		4
.L_74:
        /*00dc*/ 	.word	index@(_ZN2at6native27unrolled_elementwise_kernelIZZZNS0_10glu_kernelERNS_18TensorIteratorBaseEENKUlvE_clEvENKUlvE_clEvEUlddE_St5arrayIPcLm3EELi4E23TrivialOffsetCalculatorILi2EjESA_ILi1EjENS0_6memory15LoadWithoutCastENSD_16StoreWithoutCastEEEviT_T0_T2_T3_T4_T5_)
        /*00e0*/ 	.word	0x00000020


	//----- nvinfo : EIATTR_FRAME_SIZE
	.align		4
.L_75:
        /*00e4*/ 	.byte	0x04, 0x11
        /*00e6*/ 	.short	(.L_77 - .L_76)
	.align		4
.L_76:
        /*00e8*/ 	.word	index@($__internal_10_$__cuda_sm20_dblrcp_rn_slowpath_v3)
        /*00ec*/ 	.word	0x00000000


	//----- nvinfo : EIATTR_FRAME_SIZE
	.align		4
.L_77:
        /*00f0*/ 	.byte	0x04, 0x11
        /*00f2*/ 	.short	(.L_79 - .L_78)
	.align		4
.L_78:
        /*00f4*/ 	.word	index@(_ZN2at6native27unrolled_elementwise_kernelIZZZNS0_10glu_kernelERNS_18TensorIteratorBaseEENKUlvE_clEvENKUlvE_clEvEUlddE_St5arrayIPcLm3EELi4E23TrivialOffsetCalculatorILi2EjESA_ILi1EjENS0_6memory15LoadWithoutCastENSD_16StoreWithoutCastEEEviT_T0_T2_T3_T4_T5_)
        /*00f8*/ 	.word	0x00000000


	//----- nvinfo : EIATTR_REGCOUNT
	.align		4
.L_79:
        /*00fc*/ 	.byte	0x04, 0x2f
        /*00fe*/ 	.short	(.L_81 - .L_80)
	.align		4
.L_80:
        /*0100*/ 	.word	index@(_ZN2at6native18elementwise_kernelILi128ELi2EZNS0_22gpu_kernel_impl_nocastIZZZNS0_10glu_kernelERNS_18TensorIteratorBaseEENKUlvE_clEvENKUlvE_clEvEUlddE_EEvS4_RKT_EUliE_EEviT1_)
        /*0104*/ 	.word	0x00000016


	//----- nvinfo : EIATTR_FRAME_SIZE
	.align		4
.L_81:
        /*0108*/ 	.byte	0x04, 0x11
        /*010a*/ 	.short	(.L_83 - .L_82)
	.align		4
.L_82:
        /*010c*/ 	.word	index@($__internal_9_$__cuda_sm20_dblrcp_rn_slowpath_v3)
        /*0110*/ 	.word	0x00000000


	//----- nvinfo : EIATTR_FRAME_SIZE
	.align		4
.L_83:
        /*0114*/ 	.byte	0x04, 0x11
        /*0116*/ 	.short	(.L_85 - .L_84)
	.align		4
.L_84:
        /*0118*/ 	.word	index@(_ZN2at6native18elementwise_kernelILi128ELi2EZNS0_22gpu_kernel_impl_nocastIZZZNS0_10glu_kernelERNS_18TensorIteratorBaseEENKUlvE_clEvENKUlvE_clEvEUlddE_EEvS4_RKT_EUliE_EEviT1_)
        /*011c*/ 	.word	0x00000000


	//----- nvinfo : EIATTR_REGCOUNT
	.align		4
.L_85:
        /*0120*/ 	.byte	0x04, 0x2f
        /*0122*/ 	.short	(.L_87 - .L_86)
	.align		4
.L_86:
        /*0124*/ 	.word	index@(_ZN2at6native27unrolled_elementwise_kernelIZZZNS0_10glu_kernelERNS_18TensorIteratorBaseEENKUlvE_clEvENKUlvE_clEvEUlddE_St5arrayIPcLm3EELi4E23TrivialOffsetCalculatorILi2EjESA_ILi1EjENS0_6memory12LoadWithCastILi2EEENSD_13StoreWithCastILi1EEEEEviT_T0_T2_T3_T4_T5_)
        /*0128*/ 	.word	0x00000028


	//----- nvinfo : EIATTR_FRAME_SIZE
	.align		4
.L_87:
        /*012c*/ 	.byte	0x04, 0x11
        /*012e*/ 	.short	(.L_89 - .L_88)
	.align		4
.L_88:
        /*0130*/ 	.word	index@($__internal_8_$__cuda_sm20_dblrcp_rn_slowpath_v3)
        /*0134*/ 	.word	0x00000000


	//----- nvinfo : EIATTR_FRAME_SIZE
	.align		4
.L_89:
        /*0138*/ 	.byte	0x04, 0x11
        /*013a*/ 	.short	(.L_91 - .L_90)
	.align		4
.L_90:
        /*013c*/ 	.word	index@(_ZN2at6native27unrolled_elementwise_kernelIZZZNS0_10glu_kernelERNS_18TensorIteratorBaseEENKUlvE_clEvENKUlvE_clEvEUlddE_St5arrayIPcLm3EELi4E23TrivialOffsetCalculatorILi2EjESA_ILi1EjENS0_6memory12LoadWithCastILi2EEENSD_13StoreWithCastILi1EEEEEviT_T0_T2_T3_T4_T5_)
        /*0140*/ 	.word	0x00000000


	//----- nvinfo : EIATTR_REGCOUNT
	.align		4
.L_91:
        /*0144*/ 	.byte	0x04, 0x2f
        /*0146*/ 	.short	(.L_93 - .L_92)
	.align		4
.L_92:
        /*0148*/ 	.word	index@(_ZN2at6native18elementwise_kernelILi128ELi4EZNS0_15gpu_kernel_implIZZZNS0_10glu_kernelERNS_18TensorIteratorBaseEENKUlvE_clEvENKUlvE_clEvEUlddE_EEvS4_RKT_EUliE_EEviT1_)
        /*014c*/ 	.word	0x0000001c


	//----- nvinfo : EIATTR_FRAME_SIZE
	.align		4
.L_93:
        /*0150*/ 	.byte	0x04, 0x11
        /*0152*/ 	.short	(.L_95 - .L_94)
	.align		4
.L_94:
        /*0154*/ 	.word	index@($__internal_7_$__cuda_sm20_dblrcp_rn_slowpath_v3)
        /*0158*/ 	.word	0x00000000


	//----- nvinfo : EIATTR_FRAME_SIZE
	.align		4
.L_95:
        /*015c*/ 	.byte	0x04, 0x11
        /*015e*/ 	.short	(.L_97 - .L_96)
	.align		4
.L_96:
        /*0160*/ 	.word	index@(_ZN2at6native18elementwise_kernelILi128ELi4EZNS0_15gpu_kernel_implIZZZNS0_10glu_kernelERNS_18TensorIteratorBaseEENKUlvE_clEvENKUlvE_clEvEUlddE_EEvS4_RKT_EUliE_EEviT1_)
        /*0164*/ 	.word	0x00000000


	//----- nvinfo : EIATTR_REGCOUNT
	.align		4
.L_97:
        /*0168*/ 	.byte	0x04, 0x2f
        /*016a*/ 	.short	(.L_99 - .L_98)
	.align		4
.L_98:
        /*016c*/ 	.word	index@(_ZN2at6native29vectorized_elementwise_kernelILi8EZZZNS0_10glu_kernelERNS_18TensorIteratorBaseEENKUlvE_clEvENKUlvE0_clEvEUlffE_St5arrayIPcLm3EEEEviT0_T1_)
        /*0170*/ 	.word	0x00000020


	//----- nvinfo : EIATTR_FRAME_SIZE
	.align		4
.L_99:
        /*0174*/ 	.byte	0x04, 0x11
        /*0176*/ 	.short	(.L_101 - .L_100)
	.align		4
.L_100:
        /*0178*/ 	.word	index@(_ZN2at6native29vectorized_elementwise_kernelILi8EZZZNS0_10glu_kernelERNS_18TensorIteratorBaseEENKUlvE_clEvENKUlvE0_clEvEUlffE_St5arrayIPcLm3EEEEviT0_T1_)
        /*017c*/ 	.word	0x00000000


	//----- nvinfo : EIATTR_REGCOUNT
	.align		4
.L_101:
        /*0180*/ 	.byte	0x04, 0x2f
        /*0182*/ 	.short	(.L_103 - .L_102)
	.align		4
.L_102:
        /*0184*/ 	.word	index@(_ZN2at6native29vectorized_elementwise_kernelILi4EZZZNS0_10glu_kernelERNS_18TensorIteratorBaseEENKUlvE_clEvENKUlvE0_clEvEUlffE_St5arrayIPcLm3EEEEviT0_T1_)
        /*0188*/ 	.word	0x00000020


	//----- nvinfo : EIATTR_FRAME_SIZE
	.align		4
.L_103:
        /*018c*/ 	.byte	0x04, 0x11
        /*018e*/ 	.short	(.L_105 - .L_104)
	.align		4
.L_104:
        /*0190*/ 	.word	index@(_ZN2at6native29vectorized_elementwise_kernelILi4EZZZNS0_10glu_kernelERNS_18TensorIteratorBaseEENKUlvE_clEvENKUlvE0_clEvEUlffE_St5arrayIPcLm3EEEEviT0_T1_)
        /*0194*/ 	.word	0x00000000


	//----- nvinfo : EIATTR_REGCOUNT
	.align		4
.L_105:
        /*0198*/ 	.byte	0x04, 0x2f
        /*019a*/ 	.short	(.L_107 - .L_106)
	.align		4
.L_106:
        /*019c*/ 	.word	index@(_ZN2at6native29vectorized_elementwise_kernelILi2EZZZNS0_10glu_kernelERNS_18TensorIteratorBaseEENKUlvE_clEvENKUlvE0_clEvEUlffE_St5arrayIPcLm3EEEEviT0_T1_)
        /*01a0*/ 	.word	0x00000020


	//----- nvinfo : EIATTR_FRAME_SIZE
	.align		4
.L_107:
        /*01a4*/ 	.byte	0x04, 0x11
        /*01a6*/ 	.short	(.L_109 - .L_108)
	.align		4
.L_108:
        /*01a8*/ 	.word	index@(_ZN2at6native29vectorized_elementwise_kernelILi2EZZZNS0_10glu_kernelERNS_18TensorIteratorBaseEENKUlvE_clEvENKUlvE0_clEvEUlffE_St5arrayIPcLm3EEEEviT0_T1_)
        /*01ac*/ 	.word	0x00000000


	//----- nvinfo : EIATTR_REGCOUNT
	.align		4
.L_109:
        /*01b0*/ 	.byte	0x04, 0x2f
        /*01b2*/ 	.short	(.L_111 - .L_110)
	.align		4
.L_110:
        /*01b4*/ 	.word	index@(_ZN2at6native27unrolled_elementwise_kernelIZZZNS0_10glu_kernelERNS_18TensorIteratorBaseEENKUlvE_clEvENKUlvE0_clEvEUlffE_St5arrayIPcLm3EELi4E23TrivialOffsetCalculatorILi2EjESA_ILi1EjENS0_6memory15LoadWithoutCastENSD_16StoreWithoutCastEEEviT_T0_T2_T3_T4_T5_)
        /*01b8*/ 	.word	0x00000020


	//----- nvinfo : EIATTR_FRAME_SIZE
	.align		4
.L_111:
        /*01bc*/ 	.byte	0x04, 0x11
        /*01be*/ 	.short	(.L_113 - .L_112)
	.align		4
.L_112:
        /*01c0*/ 	.word	index@(_ZN2at6native27unrolled_elementwise_kernelIZZZNS0_10glu_kernelERNS_18TensorIteratorBaseEENKUlvE_clEvENKUlvE0_clEvEUlffE_St5arrayIPcLm3EELi4E23TrivialOffsetCalculatorILi2EjESA_ILi1EjENS0_6memory15LoadWithoutCastENSD_16StoreWithoutCastEEEviT_T0_T2_T3_T4_T5_)
        /*01c4*/ 	.word	0x00000000


	//----- nvinfo : EIATTR_REGCOUNT
	.align		4
.L_113:
        /*01c8*/ 	.byte	0x04, 0x2f
        /*01ca*/ 	.short	(.L_115 - .L_114)
	.align		4
.L_114:
        /*01cc*/ 	.word	index@(_ZN2at6native18elementwise_kernelILi128ELi2EZNS0_22gpu_kernel_impl_nocastIZZZNS0_10glu_kernelERNS_18TensorIteratorBaseEENKUlvE_clEvENKUlvE0_clEvEUlffE_EEvS4_RKT_EUliE_EEviT1_)
        /*01d0*/ 	.word	0x00000012


	//----- nvinfo : EIATTR_FRAME_SIZE
	.align		4
.L_115:
        /*01d4*/ 	.byte	0x04, 0x11
        /*01d6*/ 	.short	(.L_117 - .L_116)
	.align		4
.L_116:
        /*01d8*/ 	.word	index@(_ZN2at6native18elementwise_kernelILi128ELi2EZNS0_22gpu_kernel_impl_nocastIZZZNS0_10glu_kernelERNS_18TensorIteratorBaseEENKUlvE_clEvENKUlvE0_clEvEUlffE_EEvS4_RKT_EUliE_EEviT1_)
        /*01dc*/ 	.word	0x00000000


	//----- nvinfo : EIATTR_REGCOUNT
	.align		4
.L_117:
        /*01e0*/ 	.byte	0x04, 0x2f
        /*01e2*/ 	.short	(.L_119 - .L_118)
	.align		4
.L_118:
        /*01e4*/ 	.word	index@(_ZN2at6native27unrolled_elementwise_kernelIZZZNS0_10glu_kernelERNS_18TensorIteratorBaseEENKUlvE_clEvENKUlvE0_clEvEUlffE_St5arrayIPcLm3EELi4E23TrivialOffsetCalculatorILi2EjESA_ILi1EjENS0_6memory12LoadWithCastILi2EEENSD_13StoreWithCastILi1EEEEEviT_T0_T2_T3_T4_T5_)
        /*01e8*/ 	.word	0x0000001f


	//----- nvinfo : EIATTR_FRAME_SIZE
	.align		4
.L_119:
        /*01ec*/ 	.byte	0x04, 0x11
        /*01ee*/ 	.short	(.L_121 - .L_120)
	.align		4
.L_120:
        /*01f0*/ 	.word	index@(_ZN2at6native27unrolled_elementwise_kernelIZZZNS0_10glu_kernelERNS_18TensorIteratorBaseEENKUlvE_clEvENKUlvE0_clEvEUlffE_St5arrayIPcLm3EELi4E23TrivialOffsetCalculatorILi2EjESA_ILi1EjENS0_6memory12LoadWithCastILi2EEENSD_13StoreWithCastILi1EEEEEviT_T0_T2_T3_T4_T5_)
        /*01f4*/ 	.word	0x00000000


	//----- nvinfo : EIATTR_REGCOUNT
	.align		4
.L_121:
        /*01f8*/ 	.byte	0x04, 0x2f
        /*01fa*/ 	.short	(.L_123 - .L_122)
	.align		4
.L_122:
        /*01fc*/ 	.word	index@(_ZN2at6native18elementwise_kernelILi128ELi4EZNS0_15gpu_kernel_implIZZZNS0_10glu_kernelERNS_18TensorIteratorBaseEENKUlvE_clEvENKUlvE0_clEvEUlffE_EEvS4_RKT_EUliE_EEviT1_)
        /*0200*/ 	.word	0x0000001a


	//----- nvinfo : EIATTR_FRAME_SIZE
	.align		4
.L_123:
        /*0204*/ 	.byte	0x04, 0x11
        /*0206*/ 	.short	(.L_125 - .L_124)
	.align		4
.L_124:
        /*0208*/ 	.word	index@(_ZN2at6native18elementwise_kernelILi128ELi4EZNS0_15gpu_kernel_implIZZZNS0_10glu_kernelERNS_18TensorIteratorBaseEENKUlvE_clEvENKUlvE0_clEvEUlffE_EEvS4_RKT_EUliE_EEviT1_)
        /*020c*/ 	.word	0x00000000


	//----- nvinfo : EIATTR_REGCOUNT
	.align		4
.L_125:
        /*0210*/ 	.byte	0x04, 0x2f
        /*0212*/ 	.short	(.L_127 - .L_126)
	.align		4
.L_126:
        /*0214*/ 	.word	index@(_ZN2at6native29vectorized_elementwise_kernelILi8EZZZNS0_10glu_kernelERNS_18TensorIteratorBaseEENKUlvE_clEvENKUlvE1_clEvEUlN3c104HalfES7_E_St5arrayIPcLm3EEEEviT0_T1_)
        /*0218*/ 	.word	0x00000028


	//----- nvinfo : EIATTR_FRAME_SIZE
	.align		4
.L_127:
        /*021c*/ 	.byte	0x04, 0x11
        /*021e*/ 	.short	(.L_129 - .L_128)
	.align		4
.L_128:
        /*0220*/ 	.word	index@(_ZN2at6native29vectorized_elementwise_kernelILi8EZZZNS0_10glu_kernelERNS_18TensorIteratorBaseEENKUlvE_clEvENKUlvE1_clEvEUlN3c104HalfES7_E_St5arrayIPcLm3EEEEviT0_T1_)
        /*0224*/ 	.word	0x00000000


	//----- nvinfo : EIATTR_REGCOUNT
	.align		4
.L_129:
        /*0228*/ 	.byte	0x04, 0x2f
        /*022a*/ 	.short	(.L_131 - .L_130)
	.align		4
.L_130:
        /*022c*/ 	.word	index@(_ZN2at6native29vectorized_elementwise_kernelILi4EZZZNS0_10glu_kernelERNS_18TensorIteratorBaseEENKUlvE_clEvENKUlvE1_clEvEUlN3c104HalfES7_E_St5arrayIPcLm3EEEEviT0_T1_)
        /*0230*/ 	.word	0x00000028


	//----- nvinfo : EIATTR_FRAME_SIZE
	.align		4
.L_131:
        /*0234*/ 	.byte	0x04, 0x11
        /*0236*/ 	.short	(.L_133 - .L_132)
	.align		4
.L_132:
        /*0238*/ 	.word	index@(_ZN2at6native29vectorized_elementwise_kernelILi4EZZZNS0_10glu_kernelERNS_18TensorIteratorBaseEENKUlvE_clEvENKUlvE1_clEvEUlN3c104HalfES7_E_St5arrayIPcLm3EEEEviT0_T1_)
        /*023c*/ 	.word	0x00000000


	//----- nvinfo : EIATTR_REGCOUNT
	.align		4
.L_133:
        /*0240*/ 	.byte	0x04, 0x2f
        /*0242*/ 	.short	(.L_135 - .L_134)
	.align		4
.L_134:
        /*0244*/ 	.word	index@(_ZN2at6native29vectorized_elementwise_kernelILi2EZZZNS0_10glu_kernelERNS_18TensorIteratorBaseEENKUlvE_clEvENKUlvE1_clEvEUlN3c104HalfES7_E_St5arrayIPcLm3EEEEviT0_T1_)
        /*0248*/ 	.word	0x00000028


	//----- nvinfo : EIATTR_FRAME_SIZE
	.align		4
.L_135:
        /*024c*/ 	.byte	0x04, 0x11
        /*024e*/ 	.short	(.L_137 - .L_136)
	.align		4
.L_136:
        /*0250*/ 	.word	index@(_ZN2at6native29vectorized_elementwise_kernelILi2EZZZNS0_10glu_kernelERNS_18TensorIteratorBaseEENKUlvE_clEvENKUlvE1_clEvEUlN3c104HalfES7_E_St5arrayIPcLm3EEEEviT0_T1_)
        /*0254*/ 	.word	0x00000000


	//----- nvinfo : EIATTR_REGCOUNT
	.align		4
.L_137:
        /*0258*/ 	.byte	0x04, 0x2f
        /*025a*/ 	.short	(.L_139 - .L_138)
	.align		4
.L_138:
        /*025c*/ 	.word	index@(_ZN2at6native27unrolled_elementwise_kernelIZZZNS0_10glu_kernelERNS_18TensorIteratorBaseEENKUlvE_clEvENKUlvE1_clEvEUlN3c104HalfES7_E_St5arrayIPcLm3EELi4E23TrivialOffsetCalculatorILi2EjESC_ILi1EjENS0_6memory15LoadWithoutCastENSF_16StoreWithoutCastEEEviT_T0_T2_T3_T4_T5_)
        /*0260*/ 	.word	0x00000020


	//----- nvinfo : EIATTR_FRAME_SIZE
	.align		4
.L_139:
        /*0264*/ 	.byte	0x04, 0x11
        /*0266*/ 	.short	(.L_141 - .L_140)
	.align		4
.L_140:
        /*0268*/ 	.word	index@(_ZN2at6native27unrolled_elementwise_kernelIZZZNS0_10glu_kernelERNS_18TensorIteratorBaseEENKUlvE_clEvENKUlvE1_clEvEUlN3c104HalfES7_E_St5arrayIPcLm3EELi4E23TrivialOffsetCalculatorILi2EjESC_ILi1EjENS0_6memory15LoadWithoutCastENSF_16StoreWithoutCastEEEviT_T0_T2_T3_T4_T5_)
        /*026c*/ 	.word	0x00000000


	//----- nvinfo : EIATTR_REGCOUNT
	.align		4
.L_141:
        /*0270*/ 	.byte	0x04, 0x2f
        /*0272*/ 	.short	(.L_143 - .L_142)
	.align		4
.L_142:
        /*0274*/ 	.word	index@(_ZN2at6native18elementwise_kernelILi128ELi4EZNS0_22gpu_kernel_impl_nocastIZZZNS0_10glu_kernelERNS_18TensorIteratorBaseEENKUlvE_clEvENKUlvE1_clEvEUlN3c104HalfES8_E_EEvS4_RKT_EUliE_EEviT1_)
        /*0278*/ 	.word	0x00000012


	//----- nvinfo : EIATTR_FRAME_SIZE
	.align		4
.L_143:
        /*027c*/ 	.byte	0x04, 0x11
        /*027e*/ 	.short	(.L_145 - .L_144)
	.align		4
.L_144:
        /*0280*/ 	.word	index@(_ZN2at6native18elementwise_kernelILi128ELi4EZNS0_22gpu_kernel_impl_nocastIZZZNS0_10glu_kernelERNS_18TensorIteratorBaseEENKUlvE_clEvENKUlvE1_clEvEUlN3c104HalfES8_E_EEvS4_RKT_EUliE_EEviT1_)
        /*0284*/ 	.word	0x00000000


	//----- nvinfo : EIATTR_REGCOUNT
	.align		4
.L_145:
        /*0288*/ 	.byte	0x04, 0x2f
        /*028a*/ 	.short	(.L_147 - .L_146)
	.align		4
.L_146:
        /*028c*/ 	.word	index@(_ZN2at6native27unrolled_elementwise_kernelIZZZNS0_10glu_kernelERNS_18TensorIteratorBaseEENKUlvE_clEvENKUlvE1_clEvEUlN3c104HalfES7_E_St5arrayIPcLm3EELi4E23TrivialOffsetCalculatorILi2EjESC_ILi1EjENS0_6memory12LoadWithCastILi2EEENSF_13StoreWithCastILi1EEEEEviT_T0_T2_T3_T4_T5_)
        /*0290*/ 	.word	0x0000001e


	//----- nvinfo : EIATTR_FRAME_SIZE
	.align		4
.L_147:
        /*0294*/ 	.byte	0x04, 0x11
        /*0296*/ 	.short	(.L_149 - .L_148)
	.align		4
.L_148:
        /*0298*/ 	.word	index@(_ZN2at6native27unrolled_elementwise_kernelIZZZNS0_10glu_kernelERNS_18TensorIteratorBaseEENKUlvE_clEvENKUlvE1_clEvEUlN3c104HalfES7_E_St5arrayIPcLm3EELi4E23TrivialOffsetCalculatorILi2EjESC_ILi1EjENS0_6memory12LoadWithCastILi2EEENSF_13StoreWithCastILi1EEEEEviT_T0_T2_T3_T4_T5_)
        /*029c*/ 	.word	0x00000000


	//----- nvinfo : EIATTR_REGCOUNT
	.align		4
.L_149:
        /*02a0*/ 	.byte	0x04, 0x2f
        /*02a2*/ 	.short	(.L_151 - .L_150)
	.align		4
.L_150:
        /*02a4*/ 	.word	index@(_ZN2at6native18elementwise_kernelILi128ELi4EZNS0_15gpu_kernel_implIZZZNS0_10glu_kernelERNS_18TensorIteratorBaseEENKUlvE_clEvENKUlvE1_clEvEUlN3c104HalfES8_E_EEvS4_RKT_EUliE_EEviT1_)
        /*02a8*/ 	.word	0x0000001a


	//----- nvinfo : EIATTR_FRAME_SIZE
	.align		4
.L_151:
        /*02ac*/ 	.byte	0x04, 0x11
        /*02ae*/ 	.short	(.L_153 - .L_152)
	.align		4
.L_152:
        /*02b0*/ 	.word	index@(_ZN2at6native18elementwise_kernelILi128ELi4EZNS0_15gpu_kernel_implIZZZNS0_10glu_kernelERNS_18TensorIteratorBaseEENKUlvE_clEvENKUlvE1_clEvEUlN3c104HalfES8_E_EEvS4_RKT_EUliE_EEviT1_)
        /*02b4*/ 	.word	0x00000000


	//----- nvinfo : EIATTR_REGCOUNT
	.align		4
.L_153:
        /*02b8*/ 	.byte	0x04, 0x2f
        /*02ba*/ 	.short	(.L_155 - .L_154)
	.align		4
.L_154:
        /*02bc*/ 	.word	index@(_ZN2at6native29vectorized_elementwise_kernelILi8EZZZNS0_10glu_kernelERNS_18TensorIteratorBaseEENKUlvE_clEvENKUlvE2_clEvEUlN3c108BFloat16ES7_E_St5arrayIPcLm3EEEEviT0_T1_)
        /*02c0*/ 	.word	0x00000028


	//----- nvinfo : EIATTR_FRAME_SIZE
	.align		4
.L_155:
        /*02c4*/ 	.byte	0x04, 0x11
        /*02c6*/ 	.short	(.L_157 - .L_156)
	.align		4
.L_156:
        /*02c8*/ 	.word	index@(_ZN2at6native29vectorized_elementwise_kernelILi8EZZZNS0_10glu_kernelERNS_18TensorIteratorBaseEENKUlvE_clEvENKUlvE2_clEvEUlN3c108BFloat16ES7_E_St5arrayIPcLm3EEEEviT0_T1_)
        /*02cc*/ 	.word	0x00000000


	//----- nvinfo : EIATTR_REGCOUNT
	.align		4
.L_157:
        /*02d0*/ 	.byte	0x04, 0x2f
        /*02d2*/ 	.short	(.L_159 - .L_158)
	.align		4
.L_158:
        /*02d4*/ 	.word	index@(_ZN2at6native29vectorized_elementwise_kernelILi4EZZZNS0_10glu_kernelERNS_18TensorIteratorBaseEENKUlvE_clEvENKUlvE2_clEvEUlN3c108BFloat16ES7_E_St5arrayIPcLm3EEEEviT0_T1_)
        /*02d8*/ 	.word	0x00000028


	//----- nvinfo : EIATTR_FRAME_SIZE
	.align		4
.L_159:
        /*02dc*/ 	.byte	0x04, 0x11
        /*02de*/ 	.short	(.L_161 - .L_160)
	.align		4
.L_160:
        /*02e0*/ 	.word	index@(_ZN2at6native29vectorized_elementwise_kernelILi4EZZZNS0_10glu_kernelERNS_18TensorIteratorBaseEENKUlvE_clEvENKUlvE2_clEvEUlN3c108BFloat16ES7_E_St5arrayIPcLm3EEEEviT0_T1_)
        /*02e4*/ 	.word	0x00000000


	//----- nvinfo : EIATTR_REGCOUNT
	.align		4
.L_161:
        /*02e8*/ 	.byte	0x04, 0x2f
        /*02ea*/ 	.short	(.L_163 - .L_162)
	.align		4
.L_162:
        /*02ec*/ 	.word	index@(_ZN2at6native29vectorized_elementwise_kernelILi2EZZZNS0_10glu_kernelERNS_18TensorIteratorBaseEENKUlvE_clEvENKUlvE2_clEvEUlN3c108BFloat16ES7_E_St5arrayIPcLm3EEEEviT0_T1_)
        /*02f0*/ 	.word	0x00000028


	//----- nvinfo : EIATTR_FRAME_SIZE
	.align		4
.L_163:
        /*02f4*/ 	.byte	0x04, 0x11
        /*02f6*/ 	.short	(.L_165 - .L_164)
	.align		4
.L_164:
        /*02f8*/ 	.word	index@(_ZN2at6native29vectorized_elementwise_kernelILi2EZZZNS0_10glu_kernelERNS_18TensorIteratorBaseEENKUlvE_clEvENKUlvE2_clEvEUlN3c108BFloat16ES7_E_St5arrayIPcLm3EEEEviT0_T1_)
        /*02fc*/ 	.word	0x00000000


	//----- nvinfo : EIATTR_REGCOUNT
	.align		4
.L_165:
        /*0300*/ 	.byte	0x04, 0x2f
        /*0302*/ 	.short	(.L_167 - .L_166)
	.align		4
.L_166:
        /*0304*/ 	.word	index@(_ZN2at6native27unrolled_elementwise_kernelIZZZNS0_10glu_kernelERNS_18TensorIteratorBaseEENKUlvE_clEvENKUlvE2_clEvEUlN3c108BFloat16ES7_E_St5arrayIPcLm3EELi4E23TrivialOffsetCalculatorILi2EjESC_ILi1EjENS0_6memory15LoadWithoutCastENSF_16StoreWithoutCastEEEviT_T0_T2_T3_T4_T5_)
        /*0308*/ 	.word	0x00000020


	//----- nvinfo : EIATTR_FRAME_SIZE
	.align		4
.L_167:
        /*030c*/ 	.byte	0x04, 0x11
        /*030e*/ 	.short	(.L_169 - .L_168)
	.align		4
.L_168:
        /*0310*/ 	.word	index@(_ZN2at6native27unrolled_elementwise_kernelIZZZNS0_10glu_kernelERNS_18TensorIteratorBaseEENKUlvE_clEvENKUlvE2_clEvEUlN3c108BFloat16ES7_E_St5arrayIPcLm3EELi4E23TrivialOffsetCalculatorILi2EjESC_ILi1EjENS0_6memory15LoadWithoutCastENSF_16StoreWithoutCastEEEviT_T0_T2_T3_T4_T5_)
        /*0314*/ 	.word	0x00000000


	//----- nvinfo : EIATTR_REGCOUNT
	.align		4
.L_169:
        /*0318*/ 	.byte	0x04, 0x2f
        /*031a*/ 	.short	(.L_171 - .L_170)
	.align		4
.L_170:
        /*031c*/ 	.word	index@(_ZN2at6native18elementwise_kernelILi128ELi4EZNS0_22gpu_kernel_impl_nocastIZZZNS0_10glu_kernelERNS_18TensorIteratorBaseEENKUlvE_clEvENKUlvE2_clEvEUlN3c108BFloat16ES8_E_EEvS4_RKT_EUliE_EEviT1_)
        /*0320*/ 	.word	0x00000012


	//----- nvinfo : EIATTR_FRAME_SIZE
	.align		4
.L_171:
        /*0324*/ 	.byte	0x04, 0x11
        /*0326*/ 	.short	(.L_173 - .L_172)
	.align		4
.L_172:
        /*0328*/ 	.word	index@(_ZN2at6native18elementwise_kernelILi128ELi4EZNS0_22gpu_kernel_impl_nocastIZZZNS0_10glu_kernelERNS_18TensorIteratorBaseEENKUlvE_clEvENKUlvE2_clEvEUlN3c108BFloat16ES8_E_EEvS4_RKT_EUliE_EEviT1_)
        /*032c*/ 	.word	0x00000000


	//----- nvinfo : EIATTR_REGCOUNT
	.align		4
.L_173:
        /*0330*/ 	.byte	0x04, 0x2f
        /*0332*/ 	.short	(.L_175 - .L_174)
	.align		4
.L_174:
        /*0334*/ 	.word	index@(_ZN2at6native27unrolled_elementwise_kernelIZZZNS0_10glu_kernelERNS_18TensorIteratorBaseEENKUlvE_clEvENKUlvE2_clEvEUlN3c108BFloat16ES7_E_St5arrayIPcLm3EELi4E23TrivialOffsetCalculatorILi2EjESC_ILi1EjENS0_6memory12LoadWithCastILi2EEENSF_13StoreWithCastILi1EEEEEviT_T0_T2_T3_T4_T5_)
        /*0338*/ 	.word	0x0000001e


	//----- nvinfo : EIATTR_FRAME_SIZE
	.align		4
.L_175:
        /*033c*/ 	.byte	0x04, 0x11
        /*033e*/ 	.short	(.L_177 - .L_176)
	.align		4
.L_176:
        /*0340*/ 	.word	index@(_ZN2at6native27unrolled_elementwise_kernelIZZZNS0_10glu_kernelERNS_18TensorIteratorBaseEENKUlvE_clEvENKUlvE2_clEvEUlN3c108BFloat16ES7_E_St5arrayIPcLm3EELi4E23TrivialOffsetCalculatorILi2EjESC_ILi1EjENS0_6memory12LoadWithCastILi2EEENSF_13StoreWithCastILi1EEEEEviT_T0_T2_T3_T4_T5_)
        /*0344*/ 	.word	0x00000000


	//----- nvinfo : EIATTR_REGCOUNT
	.align		4
.L_177:
        /*0348*/ 	.byte	0x04, 0x2f
        /*034a*/ 	.short	(.L_179 - .L_178)
	.align		4
.L_178:
        /*034c*/ 	.word	index@(_ZN2at6native18elementwise_kernelILi128ELi4EZNS0_15gpu_kernel_implIZZZNS0_10glu_kernelERNS_18TensorIteratorBaseEENKUlvE_clEvENKUlvE2_clEvEUlN3c108BFloat16ES8_E_EEvS4_RKT_EUliE_EEviT1_)
        /*0350*/ 	.word	0x0000001a


	//----- nvinfo : EIATTR_FRAME_SIZE
	.align		4
.L_179:
        /*0354*/ 	.byte	0x04, 0x11
        /*0356*/ 	.short	(.L_181 - .L_180)
	.align		4
.L_180:
        /*0358*/ 	.word	index@(_ZN2at6native18elementwise_kernelILi128ELi4EZNS0_15gpu_kernel_implIZZZNS0_10glu_kernelERNS_18TensorIteratorBaseEENKUlvE_clEvENKUlvE2_clEvEUlN3c108BFloat16ES8_E_EEvS4_RKT_EUliE_EEviT1_)
        /*035c*/ 	.word	0x00000000


	//----- nvinfo : EIATTR_REGCOUNT
	.align		4
.L_181:
        /*0360*/ 	.byte	0x04, 0x2f
        /*0362*/ 	.short	(.L_183 - .L_182)
	.align		4
.L_182:
        /*0364*/ 	.word	index@(_ZN2at6native29vectorized_elementwise_kernelILi8EZZZNS0_14glu_jvp_kernelERNS_18TensorIteratorBaseEENKUlvE_clEvENKUlvE_clEvEUlddddE_St5arrayIPcLm5EEEEviT0_T1_)
        /*0368*/ 	.word	0x0000005a


	//----- nvinfo : EIATTR_FRAME_SIZE
	.align		4
.L_183:
        /*036c*/ 	.byte	0x04, 0x11
        /*036e*/ 	.short	(.L_185 - .L_184)
	.align		4
.L_184:
        /*0370*/ 	.word	index@($__internal_6_$__cuda_sm20_dblrcp_rn_slowpath_v3)
        /*0374*/ 	.word	0x00000000


	//----- nvinfo : EIATTR_FRAME_SIZE
	.align		4
.L_185:
        /*0378*/ 	.byte	0x04, 0x11
        /*037a*/ 	.short	(.L_187 - .L_186)
	.align		4
.L_186:
        /*037c*/ 	.word	index@(_ZN2at6native29vectorized_elementwise_kernelILi8EZZZNS0_14glu_jvp_kernelERNS_18TensorIteratorBaseEENKUlvE_clEvENKUlvE_clEvEUlddddE_St5arrayIPcLm5EEEEviT0_T1_)
        /*0380*/ 	.word	0x00000000


	//----- nvinfo : EIATTR_REGCOUNT
	.align		4
.L_187:
        /*0384*/ 	.byte	0x04, 0x2f
        /*0386*/ 	.short	(.L_189 - .L_188)
	.align		4
.L_188:
        /*0388*/ 	.word	index@(_ZN2at6native29vectorized_elementwise_kernelILi4EZZZNS0_14glu_jvp_kernelERNS_18TensorIteratorBaseEENKUlvE_clEvENKUlvE_clEvEUlddddE_St5arrayIPcLm5EEEEviT0_T1_)
        /*038c*/ 	.word	0x0000005a


	//----- nvinfo : EIATTR_FRAME_SIZE
	.align		4
.L_189:
        /*0390*/ 	.byte	0x04, 0x11
        /*0392*/ 	.short	(.L_191 - .L_190)
	.align		4
.L_190:
        /*0394*/ 	.word	index@($__internal_5_$__cuda_sm20_dblrcp_rn_slowpath_v3)
        /*0398*/ 	.word	0x00000000


	//----- nvinfo : EIATTR_FRAME_SIZE
	.align		4
.L_191:
        /*039c*/ 	.byte	0x04, 0x11
        /*039e*/ 	.short	(.L_193 - .L_192)
	.align		4
.L_192:
        /*03a0*/ 	.word	index@(_ZN2at6native29vectorized_elementwise_kernelILi4EZZZNS0_14glu_jvp_kernelERNS_18TensorIteratorBaseEENKUlvE_clEvENKUlvE_clEvEUlddddE_St5arrayIPcLm5EEEEviT0_T1_)
        /*03a4*/ 	.word	0x00000000


	//----- nvinfo : EIATTR_REGCOUNT
	.align		4
.L_193:
        /*03a8*/ 	.byte	0x04, 0x2f
        /*03aa*/ 	.short	(.L_195 - .L_194)
	.align		4
.L_194:
        /*03ac*/ 	.word	index@(_ZN2at6native29vectorized_elementwise_kernelILi2EZZZNS0_14glu_jvp_kernelERNS_18TensorIteratorBaseEENKUlvE_clEvENKUlvE_clEvEUlddddE_St5arrayIPcLm5EEEEviT0_T1_)
        /*03b0*/ 	.word	0x0000005a


	//----- nvinfo : EIATTR_FRAME_SIZE
	.align		4
.L_195:
        /*03b4*/ 	.byte	0x04, 0x11
        /*03b6*/ 	.short	(.L_197 - .L_196)
	.align		4
.L_196:
        /*03b8*/ 	.word	index@($__internal_4_$__cuda_sm20_dblrcp_rn_slowpath_v3)
        /*03bc*/ 	.word	0x00000000


	//----- nvinfo : EIATTR_FRAME_SIZE
	.align		4
.L_197:
        /*03c0*/ 	.byte	0x04, 0x11
        /*03c2*/ 	.short	(.L_199 - .L_198)
	.align		4
.L_198:
        /*03c4*/ 	.word	index@(_ZN2at6native29vectorized_elementwise_kernelILi2EZZZNS0_14glu_jvp_kernelERNS_18TensorIteratorBaseEENKUlvE_clEvENKUlvE_clEvEUlddddE_St5arrayIPcLm5EEEEviT0_T1_)
        /*03c8*/ 	.word	0x00000000


	//----- nvinfo : EIATTR_REGCOUNT
	.align		4
.L_199:
        /*03cc*/ 	.byte	0x04, 0x2f
        /*03ce*/ 	.short	(.L_201 - .L_200)
	.align		4
.L_200:
        /*03d0*/ 	.word	index@(_ZN2at6native27unrolled_elementwise_kernelIZZZNS0_14glu_jvp_kernelERNS_18TensorIteratorBaseEENKUlvE_clEvENKUlvE_clEvEUlddddE_St5arrayIPcLm5EELi4E23TrivialOffsetCalculatorILi4EjESA_ILi1EjENS0_6memory15LoadWithoutCastENSD_16StoreWithoutCastEEEviT_T0_T2_T3_T4_T5_)
        /*03d4*/ 	.word	0x00000030


	//----- nvinfo : EIATTR_FRAME_SIZE
	.align		4
.L_201:
        /*03d8*/ 	.byte	0x04, 0x11
        /*03da*/ 	.short	(.L_203 - .L_202)
	.align		4
.L_202:
        /*03dc*/ 	.word	index@($__internal_3_$__cuda_sm20_dblrcp_rn_slowpath_v3)
        /*03e0*/ 	.word	0x00000000


	//----- nvinfo : EIATTR_FRAME_SIZE
	.align		4
.L_203:
        /*03e4*/ 	.byte	0x04, 0x11
        /*03e6*/ 	.short	(.L_205 - .L_204)
	.align		4
.L_204:
        /*03e8*/ 	.word	index@(_ZN2at6native27unrolled_elementwise_kernelIZZZNS0_14glu_jvp_kernelERNS_18TensorIteratorBaseEENKUlvE_clEvENKUlvE_clEvEUlddddE_St5arrayIPcLm5EELi4E23TrivialOffsetCalculatorILi4EjESA_ILi1EjENS0_6memory15LoadWithoutCastENSD_16StoreWithoutCastEEEviT_T0_T2_T3_T4_T5_)
        /*03ec*/ 	.word	0x00000000


	//----- nvinfo : EIATTR_REGCOUNT
	.align		4
.L_205:
        /*03f0*/ 	.byte	0x04, 0x2f
        /*03f2*/ 	.short	(.L_207 - .L_206)
	.align		4
.L_206:
        /*03f4*/ 	.word	index@(_ZN2at6native18elementwise_kernelILi128ELi2EZNS0_22gpu_kernel_impl_nocastIZZZNS0_14glu_jvp_kernelERNS_18TensorIteratorBaseEENKUlvE_clEvENKUlvE_clEvEUlddddE_EEvS4_RKT_EUliE_EEviT1_)
        /*03f8*/ 	.word	0x00000018


	//----- nvinfo : EIATTR_FRAME_SIZE
	.align		4
.L_207:
        /*03fc*/ 	.byte	0x04, 0x11
        /*03fe*/ 	.short	(.L_209 - .L_208)
	.align		4
.L_208:
        /*0400*/ 	.word	index@($__internal_2_$__cuda_sm20_dblrcp_rn_slowpath_v3)
        /*0404*/ 	.word	0x00000000


	//----- nvinfo : EIATTR_FRAME_SIZE
	.align		4
.L_209:
        /*0408*/ 	.byte	0x04, 0x11
        /*040a*/ 	.short	(.L_211 - .L_210)
	.align		4
.L_210:
        /*040c*/ 	.word	index@(_ZN2at6native18elementwise_kernelILi128ELi2EZNS0_22gpu_kernel_impl_nocastIZZZNS0_14glu_jvp_kernelERNS_18TensorIteratorBaseEENKUlvE_clEvENKUlvE_clEvEUlddddE_EEvS4_RKT_EUliE_EEviT1_)
        /*0410*/ 	.word	0x00000000


	//----- nvinfo : EIATTR_REGCOUNT
	.align		4
.L_211:
        /*0414*/ 	.byte	0x04, 0x2f
        /*0416*/ 	.short	(.L_213 - .L_212)
	.align		4
.L_212:
        /*0418*/ 	.word	index@(_ZN2at6native27unrolled_elementwise_kernelIZZZNS0_14glu_jvp_kernelERNS_18TensorIteratorBaseEENKUlvE_clEvENKUlvE_clEvEUlddddE_St5arrayIPcLm5EELi4E23TrivialOffsetCalculatorILi4EjESA_ILi1EjENS0_6memory12LoadWithCastILi4EEENSD_13StoreWithCastILi1EEEEEviT_T0_T2_T3_T4_T5_)
        /*041c*/ 	.word	0x00000038


	//----- nvinfo : EIATTR_FRAME_SIZE
	.align		4
.L_213:
        /*0420*/ 	.byte	0x04, 0x11
        /*0422*/ 	.short	(.L_215 - .L_214)
	.align		4
.L_214:
        /*0424*/ 	.word	index@($__internal_1_$__cuda_sm20_dblrcp_rn_slowpath_v3)
        /*0428*/ 	.word	0x00000000


	//----- nvinfo : EIATTR_FRAME_SIZE
	.align		4
.L_215:
        /*042c*/ 	.byte	0x04, 0x11
        /*042e*/ 	.short	(.L_217 - .L_216)
	.align		4
.L_216:
        /*0430*/ 	.word	index@(_ZN2at6native27unrolled_elementwise_kernelIZZZNS0_14glu_jvp_kernelERNS_18TensorIteratorBaseEENKUlvE_clEvENKUlvE_clEvEUlddddE_St5arrayIPcLm5EELi4E23TrivialOffsetCalculatorILi4EjESA_ILi1EjENS0_6memory12LoadWithCastILi4EEENSD_13StoreWithCastILi1EEEEEviT_T0_T2_T3_T4_T5_)
        /*0434*/ 	.word	0x00000000


	//----- nvinfo : EIATTR_REGCOUNT
	.align		4
.L_217:
        /*0438*/ 	.byte	0x04, 0x2f
        /*043a*/ 	.short	(.L_219 - .L_218)
	.align		4
.L_218:
        /*043c*/ 	.word	index@(_ZN2at6native18elementwise_kernelILi128ELi4EZNS0_15gpu_kernel_implIZZZNS0_14glu_jvp_kernelERNS_18TensorIteratorBaseEENKUlvE_clEvENKUlvE_clEvEUlddddE_EEvS4_RKT_EUliE_EEviT1_)
        /*0440*/ 	.word	0x00000020


	//----- nvinfo : EIATTR_FRAME_SIZE
	.align		4
.L_219:
        /*0444*/ 	.byte	0x04, 0x11
        /*0446*/ 	.short	(.L_221 - .L_220)
	.align		4
.L_220:
        /*0448*/ 	.word	index@($__internal_0_$__cuda_sm20_dblrcp_rn_slowpath_v3)
        /*044c*/ 	.word	0x00000000


	//----- nvinfo : EIATTR_FRAME_SIZE
	.align		4
.L_221:
        /*0450*/ 	.byte	0x04, 0x11
        /*0452*/ 	.short	(.L_223 - .L_222)
	.align		4
.L_222:
        /*0454*/ 	.word	index@(_ZN2at6native18elementwise_kernelILi128ELi4EZNS0_15gpu_kernel_implIZZZNS0_14glu_jvp_kernelERNS_18TensorIteratorBaseEENKUlvE_clEvENKUlvE_clEvEUlddddE_EEvS4_RKT_EUliE_EEviT1_)
        /*0458*/ 	.word	0x00000000


	//----- nvinfo : EIATTR_REGCOUNT
	.align		4
.L_223:
        /*045c*/ 	.byte	0x04, 0x2f
        /*045e*/ 	.short	(.L_225 - .L_224)
	.align		4
.L_224:
        /*0460*/ 	.word	index@(_ZN2at6native29vectorized_elementwise_kernelILi8EZZZNS0_14glu_jvp_kernelERNS_18TensorIteratorBaseEENKUlvE_clEvENKUlvE0_clEvEUlffffE_St5arrayIPcLm5EEEEviT0_T1_)
        /*0464*/ 	.word	0x00000030


	//----- nvinfo : EIATTR_FRAME_SIZE
	.align		4
.L_225:
        /*0468*/ 	.byte	0x04, 0x11
        /*046a*/ 	.short	(.L_227 - .L_226)
	.align		4
.L_226:
        /*046c*/ 	.word	index@(_ZN2at6native29vectorized_elementwise_kernelILi8EZZZNS0_14glu_jvp_kernelERNS_18TensorIteratorBaseEENKUlvE_clEvENKUlvE0_clEvEUlffffE_St5arrayIPcLm5EEEEviT0_T1_)
        /*0470*/ 	.word	0x00000000


	//----- nvinfo : EIATTR_REGCOUNT
	.align		4
.L_227:
        /*0474*/ 	.byte	0x04, 0x2f
        /*0476*/ 	.short	(.L_229 - .L_228)
	.align		4
.L_228:
        /*0478*/ 	.word	index@(_ZN2at6native29vectorized_elementwise_kernelILi4EZZZNS0_14glu_jvp_kernelERNS_18TensorIteratorBaseEENKUlvE_clEvENKUlvE0_clEvEUlffffE_St5arrayIPcLm5EEEEviT0_T1_)
        /*047c*/ 	.word	0x00000030


	//----- nvinfo : EIATTR_FRAME_SIZE
	.align		4
.L_229:
        /*0480*/ 	.byte	0x04, 0x11
        /*0482*/ 	.short	(.L_231 - .L_230)
	.align		4
.L_230:
        /*0484*/ 	.word	index@(_ZN2at6native29vectorized_elementwise_kernelILi4EZZZNS0_14glu_jvp_kernelERNS_18TensorIteratorBaseEENKUlvE_clEvENKUlvE0_clEvEUlffffE_St5arrayIPcLm5EEEEviT0_T1_)
        /*0488*/ 	.word	0x00000000


	//----- nvinfo : EIATTR_REGCOUNT
	.align		4
.L_231:
        /*048c*/ 	.byte	0x04, 0x2f
        /*048e*/ 	.short	(.L_233 - .L_232)
	.align		4
.L_232:
        /*0490*/ 	.word	index@(_ZN2at6native29vectorized_elementwise_kernelILi2EZZZNS0_14glu_jvp_kernelERNS_18TensorIteratorBaseEENKUlvE_clEvENKUlvE0_clEvEUlffffE_St5arrayIPcLm5EEEEviT0_T1_)
        /*0494*/ 	.word	0x00000030


	//----- nvinfo : EIATTR_FRAME_SIZE
	.align		4
.L_233:
        /*0498*/ 	.byte	0x04, 0x11
        /*049a*/ 	.short	(.L_235 - .L_234)
	.align		4
.L_234:
        /*049c*/ 	.word	index@(_ZN2at6native29vectorized_elementwise_kernelILi2EZZZNS0_14glu_jvp_kernelERNS_18TensorIteratorBaseEENKUlvE_clEvENKUlvE0_clEvEUlffffE_St5arrayIPcLm5EEEEviT0_T1_)
        /*04a0*/ 	.word	0x00000000


	//----- nvinfo : EIATTR_REGCOUNT
	.align		4
.L_235:
        /*04a4*/ 	.byte	0x04, 0x2f
        /*04a6*/ 	.short	(.L_237 - .L_236)
	.align		4
.L_236:
        /*04a8*/ 	.word	index@(_ZN2at6native27unrolled_elementwise_kernelIZZZNS0_14glu_jvp_kernelERNS_18TensorIteratorBaseEENKUlvE_clEvENKUlvE0_clEvEUlffffE_St5arrayIPcLm5EELi4E23TrivialOffsetCalculatorILi4EjESA_ILi1EjENS0_6memory15LoadWithoutCastENSD_16StoreWithoutCastEEEviT_T0_T2_T3_T4_T5_)
        /*04ac*/ 	.word	0x00000020


	//----- nvinfo : EIATTR_FRAME_SIZE
	.align		4
.L_237:
        /*04b0*/ 	.byte	0x04, 0x11
        /*04b2*/ 	.short	(.L_239 - .L_238)
	.align		4
.L_238:
        /*04b4*/ 	.word	index@(_ZN2at6native27unrolled_elementwise_kernelIZZZNS0_14glu_jvp_kernelERNS_18TensorIteratorBaseEENKUlvE_clEvENKUlvE0_clEvEUlffffE_St5arrayIPcLm5EELi4E23TrivialOffsetCalculatorILi4EjESA_ILi1EjENS0_6memory15LoadWithoutCastENSD_16StoreWithoutCastEEEviT_T0_T2_T3_T4_T5_)
        /*04b8*/ 	.word	0x00000000


	//----- nvinfo : EIATTR_REGCOUNT
	.align		4
.L_239:
        /*04bc*/ 	.byte	0x04, 0x2f
        /*04be*/ 	.short	(.L_241 - .L_240)
	.align		4
.L_240:
        /*04c0*/ 	.word	index@(_ZN2at6native18elementwise_kernelILi128ELi2EZNS0_22gpu_kernel_impl_nocastIZZZNS0_14glu_jvp_kernelERNS_18TensorIteratorBaseEENKUlvE_clEvENKUlvE0_clEvEUlffffE_EEvS4_RKT_EUliE_EEviT1_)
        /*04c4*/ 	.word	0x0000000e


	//----- nvinfo : EIATTR_FRAME_SIZE
	.align		4
.L_241:
        /*04c8*/ 	.byte	0x04, 0x11
        /*04ca*/ 	.short	(.L_243 - .L_242)
	.align		4
.L_242:
        /*04cc*/ 	.word	index@(_ZN2at6native18elementwise_kernelILi128ELi2EZNS0_22gpu_kernel_impl_nocastIZZZNS0_14glu_jvp_kernelERNS_18TensorIteratorBaseEENKUlvE_clEvENKUlvE0_clEvEUlffffE_EEvS4_RKT_EUliE_EEviT1_)
        /*04d0*/ 	.word	0x00000000


	//----- nvinfo : EIATTR_REGCOUNT
	.align		4
.L_243:
        /*04d4*/ 	.byte	0x04, 0x2f
        /*04d6*/ 	.short	(.L_245 - .L_244)
	.align		4
.L_244:
        /*04d8*/ 	.word	index@(_ZN2at6native27unrolled_elementwise_kernelIZZZNS0_14glu_jvp_kernelERNS_18TensorIteratorBaseEENKUlvE_clEvENKUlvE0_clEvEUlffffE_St5arrayIPcLm5EELi4E23TrivialOffsetCalculatorILi4EjESA_ILi1EjENS0_6memory12LoadWithCastILi4EEENSD_13StoreWithCastILi1EEEEEviT_T0_T2_T3_T4_T5_)
        /*04dc*/ 	.word	0x00000027


	//----- nvinfo : EIATTR_FRAME_SIZE
	.align		4
.L_245:
        /*04e0*/ 	.byte	0x04, 0x11
        /*04e2*/ 	.short	(.L_247 - .L_246)
	.align		4
.L_246:
        /*04e4*/ 	.word	index@(_ZN2at6native27unrolled_elementwise_kernelIZZZNS0_14glu_jvp_kernelERNS_18TensorIteratorBaseEENKUlvE_clEvENKUlvE0_clEvEUlffffE_St5arrayIPcLm5EELi4E23TrivialOffsetCalculatorILi4EjESA_ILi1EjENS0_6memory12LoadWithCastILi4EEENSD_13StoreWithCastILi1EEEEEviT_T0_T2_T3_T4_T5_)
        /*04e8*/ 	.word	0x00000000


	//----- nvinfo : EIATTR_REGCOUNT
	.align		4
.L_247:
        /*04ec*/ 	.byte	0x04, 0x2f
        /*04ee*/ 	.short	(.L_249 - .L_248)
	.align		4
.L_248:
        /*04f0*/ 	.word	index@(_ZN2at6native18elementwise_kernelILi128ELi4EZNS0_15gpu_kernel_implIZZZNS0_14glu_jvp_kernelERNS_18TensorIteratorBaseEENKUlvE_clEvENKUlvE0_clEvEUlffffE_EEvS4_RKT_EUliE_EEviT1_)
        /*04f4*/ 	.word	0x0000001e


	//----- nvinfo : EIATTR_FRAME_SIZE
	.align		4
.L_249:
        /*04f8*/ 	.byte	0x04, 0x11
        /*04fa*/ 	.short	(.L_251 - .L_250)
	.align		4
.L_250:
        /*04fc*/ 	.word	index@(_ZN2at6native18elementwise_kernelILi128ELi4EZNS0_15gpu_kernel_implIZZZNS0_14glu_jvp_kernelERNS_18TensorIteratorBaseEENKUlvE_clEvENKUlvE0_clEvEUlffffE_EEvS4_RKT_EUliE_EEviT1_)
        /*0500*/ 	.word	0x00000000


	//----- nvinfo : EIATTR_REGCOUNT
	.align		4
.L_251:
        /*0504*/ 	.byte	0x04, 0x2f
        /*0506*/ 	.short	(.L_253 - .L_252)
	.align		4
.L_252:
        /*0508*/ 	.word	index@(_ZN2at6native29vectorized_elementwise_kernelILi8EZZZNS0_14glu_jvp_kernelERNS_18TensorIteratorBaseEENKUlvE_clEvENKUlvE1_clEvEUlN3c104HalfES7_S7_S7_E_St5arrayIPcLm5EEEEviT0_T1_)
        /*050c*/ 	.word	0x00000028


	//----- nvinfo : EIATTR_FRAME_SIZE
	.align		4
.L_253:
        /*0510*/ 	.byte	0x04, 0x11
        /*0512*/ 	.short	(.L_255 - .L_254)
	.align		4
.L_254:
        /*0514*/ 	.word	index@(_ZN2at6native29vectorized_elementwise_kernelILi8EZZZNS0_14glu_jvp_kernelERNS_18TensorIteratorBaseEENKUlvE_clEvENKUlvE1_clEvEUlN3c104HalfES7_S7_S7_E_St5arrayIPcLm5EEEEviT0_T1_)
        /*0518*/ 	.word	0x00000000


	//----- nvinfo : EIATTR_REGCOUNT
	.align		4
.L_255:
        /*051c*/ 	.byte	0x04, 0x2f
        /*051e*/ 	.short	(.L_257 - .L_256)
	.align		4
.L_256:
        /*0520*/ 	.word	index@(_ZN2at6native29vectorized_elementwise_kernelILi4EZZZNS0_14glu_jvp_kernelERNS_18TensorIteratorBaseEENKUlvE_clEvENKUlvE1_clEvEUlN3c104HalfES7_S7_S7_E_St5arrayIPcLm5EEEEviT0_T1_)
        /*0524*/ 	.word	0x00000028


	//----- nvinfo : EIATTR_FRAME_SIZE
	.align		4
.L_257:
        /*0528*/ 	.byte	0x04, 0x11
        /*052a*/ 	.short	(.L_259 - .L_258)
	.align		4
.L_258:
        /*052c*/ 	.word	index@(_ZN2at6native29vectorized_elementwise_kernelILi4EZZZNS0_14glu_jvp_kernelERNS_18TensorIteratorBaseEENKUlvE_clEvENKUlvE1_clEvEUlN3c104HalfES7_S7_S7_E_St5arrayIPcLm5EEEEviT0_T1_)
        /*0530*/ 	.word	0x00000000


	//----- nvinfo : EIATTR_REGCOUNT
	.align		4
.L_259:
        /*0534*/ 	.byte	0x04, 0x2f
        /*0536*/ 	.short	(.L_261 - .L_260)
	.align		4
.L_260:
        /*0538*/ 	.word	index@(_ZN2at6native29vectorized_elementwise_kernelILi2EZZZNS0_14glu_jvp_kernelERNS_18TensorIteratorBaseEENKUlvE_clEvENKUlvE1_clEvEUlN3c104HalfES7_S7_S7_E_St5arrayIPcLm5EEEEviT0_T1_)
        /*053c*/ 	.word	0x00000028


	//----- nvinfo : EIATTR_FRAME_SIZE
	.align		4
.L_261:
        /*0540*/ 	.byte	0x04, 0x11
        /*0542*/ 	.short	(.L_263 - .L_262)
	.align		4
.L_262:
        /*0544*/ 	.word	index@(_ZN2at6native29vectorized_elementwise_kernelILi2EZZZNS0_14glu_jvp_kernelERNS_18TensorIteratorBaseEENKUlvE_clEvENKUlvE1_clEvEUlN3c104HalfES7_S7_S7_E_St5arrayIPcLm5EEEEviT0_T1_)
        /*0548*/ 	.word	0x00000000


	//----- nvinfo : EIATTR_REGCOUNT
	.align		4
.L_263:
        /*054c*/ 	.byte	0x04, 0x2f
        /*054e*/ 	.short	(.L_265 - .L_264)
	.align		4
.L_264:
        /*0550*/ 	.word	index@(_ZN2at6native27unrolled_elementwise_kernelIZZZNS0_14glu_jvp_kernelERNS_18TensorIteratorBaseEENKUlvE_clEvENKUlvE1_clEvEUlN3c104HalfES7_S7_S7_E_St5arrayIPcLm5EELi4E23TrivialOffsetCalculatorILi4EjESC_ILi1EjENS0_6memory15LoadWithoutCastENSF_16StoreWithoutCastEEEviT_T0_T2_T3_T4_T5_)
        /*0554*/ 	.word	0x00000020


	//----- nvinfo : EIATTR_FRAME_SIZE
	.align		4
.L_265:
        /*0558*/ 	.byte	0x04, 0x11
        /*055a*/ 	.short	(.L_267 - .L_266)
	.align		4
.L_266:
        /*055c*/ 	.word	index@(_ZN2at6native27unrolled_elementwise_kernelIZZZNS0_14glu_jvp_kernelERNS_18TensorIteratorBaseEENKUlvE_clEvENKUlvE1_clEvEUlN3c104HalfES7_S7_S7_E_St5arrayIPcLm5EELi4E23TrivialOffsetCalculatorILi4EjESC_ILi1EjENS0_6memory15LoadWithoutCastENSF_16StoreWithoutCastEEEviT_T0_T2_T3_T4_T5_)
        /*0560*/ 	.word	0x00000000


	//----- nvinfo : EIATTR_REGCOUNT
	.align		4
.L_267:
        /*0564*/ 	.byte	0x04, 0x2f
        /*0566*/ 	.short	(.L_269 - .L_268)
	.align		4
.L_268:
        /*0568*/ 	.word	index@(_ZN2at6native18elementwise_kernelILi128ELi4EZNS0_22gpu_kernel_impl_nocastIZZZNS0_14glu_jvp_kernelERNS_18TensorIteratorBaseEENKUlvE_clEvENKUlvE1_clEvEUlN3c104HalfES8_S8_S8_E_EEvS4_RKT_EUliE_EEviT1_)
        /*056c*/ 	.word	0x00000016


	//----- nvinfo : EIATTR_FRAME_SIZE
	.align		4
.L_269:
        /*0570*/ 	.byte	0x04, 0x11
        /*0572*/ 	.short	(.L_271 - .L_270)
	.align		4
.L_270:
        /*0574*/ 	.word	index@(_ZN2at6native18elementwise_kernelILi128ELi4EZNS0_22gpu_kernel_impl_nocastIZZZNS0_14glu_jvp_kernelERNS_18TensorIteratorBaseEENKUlvE_clEvENKUlvE1_clEvEUlN3c104HalfES8_S8_S8_E_EEvS4_RKT_EUliE_EEviT1_)
        /*0578*/ 	.word	0x00000000


	//----- nvinfo : EIATTR_REGCOUNT
	.align		4
.L_271:
        /*057c*/ 	.byte	0x04, 0x2f
        /*057e*/ 	.short	(.L_273 - .L_272)
	.align		4
.L_272:
        /*0580*/ 	.word	index@(_ZN2at6native27unrolled_elementwise_kernelIZZZNS0_14glu_jvp_kernelERNS_18TensorIteratorBaseEENKUlvE_clEvENKUlvE1_clEvEUlN3c104HalfES7_S7_S7_E_St5arrayIPcLm5EELi4E23TrivialOffsetCalculatorILi4EjESC_ILi1EjENS0_6memory12LoadWithCastILi4EEENSF_13StoreWithCastILi1EEEEEviT_T0_T2_T3_T4_T5_)
        /*0584*/ 	.word	0x00000028


	//----- nvinfo : EIATTR_FRAME_SIZE
	.align		4
.L_273:
        /*0588*/ 	.byte	0x04, 0x11
        /*058a*/ 	.short	(.L_275 - .L_274)
	.align		4
.L_274:
        /*058c*/ 	.word	index@(_ZN2at6native27unrolled_elementwise_kernelIZZZNS0_14glu_jvp_kernelERNS_18TensorIteratorBaseEENKUlvE_clEvENKUlvE1_clEvEUlN3c104HalfES7_S7_S7_E_St5arrayIPcLm5EELi4E23TrivialOffsetCalculatorILi4EjESC_ILi1EjENS0_6memory12LoadWithCastILi4EEENSF_13StoreWithCastILi1EEEEEviT_T0_T2_T3_T4_T5_)
        /*0590*/ 	.word	0x00000000


	//----- nvinfo : EIATTR_REGCOUNT
	.align		4
.L_275:
        /*0594*/ 	.byte	0x04, 0x2f
        /*0596*/ 	.short	(.L_277 - .L_276)
	.align		4
.L_276:
        /*0598*/ 	.word	index@(_ZN2at6native18elementwise_kernelILi128ELi4EZNS0_15gpu_kernel_implIZZZNS0_14glu_jvp_kernelERNS_18TensorIteratorBaseEENKUlvE_clEvENKUlvE1_clEvEUlN3c104HalfES8_S8_S8_E_EEvS4_RKT_EUliE_EEviT1_)
        /*059c*/ 	.word	0x0000001e


	//----- nvinfo : EIATTR_FRAME_SIZE
	.align		4
.L_277:
        /*05a0*/ 	.byte	0x04, 0x11
        /*05a2*/ 	.short	(.L_279 - .L_278)
	.align		4
.L_278:
        /*05a4*/ 	.word	index@(_ZN2at6native18elementwise_kernelILi128ELi4EZNS0_15gpu_kernel_implIZZZNS0_14glu_jvp_kernelERNS_18TensorIteratorBaseEENKUlvE_clEvENKUlvE1_clEvEUlN3c104HalfES8_S8_S8_E_EEvS4_RKT_EUliE_EEviT1_)
        /*05a8*/ 	.word	0x00000000


	//----- nvinfo : EIATTR_REGCOUNT
	.align		4
.L_279:
        /*05ac*/ 	.byte	0x04, 0x2f
        /*05ae*/ 	.short	(.L_281 - .L_280)
	.align		4
.L_280:
        /*05b0*/ 	.word	index@(_ZN2at6native29vectorized_elementwise_kernelILi8EZZZNS0_14glu_jvp_kernelERNS_18TensorIteratorBaseEENKUlvE_clEvENKUlvE2_clEvEUlN3c108BFloat16ES7_S7_S7_E_St5arrayIPcLm5EEEEviT0_T1_)
        /*05b4*/ 	.word	0x00000028


	//----- nvinfo : EIATTR_FRAME_SIZE
	.align		4
.L_281:
        /*05b8*/ 	.byte	0x04, 0x11
        /*05ba*/ 	.short	(.L_283 - .L_282)
	.align		4
.L_282:
        /*05bc*/ 	.word	index@(_ZN2at6native29vectorized_elementwise_kernelILi8EZZZNS0_14glu_jvp_kernelERNS_18TensorIteratorBaseEENKUlvE_clEvENKUlvE2_clEvEUlN3c108BFloat16ES7_S7_S7_E_St5arrayIPcLm5EEEEviT0_T1_)
        /*05c0*/ 	.word	0x00000000


	//----- nvinfo : EIATTR_REGCOUNT
	.align		4
.L_283:
        /*05c4*/ 	.byte	0x04, 0x2f
        /*05c6*/ 	.short	(.L_285 - .L_284)
	.align		4
.L_284:
        /*05c8*/ 	.word	index@(_ZN2at6native29vectorized_elementwise_kernelILi4EZZZNS0_14glu_jvp_kernelERNS_18TensorIteratorBaseEENKUlvE_clEvENKUlvE2_clEvEUlN3c108BFloat16ES7_S7_S7_E_St5arrayIPcLm5EEEEviT0_T1_)
        /*05cc*/ 	.word	0x00000028


	//----- nvinfo : EIATTR_FRAME_SIZE
	.align		4
.L_285:
        /*05d0*/ 	.byte	0x04, 0x11
        /*05d2*/ 	.short	(.L_287 - .L_286)
	.align		4
.L_286:
        /*05d4*/ 	.word	index@(_ZN2at6native29vectorized_elementwise_kernelILi4EZZZNS0_14glu_jvp_kernelERNS_18TensorIteratorBaseEENKUlvE_clEvENKUlvE2_clEvEUlN3c108BFloat16ES7_S7_S7_E_St5arrayIPcLm5EEEEviT0_T1_)
        /*05d8*/ 	.word	0x00000000


	//----- nvinfo : EIATTR_REGCOUNT
	.align		4
.L_287:
        /*05dc*/ 	.byte	0x04, 0x2f
        /*05de*/ 	.short	(.L_289 - .L_288)
	.align		4
.L_288:
        /*05e0*/ 	.word	index@(_ZN2at6native29vectorized_elementwise_kernelILi2EZZZNS0_14glu_jvp_kernelERNS_18TensorIteratorBaseEENKUlvE_clEvENKUlvE2_clEvEUlN3c108BFloat16ES7_S7_S7_E_St5arrayIPcLm5EEEEviT0_T1_)
        /*05e4*/ 	.word	0x00000028


	//----- nvinfo : EIATTR_FRAME_SIZE
	.align		4
.L_289:
        /*05e8*/ 	.byte	0x04, 0x11
        /*05ea*/ 	.short	(.L_291 - .L_290)
	.align		4
.L_290:
        /*05ec*/ 	.word	index@(_ZN2at6native29vectorized_elementwise_kernelILi2EZZZNS0_14glu_jvp_kernelERNS_18TensorIteratorBaseEENKUlvE_clEvENKUlvE2_clEvEUlN3c108BFloat16ES7_S7_S7_E_St5arrayIPcLm5EEEEviT0_T1_)
        /*05f0*/ 	.word	0x00000000


	//----- nvinfo : EIATTR_REGCOUNT
	.align		4
.L_291:
        /*05f4*/ 	.byte	0x04, 0x2f
        /*05f6*/ 	.short	(.L_293 - .L_292)
	.align		4
.L_292:
        /*05f8*/ 	.word	index@(_ZN2at6native27unrolled_elementwise_kernelIZZZNS0_14glu_jvp_kernelERNS_18TensorIteratorBaseEENKUlvE_clEvENKUlvE2_clEvEUlN3c108BFloat16ES7_S7_S7_E_St5arrayIPcLm5EELi4E23TrivialOffsetCalculatorILi4EjESC_ILi1EjENS0_6memory15LoadWithoutCastENSF_16StoreWithoutCastEEEviT_T0_T2_T3_T4_T5_)
        /*05fc*/ 	.word	0x00000020


	//----- nvinfo : EIATTR_FRAME_SIZE
	.align		4
.L_293:
        /*0600*/ 	.byte	0x04, 0x11
        /*0602*/ 	.short	(.L_295 - .L_294)
	.align		4
.L_294:
        /*0604*/ 	.word	index@(_ZN2at6native27unrolled_elementwise_kernelIZZZNS0_14glu_jvp_kernelERNS_18TensorIteratorBaseEENKUlvE_clEvENKUlvE2_clEvEUlN3c108BFloat16ES7_S7_S7_E_St5arrayIPcLm5EELi4E23TrivialOffsetCalculatorILi4EjESC_ILi1EjENS0_6memory15LoadWithoutCastENSF_16StoreWithoutCastEEEviT_T0_T2_T3_T4_T5_)
        /*0608*/ 	.word	0x00000000


	//----- nvinfo : EIATTR_REGCOUNT
	.align		4
.L_295:
        /*060c*/ 	.byte	0x04, 0x2f
        /*060e*/ 	.short	(.L_297 - .L_296)
	.align		4
.L_296:
        /*0610*/ 	.word	index@(_ZN2at6native18elementwise_kernelILi128ELi4EZNS0_22gpu_kernel_impl_nocastIZZZNS0_14glu_jvp_kernelERNS_18TensorIteratorBaseEENKUlvE_clEvENKUlvE2_clEvEUlN3c108BFloat16ES8_S8_S8_E_EEvS4_RKT_EUliE_EEviT1_)
        /*0614*/ 	.word	0x00000016


	//----- nvinfo : EIATTR_FRAME_SIZE
	.align		4
.L_297:
        /*0618*/ 	.byte	0x04, 0x11
        /*061a*/ 	.short	(.L_299 - .L_298)
	.align		4
.L_298:
        /*061c*/ 	.word	index@(_ZN2at6native18elementwise_kernelILi128ELi4EZNS0_22gpu_kernel_impl_nocastIZZZNS0_14glu_jvp_kernelERNS_18TensorIteratorBaseEENKUlvE_clEvENKUlvE2_clEvEUlN3c108BFloat16ES8_S8_S8_E_EEvS4_RKT_EUliE_EEviT1_)
        /*0620*/ 	.word	0x00000000


	//----- nvinfo : EIATTR_REGCOUNT
	.align		4
.L_299:
        /*0624*/ 	.byte	0x04, 0x2f
        /*0626*/ 	.short	(.L_301 - .L_300)
	.align		4
.L_300:
        /*0628*/ 	.word	index@(_ZN2at6native27unrolled_elementwise_kernelIZZZNS0_14glu_jvp_kernelERNS_18TensorIteratorBaseEENKUlvE_clEvENKUlvE2_clEvEUlN3c108BFloat16ES7_S7_S7_E_St5arrayIPcLm5EELi4E23TrivialOffsetCalculatorILi4EjESC_ILi1EjENS0_6memory12LoadWithCastILi4EEENSF_13StoreWithCastILi1EEEEEviT_T0_T2_T3_T4_T5_)
        /*062c*/ 	.word	0x00000028


	//----- nvinfo : EIATTR_FRAME_SIZE
	.align		4
.L_301:
        /*0630*/ 	.byte	0x04, 0x11
        /*0632*/ 	.short	(.L_303 - .L_302)
	.align		4
.L_302:
        /*0634*/ 	.word	index@(_ZN2at6native27unrolled_elementwise_kernelIZZZNS0_14glu_jvp_kernelERNS_18TensorIteratorBaseEENKUlvE_clEvENKUlvE2_clEvEUlN3c108BFloat16ES7_S7_S7_E_St5arrayIPcLm5EELi4E23TrivialOffsetCalculatorILi4EjESC_ILi1EjENS0_6memory12LoadWithCastILi4EEENSF_13StoreWithCastILi1EEEEEviT_T0_T2_T3_T4_T5_)
        /*0638*/ 	.word	0x00000000


	//----- nvinfo : EIATTR_REGCOUNT
	.align		4
.L_303:
        /*063c*/ 	.byte	0x04, 0x2f
        /*063e*/ 	.short	(.L_305 - .L_304)
	.align		4
.L_304:
        /*0640*/ 	.word	index@(_ZN2at6native18elementwise_kernelILi128ELi4EZNS0_15gpu_kernel_implIZZZNS0_14glu_jvp_kernelERNS_18TensorIteratorBaseEENKUlvE_clEvENKUlvE2_clEvEUlN3c108BFloat16ES8_S8_S8_E_EEvS4_RKT_EUliE_EEviT1_)
        /*0644*/ 	.word	0x0000001e


	//----- nvinfo : EIATTR_FRAME_SIZE
	.align		4
.L_305:
        /*0648*/ 	.byte	0x04, 0x11
        /*064a*/ 	.short	(.L_307 - .L_306)
	.align		4
.L_306:
        /*064c*/ 	.word	index@(_ZN2at6native18elementwise_kernelILi128ELi4EZNS0_15gpu_kernel_implIZZZNS0_14glu_jvp_kernelERNS_18TensorIteratorBaseEENKUlvE_clEvENKUlvE2_clEvEUlN3c108BFloat16ES8_S8_S8_E_EEvS4_RKT_EUliE_EEviT1_)
        /*0650*/ 	.word	0x00000000


	//----- nvinfo : EIATTR_MIN_STACK_SIZE
	.align		4
.L_307:
        /*0654*/ 	.byte	0x04, 0x12
        /*0656*/ 	.short	(.L_309 - .L_308)
	.align		4
.L_308:
        /*0658*/ 	.word	index@(_ZN2at6native18elementwise_kernelILi128ELi4EZNS0_15gpu_kernel_implIZZZNS0_14glu_jvp_kernelERNS_18TensorIteratorBaseEENKUlvE_clEvENKUlvE2_clEvEUlN3c108BFloat16ES8_S8_S8_E_EEvS4_RKT_EUliE_EEviT1_)
        /*065c*/ 	.word	0x00000000


	//----- nvinfo : EIATTR_MIN_STACK_SIZE
	.align		4
.L_309:
        /*0660*/ 	.byte	0x04, 0x12
        /*0662*/ 	.short	(.L_311 - .L_310)
	.align		4
.L_310:
        /*0664*/ 	.word	index@(_ZN2at6native27unrolled_elementwise_kernelIZZZNS0_14glu_jvp_kernelERNS_18TensorIteratorBaseEENKUlvE_clEvENKUlvE2_clEvEUlN3c108BFloat16ES7_S7_S7_E_St5arrayIPcLm5EELi4E23TrivialOffsetCalculatorILi4EjESC_ILi1EjENS0_6memory12LoadWithCastILi4EEENSF_13StoreWithCastILi1EEEEEviT_T0_T2_T3_T4_T5_)
        /*0668*/ 	.word	0x00000000


	//----- nvinfo : EIATTR_MIN_STACK_SIZE
	.align		4
.L_311:
        /*066c*/ 	.byte	0x04, 0x12
        /*066e*/ 	.short	(.L_313 - .L_312)
	.align		4
.L_312:
        /*0670*/ 	.word	index@(_ZN2at6native18elementwise_kernelILi128ELi4EZNS0_22gpu_kernel_impl_nocastIZZZNS0_14glu_jvp_kernelERNS_18TensorIteratorBaseEENKUlvE_clEvENKUlvE2_clEvEUlN3c108BFloat16ES8_S8_S8_E_EEvS4_RKT_EUliE_EEviT1_)
        /*0674*/ 	.word	0x00000000


	//----- nvinfo : EIATTR_MIN_STACK_SIZE
	.align		4
.L_313:
        /*0678*/ 	.byte	0x04, 0x12
        /*067a*/ 	.short	(.L_315 - .L_314)
	.align		4
.L_314:
        /*067c*/ 	.word	index@(_ZN2at6native27unrolled_elementwise_kernelIZZZNS0_14glu_jvp_kernelERNS_18TensorIteratorBaseEENKUlvE_clEvENKUlvE2_clEvEUlN3c108BFloat16ES7_S7_S7_E_St5arrayIPcLm5EELi4E23TrivialOffsetCalculatorILi4EjESC_ILi1EjENS0_6memory15LoadWithoutCastENSF_16StoreWithoutCastEEEviT_T0_T2_T3_T4_T5_)
        /*0680*/ 	.word	0x00000000


	//----- nvinfo : EIATTR_MIN_STACK_SIZE
	.align		4
.L_315:
        /*0684*/ 	.byte	0x04, 0x12
        /*0686*/ 	.short	(.L_317 - .L_316)
	.align		4
.L_316:
        /*0688*/ 	.word	index@(_ZN2at6native29vectorized_elementwise_kernelILi2EZZZNS0_14glu_jvp_kernelERNS_18TensorIteratorBaseEENKUlvE_clEvENKUlvE2_clEvEUlN3c108BFloat16ES7_S7_S7_E_St5arrayIPcLm5EEEEviT0_T1_)
        /*068c*/ 	.word	0x00000000


	//----- nvinfo : EIATTR_MIN_STACK_SIZE
	.align		4
.L_317:
        /*0690*/ 	.byte	0x04, 0x12
        /*0692*/ 	.short	(.L_319 - .L_318)
	.align		4
.L_318:
        /*0694*/ 	.word	index@(_ZN2at6native29vectorized_elementwise_kernelILi4EZZZNS0_14glu_jvp_kernelERNS_18TensorIteratorBaseEENKUlvE_clEvENKUlvE2_clEvEUlN3c108BFloat16ES7_S7_S7_E_St5arrayIPcLm5EEEEviT0_T1_)
        /*0698*/ 	.word	0x00000000


	//----- nvinfo : EIATTR_MIN_STACK_SIZE
	.align		4
.L_319:
        /*069c*/ 	.byte	0x04, 0x12
        /*069e*/ 	.short	(.L_321 - .L_320)
	.align		4
.L_320:
        /*06a0*/ 	.word	index@(_ZN2at6native29vectorized_elementwise_kernelILi8EZZZNS0_14glu_jvp_kernelERNS_18TensorIteratorBaseEENKUlvE_clEvENKUlvE2_clEvEUlN3c108BFloat16ES7_S7_S7_E_St5arrayIPcLm5EEEEviT0_T1_)
        /*06a4*/ 	.word	0x00000000


	//----- nvinfo : EIATTR_MIN_STACK_SIZE
	.align		4
.L_321:
        /*06a8*/ 	.byte	0x04, 0x12
        /*06aa*/ 	.short	(.L_323 - .L_322)
	.align		4
.L_322:
        /*06ac*/ 	.word	index@(_ZN2at6native18elementwise_kernelILi128ELi4EZNS0_15gpu_kernel_implIZZZNS0_14glu_jvp_kernelERNS_18TensorIteratorBaseEENKUlvE_clEvENKUlvE1_clEvEUlN3c104HalfES8_S8_S8_E_EEvS4_RKT_EUliE_EEviT1_)
        /*06b0*/ 	.word	0x00000000


	//----- nvinfo : EIATTR_MIN_STACK_SIZE
	.align		4
.L_323:
        /*06b4*/ 	.byte	0x04, 0x12
        /*06b6*/ 	.short	(.L_325 - .L_324)
	.align		4
.L_324:
        /*06b8*/ 	.word	index@(_ZN2at6native27unrolled_elementwise_kernelIZZZNS0_14glu_jvp_kernelERNS_18TensorIteratorBaseEENKUlvE_clEvENKUlvE1_clEvEUlN3c104HalfES7_S7_S7_E_St5arrayIPcLm5EELi4E23TrivialOffsetCalculatorILi4EjESC_ILi1EjENS0_6memory12LoadWithCastILi4EEENSF_13StoreWithCastILi1EEEEEviT_T0_T2_T3_T4_T5_)
        /*06bc*/ 	.word	0x00000000


	//----- nvinfo : EIATTR_MIN_STACK_SIZE
	.align		4
.L_325:
        /*06c0*/ 	.byte	0x04, 0x12
        /*06c2*/ 	.short	(.L_327 - .L_326)
	.align		4
.L_326:
        /*06c4*/ 	.word	index@(_ZN2at6native18elementwise_kernelILi128ELi4EZNS0_22gpu_kernel_impl_nocastIZZZNS0_14glu_jvp_kernelERNS_18TensorIteratorBaseEENKUlvE_clEvENKUlvE1_clEvEUlN3c104HalfES8_S8_S8_E_EEvS4_RKT_EUliE_EEviT1_)
        /*06c8*/ 	.word	0x00000000


	//----- nvinfo : EIATTR_MIN_STACK_SIZE
	.align		4
.L_327:
        /*06cc*/ 	.byte	0x04, 0x12
        /*06ce*/ 	.short	(.L_329 - .L_328)
	.align		4
.L_328:
        /*06d0*/ 	.word	index@(_ZN2at6native27unrolled_elementwise_kernelIZZZNS0_14glu_jvp_kernelERNS_18TensorIteratorBaseEENKUlvE_clEvENKUlvE1_clEvEUlN3c104HalfES7_S7_S7_E_St5arrayIPcLm5EELi4E23TrivialOffsetCalculatorILi4EjESC_ILi1EjENS0_6memory15LoadWithoutCastENSF_16StoreWithoutCastEEEviT_T0_T2_T3_T4_T5_)
        /*06d4*/ 	.word	0x00000000


	//----- nvinfo : EIATTR_MIN_STACK_SIZE
	.align		4
.L_329:
        /*06d8*/ 	.byte	0x04, 0x12
        /*06da*/ 	.short	(.L_331 - .L_330)
	.align		4
.L_330:
        /*06dc*/ 	.word	index@(_ZN2at6native29vectorized_elementwise_kernelILi2EZZZNS0_14glu_jvp_kernelERNS_18TensorIteratorBaseEENKUlvE_clEvENKUlvE1_clEvEUlN3c104HalfES7_S7_S7_E_St5arrayIPcLm5EEEEviT0_T1_)
        /*06e0*/ 	.word	0x00000000


	//----- nvinfo : EIATTR_MIN_STACK_SIZE
	.align		4
.L_331:
        /*06e4*/ 	.byte	0x04, 0x12
        /*06e6*/ 	.short	(.L_333 - .L_332)
	.align		4
.L_332:
        /*06e8*/ 	.word	index@(_ZN2at6native29vectorized_elementwise_kernelILi4EZZZNS0_14glu_jvp_kernelERNS_18TensorIteratorBaseEENKUlvE_clEvENKUlvE1_clEvEUlN3c104HalfES7_S7_S7_E_St5arrayIPcLm5EEEEviT0_T1_)
        /*06ec*/ 	.word	0x00000000


	//----- nvinfo : EIATTR_MIN_STACK_SIZE
	.align		4
.L_333:
        /*06f0*/ 	.byte	0x04, 0x12
        /*06f2*/ 	.short	(.L_335 - .L_334)
	.align		4
.L_334:
        /*06f4*/ 	.word	index@(_ZN2at6native29vectorized_elementwise_kernelILi8EZZZNS0_14glu_jvp_kernelERNS_18TensorIteratorBaseEENKUlvE_clEvENKUlvE1_clEvEUlN3c104HalfES7_S7_S7_E_St5arrayIPcLm5EEEEviT0_T1_)
        /*06f8*/ 	.word	0x00000000


	//----- nvinfo : EIATTR_MIN_STACK_SIZE
	.align		4
.L_335:
        /*06fc*/ 	.byte	0x04, 0x12
        /*06fe*/ 	.short	(.L_337 - .L_336)
	.align		4
.L_336:
        /*0700*/ 	.word	index@(_ZN2at6native18elementwise_kernelILi128ELi4EZNS0_15gpu_kernel_implIZZZNS0_14glu_jvp_kernelERNS_18TensorIteratorBaseEENKUlvE_clEvENKUlvE0_clEvEUlffffE_EEvS4_RKT_EUliE_EEviT1_)
        /*0704*/ 	.word	0x00000000


	//----- nvinfo : EIATTR_MIN_STACK_SIZE
	.align		4
.L_337:
        /*0708*/ 	.byte	0x04, 0x12
        /*070a*/ 	.short	(.L_339 - .L_338)
	.align		4
.L_338:
        /*070c*/ 	.word	index@(_ZN2at6native27unrolled_elementwise_kernelIZZZNS0_14glu_jvp_kernelERNS_18TensorIteratorBaseEENKUlvE_clEvENKUlvE0_clEvEUlffffE_St5arrayIPcLm5EELi4E23TrivialOffsetCalculatorILi4EjESA_ILi1EjENS0_6memory12LoadWithCastILi4EEENSD_13StoreWithCastILi1EEEEEviT_T0_T2_T3_T4_T5_)
        /*0710*/ 	.word	0x00000000


	//----- nvinfo : EIATTR_MIN_STACK_SIZE
	.align		4
.L_339:
        /*0714*/ 	.byte	0x04, 0x12
        /*0716*/ 	.short	(.L_341 - .L_340)
	.align		4
.L_340:
        /*0718*/ 	.word	index@(_ZN2at6native18elementwise_kernelILi128ELi2EZNS0_22gpu_kernel_impl_nocastIZZZNS0_14glu_jvp_kernelERNS_18TensorIteratorBaseEENKUlvE_clEvENKUlvE0_clEvEUlffffE_EEvS4_RKT_EUliE_EEviT1_)
        /*071c*/ 	.word	0x00000000


	//----- nvinfo : EIATTR_MIN_STACK_SIZE
	.align		4
.L_341:
        /*0720*/ 	.byte	0x04, 0x12
        /*0722*/ 	.short	(.L_343 - .L_342)
	.align		4
.L_342:
        /*0724*/ 	.word	index@(_ZN2at6native27unrolled_elementwise_kernelIZZZNS0_14glu_jvp_kernelERNS_18TensorIteratorBaseEENKUlvE_clEvENKUlvE0_clEvEUlffffE_St5arrayIPcLm5EELi4E23TrivialOffsetCalculatorILi4EjESA_ILi1EjENS0_6memory15LoadWithoutCastENSD_16StoreWithoutCastEEEviT_T0_T2_T3_T4_T5_)
        /*0728*/ 	.word	0x00000000


	//----- nvinfo : EIATTR_MIN_STACK_SIZE
	.align		4
.L_343:
        /*072c*/ 	.byte	0x04, 0x12
        /*072e*/ 	.short	(.L_345 - .L_344)
	.align		4
.L_344:
        /*0730*/ 	.word	index@(_ZN2at6native29vectorized_elementwise_kernelILi2EZZZNS0_14glu_jvp_kernelERNS_18TensorIteratorBaseEENKUlvE_clEvENKUlvE0_clEvEUlffffE_St5arrayIPcLm5EEEEviT0_T1_)
        /*0734*/ 	.word	0x00000000


	//----- nvinfo : EIATTR_MIN_STACK_SIZE
	.align		4
.L_345:
        /*0738*/ 	.byte	0x04, 0x12
        /*073a*/ 	.short	(.L_347 - .L_346)
	.align		4
.L_346:
        /*073c*/ 	.word	index@(_ZN2at6native29vectorized_elementwise_kernelILi4EZZZNS0_14glu_jvp_kernelERNS_18TensorIteratorBaseEENKUlvE_clEvENKUlvE0_clEvEUlffffE_St5arrayIPcLm5EEEEviT0_T1_)
        /*0740*/ 	.word	0x00000000


	//----- nvinfo : EIATTR_MIN_STACK_SIZE
	.align		4
.L_347:
        /*0744*/ 	.byte	0x04, 0x12
        /*0746*/ 	.short	(.L_349 - .L_348)
	.align		4
.L_348:
        /*0748*/ 	.word	index@(_ZN2at6native29vectorized_elementwise_kernelILi8EZZZNS0_14glu_jvp_kernelERNS_18TensorIteratorBaseEENKUlvE_clEvENKUlvE0_clEvEUlffffE_St5arrayIPcLm5EEEEviT0_T1_)
        /*074c*/ 	.word	0x00000000


	//----- nvinfo : EIATTR_MIN_STACK_SIZE
	.align		4
.L_349:
        /*0750*/ 	.byte	0x04, 0x12
        /*0752*/ 	.short	(.L_351 - .L_350)
	.align		4
.L_350:
        /*0754*/ 	.word	index@(_ZN2at6native18elementwise_kernelILi128ELi4EZNS0_15gpu_kernel_implIZZZNS0_14glu_jvp_kernelERNS_18TensorIteratorBaseEENKUlvE_clEvENKUlvE_clEvEUlddddE_EEvS4_RKT_EUliE_EEviT1_)
        /*0758*/ 	.word	0x00000000


	//----- nvinfo : EIATTR_MIN_STACK_SIZE
	.align		4
.L_351:
        /*075c*/ 	.byte	0x04, 0x12
        /*075e*/ 	.short	(.L_353 - .L_352)
	.align		4
.L_352:
        /*0760*/ 	.word	index@(_ZN2at6native27unrolled_elementwise_kernelIZZZNS0_14glu_jvp_kernelERNS_18TensorIteratorBaseEENKUlvE_clEvENKUlvE_clEvEUlddddE_St5arrayIPcLm5EELi4E23TrivialOffsetCalculatorILi4EjESA_ILi1EjENS0_6memory12LoadWithCastILi4EEENSD_13StoreWithCastILi1EEEEEviT_T0_T2_T3_T4_T5_)
        /*0764*/ 	.word	0x00000000


	//----- nvinfo : EIATTR_MIN_STACK_SIZE
	.align		4
.L_353:
        /*0768*/ 	.byte	0x04, 0x12
        /*076a*/ 	.short	(.L_355 - .L_354)
	.align		4
.L_354:
        /*076c*/ 	.word	index@(_ZN2at6native18elementwise_kernelILi128ELi2EZNS0_22gpu_kernel_impl_nocastIZZZNS0_14glu_jvp_kernelERNS_18TensorIteratorBaseEENKUlvE_clEvENKUlvE_clEvEUlddddE_EEvS4_RKT_EUliE_EEviT1_)
        /*0770*/ 	.word	0x00000000


	//----- nvinfo : EIATTR_MIN_STACK_SIZE
	.align		4
.L_355:
        /*0774*/ 	.byte	0x04, 0x12
        /*0776*/ 	.short	(.L_357 - .L_356)
	.align		4
.L_356:
        /*0778*/ 	.word	index@(_ZN2at6native27unrolled_elementwise_kernelIZZZNS0_14glu_jvp_kernelERNS_18TensorIteratorBaseEENKUlvE_clEvENKUlvE_clEvEUlddddE_St5arrayIPcLm5EELi4E23TrivialOffsetCalculatorILi4EjESA_ILi1EjENS0_6memory15LoadWithoutCastENSD_16StoreWithoutCastEEEviT_T0_T2_T3_T4_T5_)
        /*077c*/ 	.word	0x00000000


	//----- nvinfo : EIATTR_MIN_STACK_SIZE
	.align		4
.L_357:
        /*0780*/ 	.byte	0x04, 0x12
        /*0782*/ 	.short	(.L_359 - .L_358)
	.align		4
.L_358:
        /*0784*/ 	.word	index@(_ZN2at6native29vectorized_elementwise_kernelILi2EZZZNS0_14glu_jvp_kernelERNS_18TensorIteratorBaseEENKUlvE_clEvENKUlvE_clEvEUlddddE_St5arrayIPcLm5EEEEviT0_T1_)
        /*0788*/ 	.word	0x00000000


	//----- nvinfo : EIATTR_MIN_STACK_SIZE
	.align		4
.L_359:
        /*078c*/ 	.byte	0x04, 0x12
        /*078e*/ 	.short	(.L_361 - .L_360)
	.align		4
.L_360:
        /*0790*/ 	.word	index@(_ZN2at6native29vectorized_elementwise_kernelILi4EZZZNS0_14glu_jvp_kernelERNS_18TensorIteratorBaseEENKUlvE_clEvENKUlvE_clEvEUlddddE_St5arrayIPcLm5EEEEviT0_T1_)
        /*0794*/ 	.word	0x00000000


	//----- nvinfo : EIATTR_MIN_STACK_SIZE
	.align		4
.L_361:
        /*0798*/ 	.byte	0x04, 0x12
        /*079a*/ 	.short	(.L_363 - .L_362)
	.align		4
.L_362:
        /*079c*/ 	.word	index@(_ZN2at6native29vectorized_elementwise_kernelILi8EZZZNS0_14glu_jvp_kernelERNS_18TensorIteratorBaseEENKUlvE_clEvENKUlvE_clEvEUlddddE_St5arrayIPcLm5EEEEviT0_T1_)
        /*07a0*/ 	.word	0x00000000


	//----- nvinfo : EIATTR_MIN_STACK_SIZE
	.align		4
.L_363:
        /*07a4*/ 	.byte	0x04, 0x12
        /*07a6*/ 	.short	(.L_365 - .L_364)
	.align		4
.L_364:
        /*07a8*/ 	.word	index@(_ZN2at6native18elementwise_kernelILi128ELi4EZNS0_15gpu_kernel_implIZZZNS0_10glu_kernelERNS_18TensorIteratorBaseEENKUlvE_clEvENKUlvE2_clEvEUlN3c108BFloat16ES8_E_EEvS4_RKT_EUliE_EEviT1_)
        /*07ac*/ 	.word	0x00000000


	//----- nvinfo : EIATTR_MIN_STACK_SIZE
	.align		4
.L_365:
        /*07b0*/ 	.byte	0x04, 0x12
        /*07b2*/ 	.short	(.L_367 - .L_366)
	.align		4
.L_366:
        /*07b4*/ 	.word	index@(_ZN2at6native27unrolled_elementwise_kernelIZZZNS0_10glu_kernelERNS_18TensorIteratorBaseEENKUlvE_clEvENKUlvE2_clEvEUlN3c108BFloat16ES7_E_St5arrayIPcLm3EELi4E23TrivialOffsetCalculatorILi2EjESC_ILi1EjENS0_6memory12LoadWithCastILi2EEENSF_13StoreWithCastILi1EEEEEviT_T0_T2_T3_T4_T5_)
        /*07b8*/ 	.word	0x00000000


	//----- nvinfo : EIATTR_MIN_STACK_SIZE
	.align		4
.L_367:
        /*07bc*/ 	.byte	0x04, 0x12
        /*07be*/ 	.short	(.L_369 - .L_368)
	.align		4
.L_368:
        /*07c0*/ 	.word	index@(_ZN2at6native18elementwise_kernelILi128ELi4EZNS0_22gpu_kernel_impl_nocastIZZZNS0_10glu_kernelERNS_18TensorIteratorBaseEENKUlvE_clEvENKUlvE2_clEvEUlN3c108BFloat16ES8_E_EEvS4_RKT_EUliE_EEviT1_)
        /*07c4*/ 	.word	0x00000000


	//----- nvinfo : EIATTR_MIN_STACK_SIZE
	.align		4
.L_369:
        /*07c8*/ 	.byte	0x04, 0x12
        /*07ca*/ 	.short	(.L_371 - .L_370)
	.align		4
.L_370:
        /*07cc*/ 	.word	index@(_ZN2at6native27unrolled_elementwise_kernelIZZZNS0_10glu_kernelERNS_18TensorIteratorBaseEENKUlvE_clEvENKUlvE2_clEvEUlN3c108BFloat16ES7_E_St5arrayIPcLm3EELi4E23TrivialOffsetCalculatorILi2EjESC_ILi1EjENS0_6memory15LoadWithoutCastENSF_16StoreWithoutCastEEEviT_T0_T2_T3_T4_T5_)
        /*07d0*/ 	.word	0x00000000


	//----- nvinfo : EIATTR_MIN_STACK_SIZE
	.align		4
.L_371:
        /*07d4*/ 	.byte	0x04, 0x12
        /*07d6*/ 	.short	(.L_373 - .L_372)
	.align		4
.L_372:
        /*07d8*/ 	.word	index@(_ZN2at6native29vectorized_elementwise_kernelILi2EZZZNS0_10glu_kernelERNS_18TensorIteratorBaseEENKUlvE_clEvENKUlvE2_clEvEUlN3c108BFloat16ES7_E_St5arrayIPcLm3EEEEviT0_T1_)
        /*07dc*/ 	.word	0x00000000


	//----- nvinfo : EIATTR_MIN_STACK_SIZE
	.align		4
.L_373:
        /*07e0*/ 	.byte	0x04, 0x12
        /*07e2*/ 	.short	(.L_375 - .L_374)
	.align		4
.L_374:
        /*07e4*/ 	.word	index@(_ZN2at6native29vectorized_elementwise_kernelILi4EZZZNS0_10glu_kernelERNS_18TensorIteratorBaseEENKUlvE_clEvENKUlvE2_clEvEUlN3c108BFloat16ES7_E_St5arrayIPcLm3EEEEviT0_T1_)
        /*07e8*/ 	.word	0x00000000


	//----- nvinfo : EIATTR_MIN_STACK_SIZE
	.align		4
.L_375:
        /*07ec*/ 	.byte	0x04, 0x12
        /*07ee*/ 	.short	(.L_377 - .L_376)
	.align		4
.L_376:
        /*07f0*/ 	.word	index@(_ZN2at6native29vectorized_elementwise_kernelILi8EZZZNS0_10glu_kernelERNS_18TensorIteratorBaseEENKUlvE_clEvENKUlvE2_clEvEUlN3c108BFloat16ES7_E_St5arrayIPcLm3EEEEviT0_T1_)
        /*07f4*/ 	.word	0x00000000


	//----- nvinfo : EIATTR_MIN_STACK_SIZE
	.align		4
.L_377:
        /*07f8*/ 	.byte	0x04, 0x12
        /*07fa*/ 	.short	(.L_379 - .L_378)
	.align		4
.L_378:
        /*07fc*/ 	.word	index@(_ZN2at6native18elementwise_kernelILi128ELi4EZNS0_15gpu_kernel_implIZZZNS0_10glu_kernelERNS_18TensorIteratorBaseEENKUlvE_clEvENKUlvE1_clEvEUlN3c104HalfES8_E_EEvS4_RKT_EUliE_EEviT1_)
        /*0800*/ 	.word	0x00000000


	//----- nvinfo : EIATTR_MIN_STACK_SIZE
	.align		4
.L_379:
        /*0804*/ 	.byte	0x04, 0x12
        /*0806*/ 	.short	(.L_381 - .L_380)
	.align		4
.L_380:
        /*0808*/ 	.word	index@(_ZN2at6native27unrolled_elementwise_kernelIZZZNS0_10glu_kernelERNS_18TensorIteratorBaseEENKUlvE_clEvENKUlvE1_clEvEUlN3c104HalfES7_E_St5arrayIPcLm3EELi4E23TrivialOffsetCalculatorILi2EjESC_ILi1EjENS0_6memory12LoadWithCastILi2EEENSF_13StoreWithCastILi1EEEEEviT_T0_T2_T3_T4_T5_)
        /*080c*/ 	.word	0x00000000


	//----- nvinfo : EIATTR_MIN_STACK_SIZE
	.align		4
.L_381:
        /*0810*/ 	.byte	0x04, 0x12
        /*0812*/ 	.short	(.L_383 - .L_382)
	.align		4
.L_382:
        /*0814*/ 	.word	index@(_ZN2at6native18elementwise_kernelILi128ELi4EZNS0_22gpu_kernel_impl_nocastIZZZNS0_10glu_kernelERNS_18TensorIteratorBaseEENKUlvE_clEvENKUlvE1_clEvEUlN3c104HalfES8_E_EEvS4_RKT_EUliE_EEviT1_)
        /*0818*/ 	.word	0x00000000


	//----- nvinfo : EIATTR_MIN_STACK_SIZE
	.align		4
.L_383:
        /*081c*/ 	.byte	0x04, 0x12
        /*081e*/ 	.short	(.L_385 - .L_384)
	.align		4
.L_384:
        /*0820*/ 	.word	index@(_ZN2at6native27unrolled_elementwise_kernelIZZZNS0_10glu_kernelERNS_18TensorIteratorBaseEENKUlvE_clEvENKUlvE1_clEvEUlN3c104HalfES7_E_St5arrayIPcLm3EELi4E23TrivialOffsetCalculatorILi2EjESC_ILi1EjENS0_6memory15LoadWithoutCastENSF_16StoreWithoutCastEEEviT_T0_T2_T3_T4_T5_)
        /*0824*/ 	.word	0x00000000


	//----- nvinfo : EIATTR_MIN_STACK_SIZE
	.align		4
.L_385:
        /*0828*/ 	.byte	0x04, 0x12
        /*082a*/ 	.short	(.L_387 - .L_386)
	.align		4
.L_386:
        /*082c*/ 	.word	index@(_ZN2at6native29vectorized_elementwise_kernelILi2EZZZNS0_10glu_kernelERNS_18TensorIteratorBaseEENKUlvE_clEvENKUlvE1_clEvEUlN3c104HalfES7_E_St5arrayIPcLm3EEEEviT0_T1_)
        /*0830*/ 	.word	0x00000000


	//----- nvinfo : EIATTR_MIN_STACK_SIZE
	.align		4
.L_387:
        /*0834*/ 	.byte	0x04, 0x12
        /*0836*/ 	.short	(.L_389 - .L_388)
	.align		4
.L_388:
        /*0838*/ 	.word	index@(_ZN2at6native29vectorized_elementwise_kernelILi4EZZZNS0_10glu_kernelERNS_18TensorIteratorBaseEENKUlvE_clEvENKUlvE1_clEvEUlN3c104HalfES7_E_St5arrayIPcLm3EEEEviT0_T1_)
        /*083c*/ 	.word	0x00000000


	//----- nvinfo : EIATTR_MIN_STACK_SIZE
	.align		4
.L_389:
        /*0840*/ 	.byte	0x04, 0x12
        /*0842*/ 	.short	(.L_391 - .L_390)
	.align		4
.L_390:
        /*0844*/ 	.word	index@(_ZN2at6native29vectorized_elementwise_kernelILi8EZZZNS0_10glu_kernelERNS_18TensorIteratorBaseEENKUlvE_clEvENKUlvE1_clEvEUlN3c104HalfES7_E_St5arrayIPcLm3EEEEviT0_T1_)
        /*0848*/ 	.word	0x00000000


	//----- nvinfo : EIATTR_MIN_STACK_SIZE
	.align		4
.L_391:
        /*084c*/ 	.byte	0x04, 0x12
        /*084e*/ 	.short	(.L_393 - .L_392)
	.align		4
.L_392:
        /*0850*/ 	.word	index@(_ZN2at6native18elementwise_kernelILi128ELi4EZNS0_15gpu_kernel_implIZZZNS0_10glu_kernelERNS_18TensorIteratorBaseEENKUlvE_clEvENKUlvE0_clEvEUlffE_EEvS4_RKT_EUliE_EEviT1_)
        /*0854*/ 	.word	0x00000000


	//----- nvinfo : EIATTR_MIN_STACK_SIZE
	.align		4
.L_393:
        /*0858*/ 	.byte	0x04, 0x12
        /*085a*/ 	.short	(.L_395 - .L_394)
	.align		4
.L_394:
        /*085c*/ 	.word	index@(_ZN2at6native27unrolled_elementwise_kernelIZZZNS0_10glu_kernelERNS_18TensorIteratorBaseEENKUlvE_clEvENKUlvE0_clEvEUlffE_St5arrayIPcLm3EELi4E23TrivialOffsetCalculatorILi2EjESA_ILi1EjENS0_6memory12LoadWithCastILi2EEENSD_13StoreWithCastILi1EEEEEviT_T0_T2_T3_T4_T5_)
        /*0860*/ 	.word	0x00000000


	//----- nvinfo : EIATTR_MIN_STACK_SIZE
	.align		4
.L_395:
        /*0864*/ 	.byte	0x04, 0x12
        /*0866*/ 	.short	(.L_397 - .L_396)
	.align		4
.L_396:
        /*0868*/ 	.word	index@(_ZN2at6native18elementwise_kernelILi128ELi2EZNS0_22gpu_kernel_impl_nocastIZZZNS0_10glu_kernelERNS_18TensorIteratorBaseEENKUlvE_clEvENKUlvE0_clEvEUlffE_EEvS4_RKT_EUliE_EEviT1_)
        /*086c*/ 	.word	0x00000000


	//----- nvinfo : EIATTR_MIN_STACK_SIZE
	.align		4
.L_397:
        /*0870*/ 	.byte	0x04, 0x12
        /*0872*/ 	.short	(.L_399 - .L_398)
	.align		4
.L_398:
        /*0874*/ 	.word	index@(_ZN2at6native27unrolled_elementwise_kernelIZZZNS0_10glu_kernelERNS_18TensorIteratorBaseEENKUlvE_clEvENKUlvE0_clEvEUlffE_St5arrayIPcLm3EELi4E23TrivialOffsetCalculatorILi2EjESA_ILi1EjENS0_6memory15LoadWithoutCastENSD_16StoreWithoutCastEEEviT_T0_T2_T3_T4_T5_)
        /*0878*/ 	.word	0x00000000


	//----- nvinfo : EIATTR_MIN_STACK_SIZE
	.align		4
.L_399:
        /*087c*/ 	.byte	0x04, 0x12
        /*087e*/ 	.short	(.L_401 - .L_400)
	.align		4
.L_400:
        /*0880*/ 	.word	index@(_ZN2at6native29vectorized_elementwise_kernelILi2EZZZNS0_10glu_kernelERNS_18TensorIteratorBaseEENKUlvE_clEvENKUlvE0_clEvEUlffE_St5arrayIPcLm3EEEEviT0_T1_)
        /*0884*/ 	.word	0x00000000


	//----- nvinfo : EIATTR_MIN_STACK_SIZE
	.align		4
.L_401:
        /*0888*/ 	.byte	0x04, 0x12
        /*088a*/ 	.short	(.L_403 - .L_402)
	.align		4
.L_402:
        /*088c*/ 	.word	index@(_ZN2at6native29vectorized_elementwise_kernelILi4EZZZNS0_10glu_kernelERNS_18TensorIteratorBaseEENKUlvE_clEvENKUlvE0_clEvEUlffE_St5arrayIPcLm3EEEEviT0_T1_)
        /*0890*/ 	.word	0x00000000


	//----- nvinfo : EIATTR_MIN_STACK_SIZE
	.align		4
.L_403:
        /*0894*/ 	.byte	0x04, 0x12
        /*0896*/ 	.short	(.L_405 - .L_404)
	.align		4
.L_404:
        /*0898*/ 	.word	index@(_ZN2at6native29vectorized_elementwise_kernelILi8EZZZNS0_10glu_kernelERNS_18TensorIteratorBaseEENKUlvE_clEvENKUlvE0_clEvEUlffE_St5arrayIPcLm3EEEEviT0_T1_)
        /*089c*/ 	.word	0x00000000


	//----- nvinfo : EIATTR_MIN_STACK_SIZE
	.align		4
.L_405:
        /*08a0*/ 	.byte	0x04, 0x12
        /*08a2*/ 	.short	(.L_407 - .L_406)
	.align		4
.L_406:
        /*08a4*/ 	.word	index@(_ZN2at6native18elementwise_kernelILi128ELi4EZNS0_15gpu_kernel_implIZZZNS0_10glu_kernelERNS_18TensorIteratorBaseEENKUlvE_clEvENKUlvE_clEvEUlddE_EEvS4_RKT_EUliE_EEviT1_)
        /*08a8*/ 	.word	0x00000000


	//----- nvinfo : EIATTR_MIN_STACK_SIZE
	.align		4
.L_407:
        /*08ac*/ 	.byte	0x04, 0x12
        /*08ae*/ 	.short	(.L_409 - .L_408)
	.align		4
.L_408:
        /*08b0*/ 	.word	index@(_ZN2at6native27unrolled_elementwise_kernelIZZZNS0_10glu_kernelERNS_18TensorIteratorBaseEENKUlvE_clEvENKUlvE_clEvEUlddE_St5arrayIPcLm3EELi4E23TrivialOffsetCalculatorILi2EjESA_ILi1EjENS0_6memory12LoadWithCastILi2EEENSD_13StoreWithCastILi1EEEEEviT_T0_T2_T3_T4_T5_)
        /*08b4*/ 	.word	0x00000000


	//----- nvinfo : EIATTR_MIN_STACK_SIZE
	.align		4
.L_409:
        /*08b8*/ 	.byte	0x04, 0x12
        /*08ba*/ 	.short	(.L_411 - .L_410)
	.align		4
.L_410:
        /*08bc*/ 	.word	index@(_ZN2at6native18elementwise_kernelILi128ELi2EZNS0_22gpu_kernel_impl_nocastIZZZNS0_10glu_kernelERNS_18TensorIteratorBaseEENKUlvE_clEvENKUlvE_clEvEUlddE_EEvS4_RKT_EUliE_EEviT1_)
        /*08c0*/ 	.word	0x00000000


	//----- nvinfo : EIATTR_MIN_STACK_SIZE
	.align		4
.L_411:
        /*08c4*/ 	.byte	0x04, 0x12
        /*08c6*/ 	.short	(.L_413 - .L_412)
	.align		4
.L_412:
        /*08c8*/ 	.word	index@(_ZN2at6native27unrolled_elementwise_kernelIZZZNS0_10glu_kernelERNS_18TensorIteratorBaseEENKUlvE_clEvENKUlvE_clEvEUlddE_St5arrayIPcLm3EELi4E23TrivialOffsetCalculatorILi2EjESA_ILi1EjENS0_6memory15LoadWithoutCastENSD_16StoreWithoutCastEEEviT_T0_T2_T3_T4_T5_)
        /*08cc*/ 	.word	0x00000000


	//----- nvinfo : EIATTR_MIN_STACK_SIZE
	.align		4
.L_413:
        /*08d0*/ 	.byte	0x04, 0x12
        /*08d2*/ 	.short	(.L_415 - .L_414)
	.align		4
.L_414:
        /*08d4*/ 	.word	index@(_ZN2at6native29vectorized_elementwise_kernelILi2EZZZNS0_10glu_kernelERNS_18TensorIteratorBaseEENKUlvE_clEvENKUlvE_clEvEUlddE_St5arrayIPcLm3EEEEviT0_T1_)
        /*08d8*/ 	.word	0x00000000


	//----- nvinfo : EIATTR_MIN_STACK_SIZE
	.align		4
.L_415:
        /*08dc*/ 	.byte	0x04, 0x12
        /*08de*/ 	.short	(.L_417 - .L_416)
	.align		4
.L_416:
        /*08e0*/ 	.word	index@(_ZN2at6native29vectorized_elementwise_kernelILi4EZZZNS0_10glu_kernelERNS_18TensorIteratorBaseEENKUlvE_clEvENKUlvE_clEvEUlddE_St5arrayIPcLm3EEEEviT0_T1_)
        /*08e4*/ 	.word	0x00000000


	//----- nvinfo : EIATTR_MIN_STACK_SIZE
	.align		4
.L_417:
        /*08e8*/ 	.byte	0x04, 0x12
        /*08ea*/ 	.short	(.L_419 - .L_418)
	.align		4
.L_418:
        /*08ec*/ 	.word	index@(_ZN2at6native29vectorized_elementwise_kernelILi8EZZZNS0_10glu_kernelERNS_18TensorIteratorBaseEENKUlvE_clEvENKUlvE_clEvEUlddE_St5arrayIPcLm3EEEEviT0_T1_)
        /*08f0*/ 	.word	0x00000000


	//----- nvinfo : EIATTR_MIN_STACK_SIZE
	.align		4
.L_419:
        /*08f4*/ 	.byte	0x04, 0x12
        /*08f6*/ 	.short	(.L_421 - .L_420)
	.align		4
.L_420:
        /*08f8*/ 	.word	index@(_ZN2at6native19glu_backward_kernelIN3c108BFloat16E16OffsetCalculatorILi3EjLb0EEEEviPT_PKS6_S9_T0_ll)
        /*08fc*/ 	.word	0x00000000


	//----- nvinfo : EIATTR_MIN_STACK_SIZE
	.align		4
.L_421:
        /*0900*/ 	.byte	0x04, 0x12
        /*0902*/ 	.short	(.L_423 - .L_422)
	.align		4
.L_422:
        /*0904*/ 	.word	index@(_ZN2at6native19glu_backward_kernelIN3c104HalfE16OffsetCalculatorILi3EjLb0EEEEviPT_PKS6_S9_T0_ll)
        /*0908*/ 	.word	0x00000000


	//----- nvinfo : EIATTR_MIN_STACK_SIZE
	.align		4
.L_423:
        /*090c*/ 	.byte	0x04, 0x12
        /*090e*/ 	.short	(.L_425 - .L_424)
	.align		4
.L_424:
        /*0910*/ 	.word	index@(_ZN2at6native19glu_backward_kernelIf16OffsetCalculatorILi3EjLb0EEEEviPT_PKS4_S7_T0_ll)
        /*0914*/ 	.word	0x00000000


	//----- nvinfo : EIATTR_MIN_STACK_SIZE
	.align		4
.L_425:
        /*0918*/ 	.byte	0x04, 0x12
        /*091a*/ 	.short	(.L_427 - .L_426)
	.align		4
.L_426:
        /*091c*/ 	.word	index@(_ZN2at6native19glu_backward_kernelId16OffsetCalculatorILi3EjLb0EEEEviPT_PKS4_S7_T0_ll)
        /*0920*/ 	.word	0x00000000
.L_427:


//--------------------- .nv.compat                --------------------------
	.section	.nv.compat,"",@"SHT_CUDA_COMPAT_INFO"
	.align	4
        /*0000*/ 	.byte	0x02, 0x09, 0x01, 0x00, 0x02, 0x02, 0x01, 0x00, 0x02, 0x05, 0x05, 0x00, 0x03, 0x07, 0x01, 0x01
        /*0010*/ 	.byte	0x02, 0x03, 0x00, 0x00, 0x02, 0x06, 0x01, 0x00, 0x04, 0x0b, 0x08, 0x00, 0x00, 0x00, 0x00, 0x00
        /*0020*/ 	.byte	0x00, 0x00, 0x00, 0x00


//--------------------- .nv.info._ZN2at6native18elementwise_kernelILi128ELi4EZNS0_15gpu_kernel_implIZZZNS0_14glu_jvp_kernelERNS_18TensorIteratorBaseEENKUlvE_clEvENKUlvE2_clEvEUlN3c108BFloat16ES8_S8_S8_E_EEvS4_RKT_EUliE_EEviT1_ --------------------------
	.section	.nv.info._ZN2at6native18elementwise_kernelILi128ELi4EZNS0_15gpu_kernel_implIZZZNS0_14glu_jvp_kernelERNS_18TensorIteratorBaseEENKUlvE_clEvENKUlvE2_clEvEUlN3c108BFloat16ES8_S8_S8_E_EEvS4_RKT_EUliE_EEviT1_,"",@"SHT_CUDA_INFO"
	.sectionflags	@""
	.align	4


	//----- nvinfo : EIATTR_CUDA_API_VERSION
	.align		4
        /*0000*/ 	.byte	0x04, 0x37
        /*0002*/ 	.short	(.L_429 - .L_428)
.L_428:
        /*0004*/ 	.word	0x00000082


	//----- nvinfo : EIATTR_KPARAM_INFO
	.align		4
.L_429:
        /*0008*/ 	.byte	0x04, 0x17
        /*000a*/ 	.short	(.L_431 - .L_430)
.L_430:
        /*000c*/ 	.word	0x00000000
        /*0010*/ 	.short	0x0001
        /*0012*/ 	.short	0x0008
        /*0014*/ 	.byte	0x00, 0xf0, 0x81, 0x0d


	//----- nvinfo : EIATTR_KPARAM_INFO
	.align		4
.L_431:
        /*0018*/ 	.byte	0x04, 0x17
        /*001a*/ 	.short	(.L_433 - .L_432)
.L_432:
        /*001c*/ 	.word	0x00000000
        /*0020*/ 	.short	0x0000
        /*0022*/ 	.short	0x0000
        /*0024*/ 	.byte	0x00, 0xf0, 0x11, 0x00


	//----- nvinfo : EIATTR_SPARSE_MMA_MASK
	.align		4
.L_433:
        /*0028*/ 	.byte	0x03, 0x50
        /*002a*/ 	.short	0x0000


	//----- nvinfo : EIATTR_MAXREG_COUNT
	.align		4
        /*002c*/ 	.byte	0x03, 0x1b
        /*002e*/ 	.short	0x0080


	//----- nvinfo : EIATTR_EXTERNS
	.align		4
        /*0030*/ 	.byte	0x04, 0x0f
        /*0032*/ 	.short	(.L_435 - .L_434)


	//   ....[0]....
	.align		4
.L_434:
        /*0034*/ 	.word	index@(__assertfail)


	//----- nvinfo : EIATTR_MERCURY_ISA_VERSION
	.align		4
.L_435:
        /*0038*/ 	.byte	0x03, 0x5f
        /*003a*/ 	.short	0x0101


	//----- nvinfo : EIATTR_SYSCALL_OFFSETS
	.align		4
        /*003c*/ 	.byte	0x04, 0x46
        /*003e*/ 	.short	(.L_437 - .L_436)


	//   ....[0]....
.L_436:
        /*0040*/ 	.word	0x00002ba0


	//   ....[1]....
        /*0044*/ 	.word	0x00003c50


	//   ....[2]....
        /*0048*/ 	.word	0x00004d00


	//   ....[3]....
        /*004c*/ 	.word	0x00005cd0


	//   ....[4]....
        /*0050*/ 	.word	0x00006cf0


	//   ....[5]....
        /*0054*/ 	.word	0x000098f0


	//   ....[6]....
        /*0058*/ 	.word	0x0000a9a0


	//   ....[7]....
        /*005c*/ 	.word	0x0000ba50


	//   ....[8]....
        /*0060*/ 	.word	0x0000ca20


	//   ....[9]....
        /*0064*/ 	.word	0x0000da40


	//   ....[10]....
        /*0068*/ 	.word	0x00010630


	//   ....[11]....
        /*006c*/ 	.word	0x000116e0


	//   ....[12]....
        /*0070*/ 	.word	0x00012790


	//   ....[13]....
        /*0074*/ 	.word	0x00013760


	//   ....[14]....
        /*0078*/ 	.word	0x00014780


	//   ....[15]....
        /*007c*/ 	.word	0x00017360


	//   ....[16]....
        /*0080*/ 	.word	0x00018410


	//   ....[17]....
        /*0084*/ 	.word	0x000194c0


	//   ....[18]....
        /*0088*/ 	.word	0x0001a490


	//   ....[19]....
        /*008c*/ 	.word	0x0001b4b0


	//----- nvinfo : EIATTR_EXIT_INSTR_OFFSETS
	.align		4
.L_437:
        /*0090*/ 	.byte	0x04, 0x1c
        /*0092*/ 	.short	(.L_439 - .L_438)


	//   ....[0]....
.L_438:
        /*0094*/ 	.word	0x00014850


	//   ....[1]....
        /*0098*/ 	.word	0x0001a6e0


	//   ....[2]....
        /*009c*/ 	.word	0x0001a720


	//   ....[3]....
        /*00a0*/ 	.word	0x0001a7c0


	//   ....[4]....
        /*00a4*/ 	.word	0x0001a800


	//   ....[5]....
        /*00a8*/ 	.word	0x0001a840


	//   ....[6]....
        /*00ac*/ 	.word	0x0001a8d0


	//   ....[7]....
        /*00b0*/ 	.word	0x0001a910


	//   ....[8]....
        /*00b4*/ 	.word	0x0001a9b0


	//   ....[9]....
        /*00b8*/ 	.word	0x0001aa00


	//   ....[10]....
        /*00bc*/ 	.word	0x0001aa50


	//   ....[11]....
        /*00c0*/ 	.word	0x0001ab20


	//   ....[12]....
        /*00c4*/ 	.word	0x0001ab80


	//   ....[13]....
        /*00c8*/ 	.word	0x0001ad10


	//   ....[14]....
        /*00cc*/ 	.word	0x0001ae70


	//   ....[15]....
        /*00d0*/ 	.word	0x0001ae90


	//   ....[16]....
        /*00d4*/ 	.word	0x0001af50


	//   ....[17]....
        /*00d8*/ 	.word	0x0001b0d0


	//   ....[18]....
        /*00dc*/ 	.word	0x0001b250


	//   ....[19]....
        /*00e0*/ 	.word	0x0001b3b0


	//   ....[20]....
        /*00e4*/ 	.word	0x0001b4c0


	//   ....[21]....
        /*00e8*/ 	.word	0x0001b500


	//   ....[22]....
        /*00ec*/ 	.word	0x0001b540


	//----- nvinfo : EIATTR_MAX_THREADS
	.align		4
.L_439:
        /*00f0*/ 	.byte	0x04, 0x05
        /*00f2*/ 	.short	(.L_441 - .L_440)
.L_440:
        /*00f4*/ 	.word	0x00000080
        /*00f8*/ 	.word	0x00000001
        /*00fc*/ 	.word	0x00000001


	//----- nvinfo : EIATTR_CRS_STACK_SIZE
	.align		4
.L_441:
        /*0100*/ 	.byte	0x04, 0x1e
        /*0102*/ 	.short	(.L_443 - .L_442)
.L_442:
        /*0104*/ 	.word	0x00000000


	//----- nvinfo : EIATTR_CBANK_PARAM_SIZE
	.align		4
.L_443:
        /*0108*/ 	.byte	0x03, 0x19
        /*010a*/ 	.short	0x0368


	//----- nvinfo : EIATTR_PARAM_CBANK
	.align		4
        /*010c*/ 	.byte	0x04, 0x0a
        /*010e*/ 	.short	(.L_445 - .L_444)
	.align		4
.L_444:
        /*0110*/ 	.word	index@(.nv.constant0._ZN2at6native18elementwise_kernelILi128ELi4EZNS0_15gpu_kernel_implIZZZNS0_14glu_jvp_kernelERNS_18TensorIteratorBaseEENKUlvE_clEvENKUlvE2_clEvEUlN3c108BFloat16ES8_S8_S8_E_EEvS4_RKT_EUliE_EEviT1_)
        /*0114*/ 	.short	0x0210
        /*0116*/ 	.short	0x0368


	//----- nvinfo : EIATTR_SW_WAR
	.align		4
.L_445:
        /*0118*/ 	.byte	0x04, 0x36
        /*011a*/ 	.short	(.L_447 - .L_446)
.L_446:
        /*011c*/ 	.word	0x00000008
.L_447:


//--------------------- .nv.info._ZN2at6native27unrolled_elementwise_kernelIZZZNS0_14glu_jvp_kernelERNS_18TensorIteratorBaseEENKUlvE_clEvENKUlvE2_clEvEUlN3c108BFloat16ES7_S7_S7_E_St5arrayIPcLm5EELi4E23TrivialOffsetCalculatorILi4EjESC_ILi1EjENS0_6memory12LoadWithCastILi4EEENSF_13StoreWithCastILi1EEEEEviT_T0_T2_T3_T4_T5_ --------------------------
	.section	.nv.info._ZN2at6native27unrolled_elementwise_kernelIZZZNS0_14glu_jvp_kernelERNS_18TensorIteratorBaseEENKUlvE_clEvENKUlvE2_clEvEUlN3c108BFloat16ES7_S7_S7_E_St5arrayIPcLm5EELi4E23TrivialOffsetCalculatorILi4EjESC_ILi1EjENS0_6memory12LoadWithCastILi4EEENSF_13StoreWithCastILi1EEEEEviT_T0_T2_T3_T4_T5_,"",@"SHT_CUDA_INFO"
	.sectionflags	@""
	.align	4


	//----- nvinfo : EIATTR_CUDA_API_VERSION
	.align		4
        /*0000*/ 	.byte	0x04, 0x37
        /*0002*/ 	.short	(.L_449 - .L_448)
.L_448:
        /*0004*/ 	.word	0x00000082


	//----- nvinfo : EIATTR_KPARAM_INFO
	.align		4
.L_449:
        /*0008*/ 	.byte	0x04, 0x17
        /*000a*/ 	.short	(.L_451 - .L_450)
.L_450:
        /*000c*/ 	.word	0x00000000
        /*0010*/ 	.short	0x0006
        /*0012*/ 	.short	0x0048
        /*0014*/ 	.byte	0x00, 0xf0, 0x21, 0x00


	//----- nvinfo : EIATTR_KPARAM_INFO
	.align		4
.L_451:
        /*0018*/ 	.byte	0x04, 0x17
        /*001a*/ 	.short	(.L_453 - .L_452)
.L_452:
        /*001c*/ 	.word	0x00000000
        /*0020*/ 	.short	0x0005
        /*0022*/ 	.short	0x0034
        /*0024*/ 	.byte	0x00, 0xf0, 0x51, 0x00


	//----- nvinfo : EIATTR_KPARAM_INFO
	.align		4
.L_453:
        /*0028*/ 	.byte	0x04, 0x17
        /*002a*/ 	.short	(.L_455 - .L_454)
.L_454:
        /*002c*/ 	.word	0x00000000
        /*0030*/ 	.short	0x0004
        /*0032*/ 	.short	0x0031
        /*0034*/ 	.byte	0x00, 0xf0, 0x05, 0x00


	//----- nvinfo : EIATTR_KPARAM_INFO
	.align		4
.L_455:
        /*0038*/ 	.byte	0x04, 0x17
        /*003a*/ 	.short	(.L_457 - .L_456)
.L_456:
        /*003c*/ 	.word	0x00000000
        /*0040*/ 	.short	0x0003
        /*0042*/ 	.short	0x0030
        /*0044*/ 	.byte	0x00, 0xf0, 0x05, 0x00


	//----- nvinfo : EIATTR_KPARAM_INFO
	.align		4
.L_457:
        /*0048*/ 	.byte	0x04, 0x17
        /*004a*/ 	.short	(.L_459 - .L_458)
.L_458:
        /*004c*/ 	.word	0x00000000
        /*0050*/ 	.short	0x0002
        /*0052*/ 	.short	0x0008
        /*0054*/ 	.byte	0x00, 0xf0, 0xa1, 0x00


	//----- nvinfo : EIATTR_KPARAM_INFO
	.align		4
.L_459:
        /*0058*/ 	.byte	0x04, 0x17
        /*005a*/ 	.short	(.L_461 - .L_460)
.L_460:
        /*005c*/ 	.word	0x00000000
        /*0060*/ 	.short	0x0001
        /*0062*/ 	.short	0x0004
        /*0064*/ 	.byte	0x00, 0xf0, 0x05, 0x00


	//----- nvinfo : EIATTR_KPARAM_INFO
	.align		4
.L_461:
        /*0068*/ 	.byte	0x04, 0x17
        /*006a*/ 	.short	(.L_463 - .L_462)
.L_462:
        /*006c*/ 	.word	0x00000000
        /*0070*/ 	.short	0x0000
        /*0072*/ 	.short	0x0000
        /*0074*/ 	.byte	0x00, 0xf0, 0x11, 0x00


	//----- nvinfo : EIATTR_SPARSE_MMA_MASK
	.align		4
.L_463:
        /*0078*/ 	.byte	0x03, 0x50
        /*007a*/ 	.short	0x0000


	//----- nvinfo : EIATTR_MAXREG_COUNT
	.align		4
        /*007c*/ 	.byte	0x03, 0x1b
        /*007e*/ 	.short	0x00ff


	//----- nvinfo : EIATTR_EXTERNS
	.align		4
        /*0080*/ 	.byte	0x04, 0x0f
        /*0082*/ 	.short	(.L_465 - .L_464)


	//   ....[0]....
	.align		4
.L_464:
        /*0084*/ 	.word	index@(__assertfail)


	//----- nvinfo : EIATTR_MERCURY_ISA_VERSION
	.align		4
.L_465:
        /*0088*/ 	.byte	0x03, 0x5f
        /*008a*/ 	.short	0x0101


	//----- nvinfo : EIATTR_SYSCALL_OFFSETS
	.align		4
        /*008c*/ 	.byte	0x04, 0x46
        /*008e*/ 	.short	(.L_467 - .L_466)


	//   ....[0]....
.L_466:
        /*0090*/ 	.word	0x00001130


	//   ....[1]....
        /*0094*/ 	.word	0x000021f0


	//   ....[2]....
        /*0098*/ 	.word	0x000032b0


	//   ....[3]....
        /*009c*/ 	.word	0x00004370


	//   ....[4]....
        /*00a0*/ 	.word	0x000054c0


	//   ....[5]....
        /*00a4*/ 	.word	0x00006580


	//   ....[6]....
        /*00a8*/ 	.word	0x00007640


	//   ....[7]....
        /*00ac*/ 	.word	0x00008700


	//   ....[8]....
        /*00b0*/ 	.word	0x00009870


	//   ....[9]....
        /*00b4*/ 	.word	0x0000a930


	//   ....[10]....
        /*00b8*/ 	.word	0x0000b9f0


	//   ....[11]....
        /*00bc*/ 	.word	0x0000cab0


	//   ....[12]....
        /*00c0*/ 	.word	0x0000dc00


	//   ....[13]....
        /*00c4*/ 	.word	0x0000ecc0


	//   ....[14]....
        /*00c8*/ 	.word	0x0000fd90


	//   ....[15]....
        /*00cc*/ 	.word	0x00010d70


	//   ....[16]....
        /*00d0*/ 	.word	0x000122d0


	//   ....[17]....
        /*00d4*/ 	.word	0x000132f0


	//   ....[18]....
        /*00d8*/ 	.word	0x000142d0


	//   ....[19]....
        /*00dc*/ 	.word	0x000152b0


	//----- nvinfo : EIATTR_EXIT_INSTR_OFFSETS
	.align		4
.L_467:
        /*00e0*/ 	.byte	0x04, 0x1c
        /*00e2*/ 	.short	(.L_469 - .L_468)


	//   ....[0]....
.L_468:
        /*00e4*/ 	.word	0x00014390


	//   ....[1]....
        /*00e8*/ 	.word	0x000144e0


	//   ....[2]....
        /*00ec*/ 	.word	0x00014520


	//   ....[3]....
        /*00f0*/ 	.word	0x000145c0


	//   ....[4]....
        /*00f4*/ 	.word	0x00014600


	//   ....[5]....
        /*00f8*/ 	.word	0x00014640


	//   ....[6]....
        /*00fc*/ 	.word	0x000146d0


	//   ....[7]....
        /*0100*/ 	.word	0x00014710


	//   ....[8]....
        /*0104*/ 	.word	0x000147b0


	//   ....[9]....
        /*0108*/ 	.word	0x00014800


	//   ....[10]....
        /*010c*/ 	.word	0x00014850


	//   ....[11]....
        /*0110*/ 	.word	0x00014920


	//   ....[12]....
        /*0114*/ 	.word	0x00014980


	//   ....[13]....
        /*0118*/ 	.word	0x00014b10


	//   ....[14]....
        /*011c*/ 	.word	0x00014c70


	//   ....[15]....
        /*0120*/ 	.word	0x00014c90


	//   ....[16]....
        /*0124*/ 	.word	0x00014d50


	//   ....[17]....
        /*0128*/ 	.word	0x00014ed0


	//   ....[18]....
        /*012c*/ 	.word	0x00015050


	//   ....[19]....
        /*0130*/ 	.word	0x000151b0


	//   ....[20]....
        /*0134*/ 	.word	0x000152c0


	//   ....[21]....
        /*0138*/ 	.word	0x00015300


	//   ....[22]....
        /*013c*/ 	.word	0x00015340


	//----- nvinfo : EIATTR_MAX_THREADS
	.align		4
.L_469:
        /*0140*/ 	.byte	0x04, 0x05
        /*0142*/ 	.short	(.L_471 - .L_470)
.L_470:
        /*0144*/ 	.word	0x00000080
        /*0148*/ 	.word	0x00000001
        /*014c*/ 	.word	0x00000001


	//----- nvinfo : EIATTR_CRS_STACK_SIZE
	.align		4
.L_471:
        /*0150*/ 	.byte	0x04, 0x1e
        /*0152*/ 	.short	(.L_473 - .L_472)
.L_472:
        /*0154*/ 	.word	0x00000000


	//----- nvinfo : EIATTR_CBANK_PARAM_SIZE
	.align		4
.L_473:
        /*0158*/ 	.byte	0x03, 0x19
        /*015a*/ 	.short	0x0050


	//----- nvinfo : EIATTR_PARAM_CBANK
	.align		4
        /*015c*/ 	.byte	0x04, 0x0a
        /*015e*/ 	.short	(.L_475 - .L_474)
	.align		4
.L_474:
        /*0160*/ 	.word	index@(.nv.constant0._ZN2at6native27unrolled_elementwise_kernelIZZZNS0_14glu_jvp_kernelERNS_18TensorIteratorBaseEENKUlvE_clEvENKUlvE2_clEvEUlN3c108BFloat16ES7_S7_S7_E_St5arrayIPcLm5EELi4E23TrivialOffsetCalculatorILi4EjESC_ILi1EjENS0_6memory12LoadWithCastILi4EEENSF_13StoreWithCastILi1EEEEEviT_T0_T2_T3_T4_T5_)
        /*0164*/ 	.short	0x0210
        /*0166*/ 	.short	0x0050


	//----- nvinfo : EIATTR_SW_WAR
	.align		4
.L_475:
        /*0168*/ 	.byte	0x04, 0x36
        /*016a*/ 	.short	(.L_477 - .L_476)
.L_476:
        /*016c*/ 	.word	0x00000008
.L_477:


//--------------------- .nv.info._ZN2at6native18elementwise_kernelILi128ELi4EZNS0_22gpu_kernel_impl_nocastIZZZNS0_14glu_jvp_kernelERNS_18TensorIteratorBaseEENKUlvE_clEvENKUlvE2_clEvEUlN3c108BFloat16ES8_S8_S8_E_EEvS4_RKT_EUliE_EEviT1_ --------------------------
	.section	.nv.info._ZN2at6native18elementwise_kernelILi128ELi4EZNS0_22gpu_kernel_impl_nocastIZZZNS0_14glu_jvp_kernelERNS_18TensorIteratorBaseEENKUlvE_clEvENKUlvE2_clEvEUlN3c108BFloat16ES8_S8_S8_E_EEvS4_RKT_EUliE_EEviT1_,"",@"SHT_CUDA_INFO"
	.sectionflags	@""
	.align	4


	//----- nvinfo : EIATTR_CUDA_API_VERSION
	.align		4
        /*0000*/ 	.byte	0x04, 0x37
        /*0002*/ 	.short	(.L_479 - .L_478)
.L_478:
        /*0004*/ 	.word	0x00000082


	//----- nvinfo : EIATTR_KPARAM_INFO
	.align		4
.L_479:
        /*0008*/ 	.byte	0x04, 0x17
        /*000a*/ 	.short	(.L_481 - .L_480)
.L_480:
        /*000c*/ 	.word	0x00000000
        /*0010*/ 	.short	0x0001
        /*0012*/ 	.short	0x0008
        /*0014*/ 	.byte	0x00, 0xf0, 0x81, 0x0d


	//----- nvinfo : EIATTR_KPARAM_INFO
	.align		4
.L_481:
        /*0018*/ 	.byte	0x04, 0x17
        /*001a*/ 	.short	(.L_483 - .L_482)
.L_482:
        /*001c*/ 	.word	0x00000000
        /*0020*/ 	.short	0x0000
        /*0022*/ 	.short	0x0000
        /*0024*/ 	.byte	0x00, 0xf0, 0x11, 0x00


	//----- nvinfo : EIATTR_SPARSE_MMA_MASK
	.align		4
.L_483:
        /*0028*/ 	.byte	0x03, 0x50
        /*002a*/ 	.short	0x0000


	//----- nvinfo : EIATTR_MAXREG_COUNT
	.align		4
        /*002c*/ 	.byte	0x03, 0x1b
        /*002e*/ 	.short	0x0080


	//----- nvinfo : EIATTR_MERCURY_ISA_VERSION
	.align		4
        /*0030*/ 	.byte	0x03, 0x5f
        /*0032*/ 	.short	0x0101


	//----- nvinfo : EIATTR_EXIT_INSTR_OFFSETS
	.align		4
        /*0034*/ 	.byte	0x04, 0x1c
        /*0036*/ 	.short	(.L_485 - .L_484)


	//   ....[0]....
.L_484:
        /*0038*/ 	.word	0x000057c0


	//   ....[1]....
        /*003c*/ 	.word	0x000074a0


	//----- nvinfo : EIATTR_MAX_THREADS
	.align		4
.L_485:
        /*0040*/ 	.byte	0x04, 0x05
        /*0042*/ 	.short	(.L_487 - .L_486)
.L_486:
        /*0044*/ 	.word	0x00000080
        /*0048*/ 	.word	0x00000001
        /*004c*/ 	.word	0x00000001


	//----- nvinfo : EIATTR_CRS_STACK_SIZE
	.align		4
.L_487:
        /*0050*/ 	.byte	0x04, 0x1e
        /*0052*/ 	.short	(.L_489 - .L_488)
.L_488:
        /*0054*/ 	.word	0x00000000


	//----- nvinfo : EIATTR_CBANK_PARAM_SIZE
	.align		4
.L_489:
        /*0058*/ 	.byte	0x03, 0x19
        /*005a*/ 	.short	0x0368


	//----- nvinfo : EIATTR_PARAM_CBANK
	.align		4
        /*005c*/ 	.byte	0x04, 0x0a
        /*005e*/ 	.short	(.L_491 - .L_490)
	.align		4
.L_490:
        /*0060*/ 	.word	index@(.nv.constant0._ZN2at6native18elementwise_kernelILi128ELi4EZNS0_22gpu_kernel_impl_nocastIZZZNS0_14glu_jvp_kernelERNS_18TensorIteratorBaseEENKUlvE_clEvENKUlvE2_clEvEUlN3c108BFloat16ES8_S8_S8_E_EEvS4_RKT_EUliE_EEviT1_)
        /*0064*/ 	.short	0x0210
        /*0066*/ 	.short	0x0368


	//----- nvinfo : EIATTR_SW_WAR
	.align		4
.L_491:
        /*0068*/ 	.byte	0x04, 0x36
        /*006a*/ 	.short	(.L_493 - .L_492)
.L_492:
        /*006c*/ 	.word	0x00000008
.L_493:


//--------------------- .nv.info._ZN2at6native27unrolled_elementwise_kernelIZZZNS0_14glu_jvp_kernelERNS_18TensorIteratorBaseEENKUlvE_clEvENKUlvE2_clEvEUlN3c108BFloat16ES7_S7_S7_E_St5arrayIPcLm5EELi4E23TrivialOffsetCalculatorILi4EjESC_ILi1EjENS0_6memory15LoadWithoutCastENSF_16StoreWithoutCastEEEviT_T0_T2_T3_T4_T5_ --------------------------
	.section	.nv.info._ZN2at6native27unrolled_elementwise_kernelIZZZNS0_14glu_jvp_kernelERNS_18TensorIteratorBaseEENKUlvE_clEvENKUlvE2_clEvEUlN3c108BFloat16ES7_S7_S7_E_St5arrayIPcLm5EELi4E23TrivialOffsetCalculatorILi4EjESC_ILi1EjENS0_6memory15LoadWithoutCastENSF_16StoreWithoutCastEEEviT_T0_T2_T3_T4_T5_,"",@"SHT_CUDA_INFO"
	.sectionflags	@""
	.align	4


	//----- nvinfo : EIATTR_CUDA_API_VERSION
	.align		4
        /*0000*/ 	.byte	0x04, 0x37
        /*0002*/ 	.short	(.L_495 - .L_494)
.L_494:
        /*0004*/ 	.word	0x00000082


	//----- nvinfo : EIATTR_KPARAM_INFO
	.align		4
.L_495:
        /*0008*/ 	.byte	0x04, 0x17
        /*000a*/ 	.short	(.L_497 - .L_496)
.L_496:
        /*000c*/ 	.word	0x00000000
        /*0010*/ 	.short	0x0006
        /*0012*/ 	.short	0x0033
        /*0014*/ 	.byte	0x00, 0xf0, 0x05, 0x00


	//----- nvinfo : EIATTR_KPARAM_INFO
	.align		4
.L_497:
        /*0018*/ 	.byte	0x04, 0x17
        /*001a*/ 	.short	(.L_499 - .L_498)
.L_498:
        /*001c*/ 	.word	0x00000000
        /*0020*/ 	.short	0x0005
        /*0022*/ 	.short	0x0032
        /*0024*/ 	.byte	0x00, 0xf0, 0x05, 0x00


	//----- nvinfo : EIATTR_KPARAM_INFO
	.align		4
.L_499:
        /*0028*/ 	.byte	0x04, 0x17
        /*002a*/ 	.short	(.L_501 - .L_500)
.L_500:
        /*002c*/ 	.word	0x00000000
        /*0030*/ 	.short	0x0004
        /*0032*/ 	.short	0x0031
        /*0034*/ 	.byte	0x00, 0xf0, 0x05, 0x00


	//----- nvinfo : EIATTR_KPARAM_INFO
	.align		4
.L_501:
        /*0038*/ 	.byte	0x04, 0x17
        /*003a*/ 	.short	(.L_503 - .L_502)
.L_502:
        /*003c*/ 	.word	0x00000000
        /*0040*/ 	.short	0x0003
        /*0042*/ 	.short	0x0030
        /*0044*/ 	.byte	0x00, 0xf0, 0x05, 0x00


	//----- nvinfo : EIATTR_KPARAM_INFO
	.align		4
.L_503:
        /*0048*/ 	.byte	0x04, 0x17
        /*004a*/ 	.short	(.L_505 - .L_504)
.L_504:
        /*004c*/ 	.word	0x00000000
        /*0050*/ 	.short	0x0002
        /*0052*/ 	.short	0x0008
        /*0054*/ 	.byte	0x00, 0xf0, 0xa1, 0x00


	//----- nvinfo : EIATTR_KPARAM_INFO
	.align		4
.L_505:
        /*0058*/ 	.byte	0x04, 0x17
        /*005a*/ 	.short	(.L_507 - .L_506)
.L_506:
        /*005c*/ 	.word	0x00000000
        /*0060*/ 	.short	0x0001
        /*0062*/ 	.short	0x0004
        /*0064*/ 	.byte	0x00, 0xf0, 0x05, 0x00


	//----- nvinfo : EIATTR_KPARAM_INFO
	.align		4
.L_507:
        /*0068*/ 	.byte	0x04, 0x17
        /*006a*/ 	.short	(.L_509 - .L_508)
.L_508:
        /*006c*/ 	.word	0x00000000
        /*0070*/ 	.short	0x0000
        /*0072*/ 	.short	0x0000
        /*0074*/ 	.byte	0x00, 0xf0, 0x11, 0x00


	//----- nvinfo : EIATTR_SPARSE_MMA_MASK
	.align		4
.L_509:
        /*0078*/ 	.byte	0x03, 0x50
        /*007a*/ 	.short	0x0000


	//----- nvinfo : EIATTR_MAXREG_COUNT
	.align		4
        /*007c*/ 	.byte	0x03, 0x1b
        /*007e*/ 	.short	0x00ff


	//----- nvinfo : EIATTR_MERCURY_ISA_VERSION
	.align		4
        /*0080*/ 	.byte	0x03, 0x5f
        /*0082*/ 	.short	0x0101


	//----- nvinfo : EIATTR_EXIT_INSTR_OFFSETS
	.align		4
        /*0084*/ 	.byte	0x04, 0x1c
        /*0086*/ 	.short	(.L_511 - .L_510)


	//   ....[0]....
.L_510:
        /*0088*/ 	.word	0x00000a90


	//   ....[1]....
        /*008c*/ 	.word	0x00000ae0


	//----- nvinfo : EIATTR_MAX_THREADS
	.align		4
.L_511:
        /*0090*/ 	.byte	0x04, 0x05
        /*0092*/ 	.short	(.L_513 - .L_512)
.L_512:
        /*0094*/ 	.word	0x00000080
        /*0098*/ 	.word	0x00000001
        /*009c*/ 	.word	0x00000001


	//----- nvinfo : EIATTR_CRS_STACK_SIZE
	.align		4
.L_513:
        /*00a0*/ 	.byte	0x04, 0x1e
        /*00a2*/ 	.short	(.L_515 - .L_514)
.L_514:
        /*00a4*/ 	.word	0x00000000


	//----- nvinfo : EIATTR_CBANK_PARAM_SIZE
	.align		4
.L_515:
        /*00a8*/ 	.byte	0x03, 0x19
        /*00aa*/ 	.short	0x0034


	//----- nvinfo : EIATTR_PARAM_CBANK
	.align		4
        /*00ac*/ 	.byte	0x04, 0x0a
        /*00ae*/ 	.short	(.L_517 - .L_516)
	.align		4
.L_516:
        /*00b0*/ 	.word	index@(.nv.constant0._ZN2at6native27unrolled_elementwise_kernelIZZZNS0_14glu_jvp_kernelERNS_18TensorIteratorBaseEENKUlvE_clEvENKUlvE2_clEvEUlN3c108BFloat16ES7_S7_S7_E_St5arrayIPcLm5EELi4E23TrivialOffsetCalculatorILi4EjESC_ILi1EjENS0_6memory15LoadWithoutCastENSF_16StoreWithoutCastEEEviT_T0_T2_T3_T4_T5_)
        /*00b4*/ 	.short	0x0210
        /*00b6*/ 	.short	0x0034


	//----- nvinfo : EIATTR_SW_WAR
	.align		4
.L_517:
        /*00b8*/ 	.byte	0x04, 0x36
        /*00ba*/ 	.short	(.L_519 - .L_518)
.L_518:
        /*00bc*/ 	.word	0x00000008
.L_519:


//--------------------- .nv.info._ZN2at6native29vectorized_elementwise_kernelILi2EZZZNS0_14glu_jvp_kernelERNS_18TensorIteratorBaseEENKUlvE_clEvENKUlvE2_clEvEUlN3c108BFloat16ES7_S7_S7_E_St5arrayIPcLm5EEEEviT0_T1_ --------------------------
	.section	.nv.info._ZN2at6native29vectorized_elementwise_kernelILi2EZZZNS0_14glu_jvp_kernelERNS_18TensorIteratorBaseEENKUlvE_clEvENKUlvE2_clEvEUlN3c108BFloat16ES7_S7_S7_E_St5arrayIPcLm5EEEEviT0_T1_,"",@"SHT_CUDA_INFO"
	.sectionflags	@""
	.align	4


	//----- nvinfo : EIATTR_CUDA_API_VERSION
	.align		4
        /*0000*/ 	.byte	0x04, 0x37
        /*0002*/ 	.short	(.L_521 - .L_520)
.L_520:
        /*0004*/ 	.word	0x00000082


	//----- nvinfo : EIATTR_KPARAM_INFO
	.align		4
.L_521:
        /*0008*/ 	.byte	0x04, 0x17
        /*000a*/ 	.short	(.L_523 - .L_522)
.L_522:
        /*000c*/ 	.word	0x00000000
        /*0010*/ 	.short	0x0002
        /*0012*/ 	.short	0x0008
        /*0014*/ 	.byte	0x00, 0xf0, 0xa1, 0x00


	//----- nvinfo : EIATTR_KPARAM_INFO
	.align		4
.L_523:
        /*0018*/ 	.byte	0x04, 0x17
        /*001a*/ 	.short	(.L_525 - .L_524)
.L_524:
        /*001c*/ 	.word	0x00000000
        /*0020*/ 	.short	0x0001
        /*0022*/ 	.short	0x0004
        /*0024*/ 	.byte	0x00, 0xf0, 0x05, 0x00


	//----- nvinfo : EIATTR_KPARAM_INFO
	.align		4
.L_525:
        /*0028*/ 	.byte	0x04, 0x17
        /*002a*/ 	.short	(.L_527 - .L_526)
.L_526:
        /*002c*/ 	.word	0x00000000
        /*0030*/ 	.short	0x0000
        /*0032*/ 	.short	0x0000
        /*0034*/ 	.byte	0x00, 0xf0, 0x11, 0x00


	//----- nvinfo : EIATTR_SPARSE_MMA_MASK
	.align		4
.L_527:
        /*0038*/ 	.byte	0x03, 0x50
        /*003a*/ 	.short	0x0000


	//----- nvinfo : EIATTR_MAXREG_COUNT
	.align		4
        /*003c*/ 	.byte	0x03, 0x1b
        /*003e*/ 	.short	0x00ff


	//----- nvinfo : EIATTR_MERCURY_ISA_VERSION
	.align		4
        /*0040*/ 	.byte	0x03, 0x5f
        /*0042*/ 	.short	0x0101


	//----- nvinfo : EIATTR_EXIT_INSTR_OFFSETS
	.align		4
        /*0044*/ 	.byte	0x04, 0x1c
        /*0046*/ 	.short	(.L_529 - .L_528)


	//   ....[0]....
.L_528:
        /*0048*/ 	.word	0x00000980


	//   ....[1]....
        /*004c*/ 	.word	0x00001ed0


	//   ....[2]....
        /*0050*/ 	.word	0x00001f20


	//----- nvinfo : EIATTR_MAX_THREADS
	.align		4
.L_529:
        /*0054*/ 	.byte	0x04, 0x05
        /*0056*/ 	.short	(.L_531 - .L_530)
.L_530:
        /*0058*/ 	.word	0x00000080
        /*005c*/ 	.word	0x00000001
        /*0060*/ 	.word	0x00000001


	//----- nvinfo : EIATTR_CRS_STACK_SIZE
	.align		4
.L_531:
        /*0064*/ 	.byte	0x04, 0x1e
        /*0066*/ 	.short	(.L_533 - .L_532)
.L_532:
        /*0068*/ 	.word	0x00000000


	//----- nvinfo : EIATTR_CBANK_PARAM_SIZE
	.align		4
.L_533:
        /*006c*/ 	.byte	0x03, 0x19
        /*006e*/ 	.short	0x0030


	//----- nvinfo : EIATTR_PARAM_CBANK
	.align		4
        /*0070*/ 	.byte	0x04, 0x0a
        /*0072*/ 	.short	(.L_535 - .L_534)
	.align		4
.L_534:
        /*0074*/ 	.word	index@(.nv.constant0._ZN2at6native29vectorized_elementwise_kernelILi2EZZZNS0_14glu_jvp_kernelERNS_18TensorIteratorBaseEENKUlvE_clEvENKUlvE2_clEvEUlN3c108BFloat16ES7_S7_S7_E_St5arrayIPcLm5EEEEviT0_T1_)
        /*0078*/ 	.short	0x0210
        /*007a*/ 	.short	0x0030


	//----- nvinfo : EIATTR_SW_WAR
	.align		4
.L_535:
        /*007c*/ 	.byte	0x04, 0x36
        /*007e*/ 	.short	(.L_537 - .L_536)
.L_536:
        /*0080*/ 	.word	0x00000008
.L_537:


//--------------------- .nv.info._ZN2at6native29vectorized_elementwise_kernelILi4EZZZNS0_14glu_jvp_kernelERNS_18TensorIteratorBaseEENKUlvE_clEvENKUlvE2_clEvEUlN3c108BFloat16ES7_S7_S7_E_St5arrayIPcLm5EEEEviT0_T1_ --------------------------
	.section	.nv.info._ZN2at6native29vectorized_elementwise_kernelILi4EZZZNS0_14glu_jvp_kernelERNS_18TensorIteratorBaseEENKUlvE_clEvENKUlvE2_clEvEUlN3c108BFloat16ES7_S7_S7_E_St5arrayIPcLm5EEEEviT0_T1_,"",@"SHT_CUDA_INFO"
	.sectionflags	@""
	.align	4


	//----- nvinfo : EIATTR_CUDA_API_VERSION
	.align		4
        /*0000*/ 	.byte	0x04, 0x37
        /*0002*/ 	.short	(.L_539 - .L_538)
.L_538:
        /*0004*/ 	.word	0x00000082


	//----- nvinfo : EIATTR_KPARAM_INFO
	.align		4
.L_539:
        /*0008*/ 	.byte	0x04, 0x17
        /*000a*/ 	.short	(.L_541 - .L_540)
.L_540:
        /*000c*/ 	.word	0x00000000
        /*0010*/ 	.short	0x0002
        /*0012*/ 	.short	0x0008
        /*0014*/ 	.byte	0x00, 0xf0, 0xa1, 0x00


	//----- nvinfo : EIATTR_KPARAM_INFO
	.align		4
.L_541:
        /*0018*/ 	.byte	0x04, 0x17
        /*001a*/ 	.short	(.L_543 - .L_542)
.L_542:
        /*001c*/ 	.word	0x00000000
        /*0020*/ 	.short	0x0001
        /*0022*/ 	.short	0x0004
        /*0024*/ 	.byte	0x00, 0xf0, 0x05, 0x00


	//----- nvinfo : EIATTR_KPARAM_INFO
	.align		4
.L_543:
        /*0028*/ 	.byte	0x04, 0x17
        /*002a*/ 	.short	(.L_545 - .L_544)
.L_544:
        /*002c*/ 	.word	0x00000000
        /*0030*/ 	.short	0x0000
        /*0032*/ 	.short	0x0000
        /*0034*/ 	.byte	0x00, 0xf0, 0x11, 0x00


	//----- nvinfo : EIATTR_SPARSE_MMA_MASK
	.align		4
.L_545:
        /*0038*/ 	.byte	0x03, 0x50
        /*003a*/ 	.short	0x0000


	//----- nvinfo : EIATTR_MAXREG_COUNT
	.align		4
        /*003c*/ 	.byte	0x03, 0x1b
        /*003e*/ 	.short	0x00ff


	//----- nvinfo : EIATTR_MERCURY_ISA_VERSION
	.align		4
        /*0040*/ 	.byte	0x03, 0x5f
        /*0042*/ 	.short	0x0101


	//----- nvinfo : EIATTR_EXIT_INSTR_OFFSETS
	.align		4
        /*0044*/ 	.byte	0x04, 0x1c
        /*0046*/ 	.short	(.L_547 - .L_546)


	//   ....[0]....
.L_546:
        /*0048*/ 	.word	0x000008e0


	//   ....[1]....
        /*004c*/ 	.word	0x00001e30


	//   ....[2]....
        /*0050*/ 	.word	0x00001e80


	//----- nvinfo : EIATTR_MAX_THREADS
	.align		4
.L_547:
        /*0054*/ 	.byte	0x04, 0x05
        /*0056*/ 	.short	(.L_549 - .L_548)
.L_548:
        /*0058*/ 	.word	0x00000080
        /*005c*/ 	.word	0x00000001
        /*0060*/ 	.word	0x00000001


	//----- nvinfo : EIATTR_CRS_STACK_SIZE
	.align		4
.L_549:
        /*0064*/ 	.byte	0x04, 0x1e
        /*0066*/ 	.short	(.L_551 - .L_550)
.L_550:
        /*0068*/ 	.word	0x00000000


	//----- nvinfo : EIATTR_CBANK_PARAM_SIZE
	.align		4
.L_551:
        /*006c*/ 	.byte	0x03, 0x19
        /*006e*/ 	.short	0x0030


	//----- nvinfo : EIATTR_PARAM_CBANK
	.align		4
        /*0070*/ 	.byte	0x04, 0x0a
        /*0072*/ 	.short	(.L_553 - .L_552)
	.align		4
.L_552:
        /*0074*/ 	.word	index@(.nv.constant0._ZN2at6native29vectorized_elementwise_kernelILi4EZZZNS0_14glu_jvp_kernelERNS_18TensorIteratorBaseEENKUlvE_clEvENKUlvE2_clEvEUlN3c108BFloat16ES7_S7_S7_E_St5arrayIPcLm5EEEEviT0_T1_)
        /*0078*/ 	.short	0x0210
        /*007a*/ 	.short	0x0030


	//----- nvinfo : EIATTR_SW_WAR
	.align		4
.L_553:
        /*007c*/ 	.byte	0x04, 0x36
        /*007e*/ 	.short	(.L_555 - .L_554)
.L_554:
        /*0080*/ 	.word	0x00000008
.L_555:


//--------------------- .nv.info._ZN2at6native29vectorized_elementwise_kernelILi8EZZZNS0_14glu_jvp_kernelERNS_18TensorIteratorBaseEENKUlvE_clEvENKUlvE2_clEvEUlN3c108BFloat16ES7_S7_S7_E_St5arrayIPcLm5EEEEviT0_T1_ --------------------------
	.section	.nv.info._ZN2at6native29vectorized_elementwise_kernelILi8EZZZNS0_14glu_jvp_kernelERNS_18TensorIteratorBaseEENKUlvE_clEvENKUlvE2_clEvEUlN3c108BFloat16ES7_S7_S7_E_St5arrayIPcLm5EEEEviT0_T1_,"",@"SHT_CUDA_INFO"
	.sectionflags	@""
	.align	4


	//----- nvinfo : EIATTR_CUDA_API_VERSION
	.align		4
        /*0000*/ 	.byte	0x04, 0x37
        /*0002*/ 	.short	(.L_557 - .L_556)
.L_556:
        /*0004*/ 	.word	0x00000082


	//----- nvinfo : EIATTR_KPARAM_INFO
	.align		4
.L_557:
        /*0008*/ 	.byte	0x04, 0x17
        /*000a*/ 	.short	(.L_559 - .L_558)
.L_558:
        /*000c*/ 	.word	0x00000000
        /*0010*/ 	.short	0x0002
        /*0012*/ 	.short	0x0008
        /*0014*/ 	.byte	0x00, 0xf0, 0xa1, 0x00


	//----- nvinfo : EIATTR_KPARAM_INFO
	.align		4
.L_559:
        /*0018*/ 	.byte	0x04, 0x17
        /*001a*/ 	.short	(.L_561 - .L_560)
.L_560:
        /*001c*/ 	.word	0x00000000
        /*0020*/ 	.short	0x0001
        /*0022*/ 	.short	0x0004
        /*0024*/ 	.byte	0x00, 0xf0, 0x05, 0x00


	//----- nvinfo : EIATTR_KPARAM_INFO
	.align		4
.L_561:
        /*0028*/ 	.byte	0x04, 0x17
        /*002a*/ 	.short	(.L_563 - .L_562)
.L_562:
        /*002c*/ 	.word	0x00000000
        /*0030*/ 	.short	0x0000
        /*0032*/ 	.short	0x0000
        /*0034*/ 	.byte	0x00, 0xf0, 0x11, 0x00


	//----- nvinfo : EIATTR_SPARSE_MMA_MASK
	.align		4
.L_563:
        /*0038*/ 	.byte	0x03, 0x50
        /*003a*/ 	.short	0x0000


	//----- nvinfo : EIATTR_MAXREG_COUNT
	.align		4
        /*003c*/ 	.byte	0x03, 0x1b
        /*003e*/ 	.short	0x00ff


	//----- nvinfo : EIATTR_MERCURY_ISA_VERSION
	.align		4
        /*0040*/ 	.byte	0x03, 0x5f
        /*0042*/ 	.short	0x0101


	//----- nvinfo : EIATTR_EXIT_INSTR_OFFSETS
	.align		4
        /*0044*/ 	.byte	0x04, 0x1c
        /*0046*/ 	.short	(.L_565 - .L_564)


	//   ....[0]....
.L_564:
        /*0048*/ 	.word	0x00000890


	//   ....[1]....
        /*004c*/ 	.word	0x00001de0


	//   ....[2]....
        /*0050*/ 	.word	0x00001e30


	//----- nvinfo : EIATTR_MAX_THREADS
	.align		4
.L_565:
        /*0054*/ 	.byte	0x04, 0x05
        /*0056*/ 	.short	(.L_567 - .L_566)
.L_566:
        /*0058*/ 	.word	0x00000080
        /*005c*/ 	.word	0x00000001
        /*0060*/ 	.word	0x00000001


	//----- nvinfo : EIATTR_CRS_STACK_SIZE
	.align		4
.L_567:
        /*0064*/ 	.byte	0x04, 0x1e
        /*0066*/ 	.short	(.L_569 - .L_568)
.L_568:
        /*0068*/ 	.word	0x00000000


	//----- nvinfo : EIATTR_CBANK_PARAM_SIZE
	.align		4
.L_569:
        /*006c*/ 	.byte	0x03, 0x19
        /*006e*/ 	.short	0x0030


	//----- nvinfo : EIATTR_PARAM_CBANK
	.align		4
        /*0070*/ 	.byte	0x04, 0x0a
        /*0072*/ 	.short	(.L_571 - .L_570)
	.align		4
.L_570:
        /*0074*/ 	.word	index@(.nv.constant0._ZN2at6native29vectorized_elementwise_kernelILi8EZZZNS0_14glu_jvp_kernelERNS_18TensorIteratorBaseEENKUlvE_clEvENKUlvE2_clEvEUlN3c108BFloat16ES7_S7_S7_E_St5arrayIPcLm5EEEEviT0_T1_)
        /*0078*/ 	.short	0x0210
        /*007a*/ 	.short	0x0030


	//----- nvinfo : EIATTR_SW_WAR
	.align		4
.L_571:
        /*007c*/ 	.byte	0x04, 0x36
        /*007e*/ 	.short	(.L_573 - .L_572)
.L_572:
        /*0080*/ 	.word	0x00000008
.L_573:


//--------------------- .nv.info._ZN2at6native18elementwise_kernelILi128ELi4EZNS0_15gpu_kernel_implIZZZNS0_14glu_jvp_kernelERNS_18TensorIteratorBaseEENKUlvE_clEvENKUlvE1_clEvEUlN3c104HalfES8_S8_S8_E_EEvS4_RKT_EUliE_EEviT1_ --------------------------
	.section	.nv.info._ZN2at6native18elementwise_kernelILi128ELi4EZNS0_15gpu_kernel_implIZZZNS0_14glu_jvp_kernelERNS_18TensorIteratorBaseEENKUlvE_clEvENKUlvE1_clEvEUlN3c104HalfES8_S8_S8_E_EEvS4_RKT_EUliE_EEviT1_,"",@"SHT_CUDA_INFO"
	.sectionflags	@""
	.align	4


	//----- nvinfo : EIATTR_CUDA_API_VERSION
	.align		4
        /*0000*/ 	.byte	0x04, 0x37
        /*0002*/ 	.short	(.L_575 - .L_574)
.L_574:
        /*0004*/ 	.word	0x00000082


	//----- nvinfo : EIATTR_KPARAM_INFO
	.align		4
.L_575:
        /*0008*/ 	.byte	0x04, 0x17
        /*000a*/ 	.short	(.L_577 - .L_576)
.L_576:
        /*000c*/ 	.word	0x00000000
        /*0010*/ 	.short	0x0001
        /*0012*/ 	.short	0x0008
        /*0014*/ 	.byte	0x00, 0xf0, 0x81, 0x0d


	//----- nvinfo : EIATTR_KPARAM_INFO
	.align		4
.L_577:
        /*0018*/ 	.byte	0x04, 0x17
        /*001a*/ 	.short	(.L_579 - .L_578)
.L_578:
        /*001c*/ 	.word	0x00000000
        /*0020*/ 	.short	0x0000
        /*0022*/ 	.short	0x0000
        /*0024*/ 	.byte	0x00, 0xf0, 0x11, 0x00


	//----- nvinfo : EIATTR_SPARSE_MMA_MASK
	.align		4
.L_579:
        /*0028*/ 	.byte	0x03, 0x50
        /*002a*/ 	.short	0x0000


	//----- nvinfo : EIATTR_MAXREG_COUNT
	.align		4
        /*002c*/ 	.byte	0x03, 0x1b
        /*002e*/ 	.short	0x0080


	//----- nvinfo : EIATTR_EXTERNS
	.align		4
        /*0030*/ 	.byte	0x04, 0x0f
        /*0032*/ 	.short	(.L_581 - .L_580)


	//   ....[0]....
	.align		4
.L_580:
        /*0034*/ 	.word	index@(__assertfail)


	//----- nvinfo : EIATTR_MERCURY_ISA_VERSION
	.align		4
.L_581:
        /*0038*/ 	.byte	0x03, 0x5f
        /*003a*/ 	.short	0x0101


	//----- nvinfo : EIATTR_SYSCALL_OFFSETS
	.align		4
        /*003c*/ 	.byte	0x04, 0x46
        /*003e*/ 	.short	(.L_583 - .L_582)


	//   ....[0]....
.L_582:
        /*0040*/ 	.word	0x00002b70


	//   ....[1]....
        /*0044*/ 	.word	0x00003bf0


	//   ....[2]....
        /*0048*/ 	.word	0x00004c70


	//   ....[3]....
        /*004c*/ 	.word	0x00005c20


	//   ....[4]....
        /*0050*/ 	.word	0x00006c50


	//   ....[5]....
        /*0054*/ 	.word	0x00009820


	//   ....[6]....
        /*0058*/ 	.word	0x0000a8a0


	//   ....[7]....
        /*005c*/ 	.word	0x0000b920


	//   ....[8]....
        /*0060*/ 	.word	0x0000c8d0


	//   ....[9]....
        /*0064*/ 	.word	0x0000d8f0


	//   ....[10]....
        /*0068*/ 	.word	0x000104b0


	//   ....[11]....
        /*006c*/ 	.word	0x00011530


	//   ....[12]....
        /*0070*/ 	.word	0x000125b0


	//   ....[13]....
        /*0074*/ 	.word	0x00013560


	//   ....[14]....
        /*0078*/ 	.word	0x00014580


	//   ....[15]....
        /*007c*/ 	.word	0x00017130


	//   ....[16]....
        /*0080*/ 	.word	0x000181b0


	//   ....[17]....
        /*0084*/ 	.word	0x00019230


	//   ....[18]....
        /*0088*/ 	.word	0x0001a1e0


	//   ....[19]....
        /*008c*/ 	.word	0x0001b210


	//----- nvinfo : EIATTR_EXIT_INSTR_OFFSETS
	.align		4
.L_583:
        /*0090*/ 	.byte	0x04, 0x1c
        /*0092*/ 	.short	(.L_585 - .L_584)


	//   ....[0]....
.L_584:
        /*0094*/ 	.word	0x00014650


	//   ....[1]....
        /*0098*/ 	.word	0x0001a440


	//   ....[2]....
        /*009c*/ 	.word	0x0001a480


	//   ....[3]....
        /*00a0*/ 	.word	0x0001a520


	//   ....[4]....
        /*00a4*/ 	.word	0x0001a560


	//   ....[5]....
        /*00a8*/ 	.word	0x0001a5a0


	//   ....[6]....
        /*00ac*/ 	.word	0x0001a630


	//   ....[7]....
        /*00b0*/ 	.word	0x0001a650


	//   ....[8]....
        /*00b4*/ 	.word	0x0001a6f0


	//   ....[9]....
        /*00b8*/ 	.word	0x0001a740


	//   ....[10]....
        /*00bc*/ 	.word	0x0001a790


	//   ....[11]....
        /*00c0*/ 	.word	0x0001a860


	//   ....[12]....
        /*00c4*/ 	.word	0x0001a8c0


	//   ....[13]....
        /*00c8*/ 	.word	0x0001aa50


	//   ....[14]....
        /*00cc*/ 	.word	0x0001abb0


	//   ....[15]....
        /*00d0*/ 	.word	0x0001abf0


	//   ....[16]....
        /*00d4*/ 	.word	0x0001acb0


	//   ....[17]....
        /*00d8*/ 	.word	0x0001ae30


	//   ....[18]....
        /*00dc*/ 	.word	0x0001afb0


	//   ....[19]....
        /*00e0*/ 	.word	0x0001b110


	//   ....[20]....
        /*00e4*/ 	.word	0x0001b220


	//   ....[21]....
        /*00e8*/ 	.word	0x0001b260


	//   ....[22]....
        /*00ec*/ 	.word	0x0001b2a0


	//----- nvinfo : EIATTR_MAX_THREADS
	.align		4
.L_585:
        /*00f0*/ 	.byte	0x04, 0x05
        /*00f2*/ 	.short	(.L_587 - .L_586)
.L_586:
        /*00f4*/ 	.word	0x00000080
        /*00f8*/ 	.word	0x00000001
        /*00fc*/ 	.word	0x00000001


	//----- nvinfo : EIATTR_CRS_STACK_SIZE
	.align		4
.L_587:
        /*0100*/ 	.byte	0x04, 0x1e
        /*0102*/ 	.short	(.L_589 - .L_588)
.L_588:
        /*0104*/ 	.word	0x00000000


	//----- nvinfo : EIATTR_CBANK_PARAM_SIZE
	.align		4
.L_589:
        /*0108*/ 	.byte	0x03, 0x19
        /*010a*/ 	.short	0x0368


	//----- nvinfo : EIATTR_PARAM_CBANK
	.align		4
        /*010c*/ 	.byte	0x04, 0x0a
        /*010e*/ 	.short	(.L_591 - .L_590)
	.align		4
.L_590:
        /*0110*/ 	.word	index@(.nv.constant0._ZN2at6native18elementwise_kernelILi128ELi4EZNS0_15gpu_kernel_implIZZZNS0_14glu_jvp_kernelERNS_18TensorIteratorBaseEENKUlvE_clEvENKUlvE1_clEvEUlN3c104HalfES8_S8_S8_E_EEvS4_RKT_EUliE_EEviT1_)
        /*0114*/ 	.short	0x0210
        /*0116*/ 	.short	0x0368


	//----- nvinfo : EIATTR_SW_WAR
	.align		4
.L_591:
        /*0118*/ 	.byte	0x04, 0x36
        /*011a*/ 	.short	(.L_593 - .L_592)
.L_592:
        /*011c*/ 	.word	0x00000008
.L_593:


//--------------------- .nv.info._ZN2at6native27unrolled_elementwise_kernelIZZZNS0_14glu_jvp_kernelERNS_18TensorIteratorBaseEENKUlvE_clEvENKUlvE1_clEvEUlN3c104HalfES7_S7_S7_E_St5arrayIPcLm5EELi4E23TrivialOffsetCalculatorILi4EjESC_ILi1EjENS0_6memory12LoadWithCastILi4EEENSF_13StoreWithCastILi1EEEEEviT_T0_T2_T3_T4_T5_ --------------------------
	.section	.nv.info._ZN2at6native27unrolled_elementwise_kernelIZZZNS0_14glu_jvp_kernelERNS_18TensorIteratorBaseEENKUlvE_clEvENKUlvE1_clEvEUlN3c104HalfES7_S7_S7_E_St5arrayIPcLm5EELi4E23TrivialOffsetCalculatorILi4EjESC_ILi1EjENS0_6memory12LoadWithCastILi4EEENSF_13StoreWithCastILi1EEEEEviT_T0_T2_T3_T4_T5_,"",@"SHT_CUDA_INFO"
	.sectionflags	@""
	.align	4


	//----- nvinfo : EIATTR_CUDA_API_VERSION
	.align		4
        /*0000*/ 	.byte	0x04, 0x37
        /*0002*/ 	.short	(.L_595 - .L_594)
.L_594:
        /*0004*/ 	.word	0x00000082


	//----- nvinfo : EIATTR_KPARAM_INFO
	.align		4
.L_595:
        /*0008*/ 	.byte	0x04, 0x17
        /*000a*/ 	.short	(.L_597 - .L_596)
.L_596:
        /*000c*/ 	.word	0x00000000
        /*0010*/ 	.short	0x0006
        /*0012*/ 	.short	0x0048
        /*0014*/ 	.byte	0x00, 0xf0, 0x21, 0x00


	//----- nvinfo : EIATTR_KPARAM_INFO
	.align		4
.L_597:
        /*0018*/ 	.byte	0x04, 0x17
        /*001a*/ 	.short	(.L_599 - .L_598)
.L_598:
        /*001c*/ 	.word	0x00000000
        /*0020*/ 	.short	0x0005
        /*0022*/ 	.short	0x0034
        /*0024*/ 	.byte	0x00, 0xf0, 0x51, 0x00


	//----- nvinfo : EIATTR_KPARAM_INFO
	.align		4
.L_599:
        /*0028*/ 	.byte	0x04, 0x17
        /*002a*/ 	.short	(.L_601 - .L_600)
.L_600:
        /*002c*/ 	.word	0x00000000
        /*0030*/ 	.short	0x0004
        /*0032*/ 	.short	0x0031
        /*0034*/ 	.byte	0x00, 0xf0, 0x05, 0x00


	//----- nvinfo : EIATTR_KPARAM_INFO
	.align		4
.L_601:
        /*0038*/ 	.byte	0x04, 0x17
        /*003a*/ 	.short	(.L_603 - .L_602)
.L_602:
        /*003c*/ 	.word	0x00000000
        /*0040*/ 	.short	0x0003
        /*0042*/ 	.short	0x0030
        /*0044*/ 	.byte	0x00, 0xf0, 0x05, 0x00


	//----- nvinfo : EIATTR_KPARAM_INFO
	.align		4
.L_603:
        /*0048*/ 	.byte	0x04, 0x17
        /*004a*/ 	.short	(.L_605 - .L_604)
.L_604:
        /*004c*/ 	.word	0x00000000
        /*0050*/ 	.short	0x0002
        /*0052*/ 	.short	0x0008
        /*0054*/ 	.byte	0x00, 0xf0, 0xa1, 0x00


	//----- nvinfo : EIATTR_KPARAM_INFO
	.align		4
.L_605:
        /*0058*/ 	.byte	0x04, 0x17
        /*005a*/ 	.short	(.L_607 - .L_606)
.L_606:
        /*005c*/ 	.word	0x00000000
        /*0060*/ 	.short	0x0001
        /*0062*/ 	.short	0x0004
        /*0064*/ 	.byte	0x00, 0xf0, 0x05, 0x00


	//----- nvinfo : EIATTR_KPARAM_INFO
	.align		4
.L_607:
        /*0068*/ 	.byte	0x04, 0x17
        /*006a*/ 	.short	(.L_609 - .L_608)
.L_608:
        /*006c*/ 	.word	0x00000000
        /*0070*/ 	.short	0x0000
        /*0072*/ 	.short	0x0000
        /*0074*/ 	.byte	0x00, 0xf0, 0x11, 0x00


	//----- nvinfo : EIATTR_SPARSE_MMA_MASK
	.align		4
.L_609:
        /*0078*/ 	.byte	0x03, 0x50
        /*007a*/ 	.short	0x0000


	//----- nvinfo : EIATTR_MAXREG_COUNT
	.align		4
        /*007c*/ 	.byte	0x03, 0x1b
        /*007e*/ 	.short	0x00ff


	//----- nvinfo : EIATTR_EXTERNS
	.align		4
        /*0080*/ 	.byte	0x04, 0x0f
        /*0082*/ 	.short	(.L_611 - .L_610)


	//   ....[0]....
	.align		4
.L_610:
        /*0084*/ 	.word	index@(__assertfail)


	//----- nvinfo : EIATTR_MERCURY_ISA_VERSION
	.align		4
.L_611:
        /*0088*/ 	.byte	0x03, 0x5f
        /*008a*/ 	.short	0x0101


	//----- nvinfo : EIATTR_SYSCALL_OFFSETS
	.align		4
        /*008c*/ 	.byte	0x04, 0x46
        /*008e*/ 	.short	(.L_613 - .L_612)


	//   ....[0]....
.L_612:
        /*0090*/ 	.word	0x00001100


	//   ....[1]....
        /*0094*/ 	.word	0x00002190


	//   ....[2]....
        /*0098*/ 	.word	0x00003220


	//   ....[3]....
        /*009c*/ 	.word	0x000042b0


	//   ....[4]....
        /*00a0*/ 	.word	0x000053d0


	//   ....[5]....
        /*00a4*/ 	.word	0x00006460


	//   ....[6]....
        /*00a8*/ 	.word	0x000074f0


	//   ....[7]....
        /*00ac*/ 	.word	0x00008580


	//   ....[8]....
        /*00b0*/ 	.word	0x000096c0


	//   ....[9]....
        /*00b4*/ 	.word	0x0000a750


	//   ....[10]....
        /*00b8*/ 	.word	0x0000b7e0


	//   ....[11]....
        /*00bc*/ 	.word	0x0000c870


	//   ....[12]....
        /*00c0*/ 	.word	0x0000d990


	//   ....[13]....
        /*00c4*/ 	.word	0x0000ea20


	//   ....[14]....
        /*00c8*/ 	.word	0x0000fac0


	//   ....[15]....
        /*00cc*/ 	.word	0x00010a80


	//   ....[16]....
        /*00d0*/ 	.word	0x00011fe0


	//   ....[17]....
        /*00d4*/ 	.word	0x00013000


	//   ....[18]....
        /*00d8*/ 	.word	0x00013fe0


	//   ....[19]....
        /*00dc*/ 	.word	0x00014fc0


	//----- nvinfo : EIATTR_EXIT_INSTR_OFFSETS
	.align		4
.L_613:
        /*00e0*/ 	.byte	0x04, 0x1c
        /*00e2*/ 	.short	(.L_615 - .L_614)


	//   ....[0]....
.L_614:
        /*00e4*/ 	.word	0x000140a0


	//   ....[1]....
        /*00e8*/ 	.word	0x000141f0


	//   ....[2]....
        /*00ec*/ 	.word	0x00014230


	//   ....[3]....
        /*00f0*/ 	.word	0x000142d0


	//   ....[4]....
        /*00f4*/ 	.word	0x00014310


	//   ....[5]....
        /*00f8*/ 	.word	0x00014350


	//   ....[6]....
        /*00fc*/ 	.word	0x000143e0


	//   ....[7]....
        /*0100*/ 	.word	0x00014400


	//   ....[8]....
        /*0104*/ 	.word	0x000144a0


	//   ....[9]....
        /*0108*/ 	.word	0x000144f0


	//   ....[10]....
        /*010c*/ 	.word	0x00014540


	//   ....[11]....
        /*0110*/ 	.word	0x00014610


	//   ....[12]....
        /*0114*/ 	.word	0x00014670


	//   ....[13]....
        /*0118*/ 	.word	0x00014800


	//   ....[14]....
        /*011c*/ 	.word	0x00014960


	//   ....[15]....
        /*0120*/ 	.word	0x000149a0


	//   ....[16]....
        /*0124*/ 	.word	0x00014a60


	//   ....[17]....
        /*0128*/ 	.word	0x00014be0


	//   ....[18]....
        /*012c*/ 	.word	0x00014d60


	//   ....[19]....
        /*0130*/ 	.word	0x00014ec0


	//   ....[20]....
        /*0134*/ 	.word	0x00014fd0


	//   ....[21]....
        /*0138*/ 	.word	0x00015010


	//   ....[22]....
        /*013c*/ 	.word	0x00015050


	//----- nvinfo : EIATTR_MAX_THREADS
	.align		4
.L_615:
        /*0140*/ 	.byte	0x04, 0x05
        /*0142*/ 	.short	(.L_617 - .L_616)
.L_616:
        /*0144*/ 	.word	0x00000080
        /*0148*/ 	.word	0x00000001
        /*014c*/ 	.word	0x00000001


	//----- nvinfo : EIATTR_CRS_STACK_SIZE
	.align		4
.L_617:
        /*0150*/ 	.byte	0x04, 0x1e
        /*0152*/ 	.short	(.L_619 - .L_618)
.L_618:
        /*0154*/ 	.word	0x00000000


	//----- nvinfo : EIATTR_CBANK_PARAM_SIZE
	.align		4
.L_619:
        /*0158*/ 	.byte	0x03, 0x19
        /*015a*/ 	.short	0x0050


	//----- nvinfo : EIATTR_PARAM_CBANK
	.align		4
        /*015c*/ 	.byte	0x04, 0x0a
        /*015e*/ 	.short	(.L_621 - .L_620)
	.align		4
.L_620:
        /*0160*/ 	.word	index@(.nv.constant0._ZN2at6native27unrolled_elementwise_kernelIZZZNS0_14glu_jvp_kernelERNS_18TensorIteratorBaseEENKUlvE_clEvENKUlvE1_clEvEUlN3c104HalfES7_S7_S7_E_St5arrayIPcLm5EELi4E23TrivialOffsetCalculatorILi4EjESC_ILi1EjENS0_6memory12LoadWithCastILi4EEENSF_13StoreWithCastILi1EEEEEviT_T0_T2_T3_T4_T5_)
        /*0164*/ 	.short	0x0210
        /*0166*/ 	.short	0x0050


	//----- nvinfo : EIATTR_SW_WAR
	.align		4
.L_621:
        /*0168*/ 	.byte	0x04, 0x36
        /*016a*/ 	.short	(.L_623 - .L_622)
.L_622:
        /*016c*/ 	.word	0x00000008
.L_623:


//--------------------- .nv.info._ZN2at6native18elementwise_kernelILi128ELi4EZNS0_22gpu_kernel_impl_nocastIZZZNS0_14glu_jvp_kernelERNS_18TensorIteratorBaseEENKUlvE_clEvENKUlvE1_clEvEUlN3c104HalfES8_S8_S8_E_EEvS4_RKT_EUliE_EEviT1_ --------------------------
	.section	.nv.info._ZN2at6native18elementwise_kernelILi128ELi4EZNS0_22gpu_kernel_impl_nocastIZZZNS0_14glu_jvp_kernelERNS_18TensorIteratorBaseEENKUlvE_clEvENKUlvE1_clEvEUlN3c104HalfES8_S8_S8_E_EEvS4_RKT_EUliE_EEviT1_,"",@"SHT_CUDA_INFO"
	.sectionflags	@""
	.align	4


	//----- nvinfo : EIATTR_CUDA_API_VERSION
	.align		4
        /*0000*/ 	.byte	0x04, 0x37
        /*0002*/ 	.short	(.L_625 - .L_624)
.L_624:
        /*0004*/ 	.word	0x00000082


	//----- nvinfo : EIATTR_KPARAM_INFO
	.align		4
.L_625:
        /*0008*/ 	.byte	0x04, 0x17
        /*000a*/ 	.short	(.L_627 - .L_626)
.L_626:
        /*000c*/ 	.word	0x00000000
        /*0010*/ 	.short	0x0001
        /*0012*/ 	.short	0x0008
        /*0014*/ 	.byte	0x00, 0xf0, 0x81, 0x0d


	//----- nvinfo : EIATTR_KPARAM_INFO
	.align		4
.L_627:
        /*0018*/ 	.byte	0x04, 0x17
        /*001a*/ 	.short	(.L_629 - .L_628)
.L_628:
        /*001c*/ 	.word	0x00000000
        /*0020*/ 	.short	0x0000
        /*0022*/ 	.short	0x0000
        /*0024*/ 	.byte	0x00, 0xf0, 0x11, 0x00


	//----- nvinfo : EIATTR_SPARSE_MMA_MASK
	.align		4
.L_629:
        /*0028*/ 	.byte	0x03, 0x50
        /*002a*/ 	.short	0x0000


	//----- nvinfo : EIATTR_MAXREG_COUNT
	.align		4
        /*002c*/ 	.byte	0x03, 0x1b
        /*002e*/ 	.short	0x0080


	//----- nvinfo : EIATTR_MERCURY_ISA_VERSION
	.align		4
        /*0030*/ 	.byte	0x03, 0x5f
        /*0032*/ 	.short	0x0101


	//----- nvinfo : EIATTR_EXIT_INSTR_OFFSETS
	.align		4
        /*0034*/ 	.byte	0x04, 0x1c
        /*0036*/ 	.short	(.L_631 - .L_630)


	//   ....[0]....
.L_630:
        /*0038*/ 	.word	0x000057c0


	//   ....[1]....
        /*003c*/ 	.word	0x000074a0


	//----- nvinfo : EIATTR_MAX_THREADS
	.align		4
.L_631:
        /*0040*/ 	.byte	0x04, 0x05
        /*0042*/ 	.short	(.L_633 - .L_632)
.L_632:
        /*0044*/ 	.word	0x00000080
        /*0048*/ 	.word	0x00000001
        /*004c*/ 	.word	0x00000001


	//----- nvinfo : EIATTR_CRS_STACK_SIZE
	.align		4
.L_633:
        /*0050*/ 	.byte	0x04, 0x1e
        /*0052*/ 	.short	(.L_635 - .L_634)
.L_634:
        /*0054*/ 	.word	0x00000000


	//----- nvinfo : EIATTR_CBANK_PARAM_SIZE
	.align		4
.L_635:
        /*0058*/ 	.byte	0x03, 0x19
        /*005a*/ 	.short	0x0368


	//----- nvinfo : EIATTR_PARAM_CBANK
	.align		4
        /*005c*/ 	.byte	0x04, 0x0a
        /*005e*/ 	.short	(.L_637 - .L_636)
	.align		4
.L_636:
        /*0060*/ 	.word	index@(.nv.constant0._ZN2at6native18elementwise_kernelILi128ELi4EZNS0_22gpu_kernel_impl_nocastIZZZNS0_14glu_jvp_kernelERNS_18TensorIteratorBaseEENKUlvE_clEvENKUlvE1_clEvEUlN3c104HalfES8_S8_S8_E_EEvS4_RKT_EUliE_EEviT1_)
        /*0064*/ 	.short	0x0210
        /*0066*/ 	.short	0x0368


	//----- nvinfo : EIATTR_SW_WAR
	.align		4
.L_637:
        /*0068*/ 	.byte	0x04, 0x36
        /*006a*/ 	.short	(.L_639 - .L_638)
.L_638:
        /*006c*/ 	.word	0x00000008
.L_639:


//--------------------- .nv.info._ZN2at6native27unrolled_elementwise_kernelIZZZNS0_14glu_jvp_kernelERNS_18TensorIteratorBaseEENKUlvE_clEvENKUlvE1_clEvEUlN3c104HalfES7_S7_S7_E_St5arrayIPcLm5EELi4E23TrivialOffsetCalculatorILi4EjESC_ILi1EjENS0_6memory15LoadWithoutCastENSF_16StoreWithoutCastEEEviT_T0_T2_T3_T4_T5_ --------------------------
	.section	.nv.info._ZN2at6native27unrolled_elementwise_kernelIZZZNS0_14glu_jvp_kernelERNS_18TensorIteratorBaseEENKUlvE_clEvENKUlvE1_clEvEUlN3c104HalfES7_S7_S7_E_St5arrayIPcLm5EELi4E23TrivialOffsetCalculatorILi4EjESC_ILi1EjENS0_6memory15LoadWithoutCastENSF_16StoreWithoutCastEEEviT_T0_T2_T3_T4_T5_,"",@"SHT_CUDA_INFO"
	.sectionflags	@""
	.align	4


	//----- nvinfo : EIATTR_CUDA_API_VERSION
	.align		4
        /*0000*/ 	.byte	0x04, 0x37
        /*0002*/ 	.short	(.L_641 - .L_640)
.L_640:
        /*0004*/ 	.word	0x00000082


	//----- nvinfo : EIATTR_KPARAM_INFO
	.align		4
.L_641:
        /*0008*/ 	.byte	0x04, 0x17
        /*000a*/ 	.short	(.L_643 - .L_642)
.L_642:
        /*000c*/ 	.word	0x00000000
        /*0010*/ 	.short	0x0006
        /*0012*/ 	.short	0x0033
        /*0014*/ 	.byte	0x00, 0xf0, 0x05, 0x00


	//----- nvinfo : EIATTR_KPARAM_INFO
	.align		4
.L_643:
        /*0018*/ 	.byte	0x04, 0x17
        /*001a*/ 	.short	(.L_645 - .L_644)
.L_644:
        /*001c*/ 	.word	0x00000000
        /*0020*/ 	.short	0x0005
        /*0022*/ 	.short	0x0032
        /*0024*/ 	.byte	0x00, 0xf0, 0x05, 0x00


	//----- nvinfo : EIATTR_KPARAM_INFO
	.align		4
.L_645:
        /*0028*/ 	.byte	0x04, 0x17
        /*002a*/ 	.short	(.L_647 - .L_646)
.L_646:
        /*002c*/ 	.word	0x00000000
        /*0030*/ 	.short	0x0004
        /*0032*/ 	.short	0x0031
        /*0034*/ 	.byte	0x00, 0xf0, 0x05, 0x00


	//----- nvinfo : EIATTR_KPARAM_INFO
	.align		4
.L_647:
        /*0038*/ 	.byte	0x04, 0x17
        /*003a*/ 	.short	(.L_649 - .L_648)
.L_648:
        /*003c*/ 	.word	0x00000000
        /*0040*/ 	.short	0x0003
        /*0042*/ 	.short	0x0030
        /*0044*/ 	.byte	0x00, 0xf0, 0x05, 0x00


	//----- nvinfo : EIATTR_KPARAM_INFO
	.align		4
.L_649:
        /*0048*/ 	.byte	0x04, 0x17
        /*004a*/ 	.short	(.L_651 - .L_650)
.L_650:
        /*004c*/ 	.word	0x00000000
        /*0050*/ 	.short	0x0002
        /*0052*/ 	.short	0x0008
        /*0054*/ 	.byte	0x00, 0xf0, 0xa1, 0x00


	//----- nvinfo : EIATTR_KPARAM_INFO
	.align		4
.L_651:
        /*0058*/ 	.byte	0x04, 0x17
        /*005a*/ 	.short	(.L_653 - .L_652)
.L_652:
        /*005c*/ 	.word	0x00000000
        /*0060*/ 	.short	0x0001
        /*0062*/ 	.short	0x0004
        /*0064*/ 	.byte	0x00, 0xf0, 0x05, 0x00


	//----- nvinfo : EIATTR_KPARAM_INFO
	.align		4
.L_653:
        /*0068*/ 	.byte	0x04, 0x17
        /*006a*/ 	.short	(.L_655 - .L_654)
.L_654:
        /*006c*/ 	.word	0x00000000
        /*0070*/ 	.short	0x0000
        /*0072*/ 	.short	0x0000
        /*0074*/ 	.byte	0x00, 0xf0, 0x11, 0x00


	//----- nvinfo : EIATTR_SPARSE_MMA_MASK
	.align		4
.L_655:
        /*0078*/ 	.byte	0x03, 0x50
        /*007a*/ 	.short	0x0000


	//----- nvinfo : EIATTR_MAXREG_COUNT
	.align		4
        /*007c*/ 	.byte	0x03, 0x1b
        /*007e*/ 	.short	0x00ff


	//----- nvinfo : EIATTR_MERCURY_ISA_VERSION
	.align		4
        /*0080*/ 	.byte	0x03, 0x5f
        /*0082*/ 	.short	0x0101


	//----- nvinfo : EIATTR_EXIT_INSTR_OFFSETS
	.align		4
        /*0084*/ 	.byte	0x04, 0x1c
        /*0086*/ 	.short	(.L_657 - .L_656)


	//   ....[0]....
.L_656:
        /*0088*/ 	.word	0x00000a90


	//   ....[1]....
        /*008c*/ 	.word	0x00000ae0


	//----- nvinfo : EIATTR_MAX_THREADS
	.align		4
.L_657:
        /*0090*/ 	.byte	0x04, 0x05
        /*0092*/ 	.short	(.L_659 - .L_658)
.L_658:
        /*0094*/ 	.word	0x00000080
        /*0098*/ 	.word	0x00000001
        /*009c*/ 	.word	0x00000001


	//----- nvinfo : EIATTR_CRS_STACK_SIZE
	.align		4
.L_659:
        /*00a0*/ 	.byte	0x04, 0x1e
        /*00a2*/ 	.short	(.L_661 - .L_660)
.L_660:
        /*00a4*/ 	.word	0x00000000


	//----- nvinfo : EIATTR_CBANK_PARAM_SIZE
	.align		4
.L_661:
        /*00a8*/ 	.byte	0x03, 0x19
        /*00aa*/ 	.short	0x0034


	//----- nvinfo : EIATTR_PARAM_CBANK
	.align		4
        /*00ac*/ 	.byte	0x04, 0x0a
        /*00ae*/ 	.short	(.L_663 - .L_662)
	.align		4
.L_662:
        /*00b0*/ 	.word	index@(.nv.constant0._ZN2at6native27unrolled_elementwise_kernelIZZZNS0_14glu_jvp_kernelERNS_18TensorIteratorBaseEENKUlvE_clEvENKUlvE1_clEvEUlN3c104HalfES7_S7_S7_E_St5arrayIPcLm5EELi4E23TrivialOffsetCalculatorILi4EjESC_ILi1EjENS0_6memory15LoadWithoutCastENSF_16StoreWithoutCastEEEviT_T0_T2_T3_T4_T5_)
        /*00b4*/ 	.short	0x0210
        /*00b6*/ 	.short	0x0034


	//----- nvinfo : EIATTR_SW_WAR
	.align		4
.L_663:
        /*00b8*/ 	.byte	0x04, 0x36
        /*00ba*/ 	.short	(.L_665 - .L_664)
.L_664:
        /*00bc*/ 	.word	0x00000008
.L_665:


//--------------------- .nv.info._ZN2at6native29vectorized_elementwise_kernelILi2EZZZNS0_14glu_jvp_kernelERNS_18TensorIteratorBaseEENKUlvE_clEvENKUlvE1_clEvEUlN3c104HalfES7_S7_S7_E_St5arrayIPcLm5EEEEviT0_T1_ --------------------------
	.section	.nv.info._ZN2at6native29vectorized_elementwise_kernelILi2EZZZNS0_14glu_jvp_kernelERNS_18TensorIteratorBaseEENKUlvE_clEvENKUlvE1_clEvEUlN3c104HalfES7_S7_S7_E_St5arrayIPcLm5EEEEviT0_T1_,"",@"SHT_CUDA_INFO"
	.sectionflags	@""
	.align	4


	//----- nvinfo : EIATTR_CUDA_API_VERSION
	.align		4
        /*0000*/ 	.byte	0x04, 0x37
        /*0002*/ 	.short	(.L_667 - .L_666)
.L_666:
        /*0004*/ 	.word	0x00000082


	//----- nvinfo : EIATTR_KPARAM_INFO
	.align		4
.L_667:
        /*0008*/ 	.byte	0x04, 0x17
        /*000a*/ 	.short	(.L_669 - .L_668)
.L_668:
        /*000c*/ 	.word	0x00000000
        /*0010*/ 	.short	0x0002
        /*0012*/ 	.short	0x0008
        /*0014*/ 	.byte	0x00, 0xf0, 0xa1, 0x00


	//----- nvinfo : EIATTR_KPARAM_INFO
	.align		4
.L_669:
        /*0018*/ 	.byte	0x04, 0x17
        /*001a*/ 	.short	(.L_671 - .L_670)
.L_670:
        /*001c*/ 	.word	0x00000000
        /*0020*/ 	.short	0x0001
        /*0022*/ 	.short	0x0004
        /*0024*/ 	.byte	0x00, 0xf0, 0x05, 0x00


	//----- nvinfo : EIATTR_KPARAM_INFO
	.align		4
.L_671:
        /*0028*/ 	.byte	0x04, 0x17
        /*002a*/ 	.short	(.L_673 - .L_672)
.L_672:
        /*002c*/ 	.word	0x00000000
        /*0030*/ 	.short	0x0000
        /*0032*/ 	.short	0x0000
        /*0034*/ 	.byte	0x00, 0xf0, 0x11, 0x00


	//----- nvinfo : EIATTR_SPARSE_MMA_MASK
	.align		4
.L_673:
        /*0038*/ 	.byte	0x03, 0x50
        /*003a*/ 	.short	0x0000


	//----- nvinfo : EIATTR_MAXREG_COUNT
	.align		4
        /*003c*/ 	.byte	0x03, 0x1b
        /*003e*/ 	.short	0x00ff


	//----- nvinfo : EIATTR_MERCURY_ISA_VERSION
	.align		4
        /*0040*/ 	.byte	0x03, 0x5f
        /*0042*/ 	.short	0x0101


	//----- nvinfo : EIATTR_EXIT_INSTR_OFFSETS
	.align		4
        /*0044*/ 	.byte	0x04, 0x1c
        /*0046*/ 	.short	(.L_675 - .L_674)


	//   ....[0]....
.L_674:
        /*0048*/ 	.word	0x00000880


	//   ....[1]....
        /*004c*/ 	.word	0x00001dd0


	//   ....[2]....
        /*0050*/ 	.word	0x00001e20


	//----- nvinfo : EIATTR_MAX_THREADS
	.align		4
.L_675:
        /*0054*/ 	.byte	0x04, 0x05
        /*0056*/ 	.short	(.L_677 - .L_676)
.L_676:
        /*0058*/ 	.word	0x00000080
        /*005c*/ 	.word	0x00000001
        /*0060*/ 	.word	0x00000001


	//----- nvinfo : EIATTR_CRS_STACK_SIZE
	.align		4
.L_677:
        /*0064*/ 	.byte	0x04, 0x1e
        /*0066*/ 	.short	(.L_679 - .L_678)
.L_678:
        /*0068*/ 	.word	0x00000000


	//----- nvinfo : EIATTR_CBANK_PARAM_SIZE
	.align		4
.L_679:
        /*006c*/ 	.byte	0x03, 0x19
        /*006e*/ 	.short	0x0030


	//----- nvinfo : EIATTR_PARAM_CBANK
	.align		4
        /*0070*/ 	.byte	0x04, 0x0a
        /*0072*/ 	.short	(.L_681 - .L_680)
	.align		4
.L_680:
        /*0074*/ 	.word	index@(.nv.constant0._ZN2at6native29vectorized_elementwise_kernelILi2EZZZNS0_14glu_jvp_kernelERNS_18TensorIteratorBaseEENKUlvE_clEvENKUlvE1_clEvEUlN3c104HalfES7_S7_S7_E_St5arrayIPcLm5EEEEviT0_T1_)
        /*0078*/ 	.short	0x0210
        /*007a*/ 	.short	0x0030


	//----- nvinfo : EIATTR_SW_WAR
	.align		4
.L_681:
        /*007c*/ 	.byte	0x04, 0x36
        /*007e*/ 	.short	(.L_683 - .L_682)
.L_682:
        /*0080*/ 	.word	0x00000008
.L_683:


//--------------------- .nv.info._ZN2at6native29vectorized_elementwise_kernelILi4EZZZNS0_14glu_jvp_kernelERNS_18TensorIteratorBaseEENKUlvE_clEvENKUlvE1_clEvEUlN3c104HalfES7_S7_S7_E_St5arrayIPcLm5EEEEviT0_T1_ --------------------------
	.section	.nv.info._ZN2at6native29vectorized_elementwise_kernelILi4EZZZNS0_14glu_jvp_kernelERNS_18TensorIteratorBaseEENKUlvE_clEvENKUlvE1_clEvEUlN3c104HalfES7_S7_S7_E_St5arrayIPcLm5EEEEviT0_T1_,"",@"SHT_CUDA_INFO"
	.sectionflags	@""
	.align	4


	//----- nvinfo : EIATTR_CUDA_API_VERSION
	.align		4
        /*0000*/ 	.byte	0x04, 0x37
        /*0002*/ 	.short	(.L_685 - .L_684)
.L_684:
        /*0004*/ 	.word	0x00000082


	//----- nvinfo : EIATTR_KPARAM_INFO
	.align		4
.L_685:
        /*0008*/ 	.byte	0x04, 0x17
        /*000a*/ 	.short	(.L_687 - .L_686)
.L_686:
        /*000c*/ 	.word	0x00000000
        /*0010*/ 	.short	0x0002
        /*0012*/ 	.short	0x0008
        /*0014*/ 	.byte	0x00, 0xf0, 0xa1, 0x00


	//----- nvinfo : EIATTR_KPARAM_INFO
	.align		4
.L_687:
        /*0018*/ 	.byte	0x04, 0x17
        /*001a*/ 	.short	(.L_689 - .L_688)
.L_688:
        /*001c*/ 	.word	0x00000000
        /*0020*/ 	.short	0x0001
        /*0022*/ 	.short	0x0004
        /*0024*/ 	.byte	0x00, 0xf0, 0x05, 0x00


	//----- nvinfo : EIATTR_KPARAM_INFO
	.align		4
.L_689:
        /*0028*/ 	.byte	0x04, 0x17
        /*002a*/ 	.short	(.L_691 - .L_690)
.L_690:
        /*002c*/ 	.word	0x00000000
        /*0030*/ 	.short	0x0000
        /*0032*/ 	.short	0x0000
        /*0034*/ 	.byte	0x00, 0xf0, 0x11, 0x00


	//----- nvinfo : EIATTR_SPARSE_MMA_MASK
	.align		4
.L_691:
        /*0038*/ 	.byte	0x03, 0x50
        /*003a*/ 	.short	0x0000


	//----- nvinfo : EIATTR_MAXREG_COUNT
	.align		4
        /*003c*/ 	.byte	0x03, 0x1b
        /*003e*/ 	.short	0x00ff


	//----- nvinfo : EIATTR_MERCURY_ISA_VERSION
	.align		4
        /*0040*/ 	.byte	0x03, 0x5f
        /*0042*/ 	.short	0x0101


	//----- nvinfo : EIATTR_EXIT_INSTR_OFFSETS
	.align		4
        /*0044*/ 	.byte	0x04, 0x1c
        /*0046*/ 	.short	(.L_693 - .L_692)


	//   ....[0]....
.L_692:
        /*0048*/ 	.word	0x000007e0


	//   ....[1]....
        /*004c*/ 	.word	0x00001d30


	//   ....[2]....
        /*0050*/ 	.word	0x00001d80


	//----- nvinfo : EIATTR_MAX_THREADS
	.align		4
.L_693:
        /*0054*/ 	.byte	0x04, 0x05
        /*0056*/ 	.short	(.L_695 - .L_694)
.L_694:
        /*0058*/ 	.word	0x00000080
        /*005c*/ 	.word	0x00000001
        /*0060*/ 	.word	0x00000001


	//----- nvinfo : EIATTR_CRS_STACK_SIZE
	.align		4
.L_695:
        /*0064*/ 	.byte	0x04, 0x1e
        /*0066*/ 	.short	(.L_697 - .L_696)
.L_696:
        /*0068*/ 	.word	0x00000000


	//----- nvinfo : EIATTR_CBANK_PARAM_SIZE
	.align		4
.L_697:
        /*006c*/ 	.byte	0x03, 0x19
        /*006e*/ 	.short	0x0030


	//----- nvinfo : EIATTR_PARAM_CBANK
	.align		4
        /*0070*/ 	.byte	0x04, 0x0a
        /*0072*/ 	.short	(.L_699 - .L_698)
	.align		4
.L_698:
        /*0074*/ 	.word	index@(.nv.constant0._ZN2at6native29vectorized_elementwise_kernelILi4EZZZNS0_14glu_jvp_kernelERNS_18TensorIteratorBaseEENKUlvE_clEvENKUlvE1_clEvEUlN3c104HalfES7_S7_S7_E_St5arrayIPcLm5EEEEviT0_T1_)
        /*0078*/ 	.short	0x0210
        /*007a*/ 	.short	0x0030


	//----- nvinfo : EIATTR_SW_WAR
	.align		4
.L_699:
        /*007c*/ 	.byte	0x04, 0x36
        /*007e*/ 	.short	(.L_701 - .L_700)
.L_700:
        /*0080*/ 	.word	0x00000008
.L_701:


//--------------------- .nv.info._ZN2at6native29vectorized_elementwise_kernelILi8EZZZNS0_14glu_jvp_kernelERNS_18TensorIteratorBaseEENKUlvE_clEvENKUlvE1_clEvEUlN3c104HalfES7_S7_S7_E_St5arrayIPcLm5EEEEviT0_T1_ --------------------------
	.section	.nv.info._ZN2at6native29vectorized_elementwise_kernelILi8EZZZNS0_14glu_jvp_kernelERNS_18TensorIteratorBaseEENKUlvE_clEvENKUlvE1_clEvEUlN3c104HalfES7_S7_S7_E_St5arrayIPcLm5EEEEviT0_T1_,"",@"SHT_CUDA_INFO"
	.sectionflags	@""
	.align	4


	//----- nvinfo : EIATTR_CUDA_API_VERSION
	.align		4
        /*0000*/ 	.byte	0x04, 0x37
        /*0002*/ 	.short	(.L_703 - .L_702)
.L_702:
        /*0004*/ 	.word	0x00000082


	//----- nvinfo : EIATTR_KPARAM_INFO
	.align		4
.L_703:
        /*0008*/ 	.byte	0x04, 0x17
        /*000a*/ 	.short	(.L_705 - .L_704)
.L_704:
        /*000c*/ 	.word	0x00000000
        /*0010*/ 	.short	0x0002
        /*0012*/ 	.short	0x0008
        /*0014*/ 	.byte	0x00, 0xf0, 0xa1, 0x00


	//----- nvinfo : EIATTR_KPARAM_INFO
	.align		4
.L_705:
        /*0018*/ 	.byte	0x04, 0x17
        /*001a*/ 	.short	(.L_707 - .L_706)
.L_706:
        /*001c*/ 	.word	0x00000000
        /*0020*/ 	.short	0x0001
        /*0022*/ 	.short	0x0004
        /*0024*/ 	.byte	0x00, 0xf0, 0x05, 0x00


	//----- nvinfo : EIATTR_KPARAM_INFO
	.align		4
.L_707:
        /*0028*/ 	.byte	0x04, 0x17
        /*002a*/ 	.short	(.L_709 - .L_708)
.L_708:
        /*002c*/ 	.word	0x00000000
        /*0030*/ 	.short	0x0000
        /*0032*/ 	.short	0x0000
        /*0034*/ 	.byte	0x00, 0xf0, 0x11, 0x00


	//----- nvinfo : EIATTR_SPARSE_MMA_MASK
	.align		4
.L_709:
        /*0038*/ 	.byte	0x03, 0x50
        /*003a*/ 	.short	0x0000


	//----- nvinfo : EIATTR_MAXREG_COUNT
	.align		4
        /*003c*/ 	.byte	0x03, 0x1b
        /*003e*/ 	.short	0x00ff


	//----- nvinfo : EIATTR_MERCURY_ISA_VERSION
	.align		4
        /*0040*/ 	.byte	0x03, 0x5f
        /*0042*/ 	.short	0x0101


	//----- nvinfo : EIATTR_EXIT_INSTR_OFFSETS
	.align		4
        /*0044*/ 	.byte	0x04, 0x1c
        /*0046*/ 	.short	(.L_711 - .L_710)


	//   ....[0]....
.L_710:
        /*0048*/ 	.word	0x00000790


	//   ....[1]....
        /*004c*/ 	.word	0x00001ce0


	//   ....[2]....
        /*0050*/ 	.word	0x00001d30


	//----- nvinfo : EIATTR_MAX_THREADS
	.align		4
.L_711:
        /*0054*/ 	.byte	0x04, 0x05
        /*0056*/ 	.short	(.L_713 - .L_712)
.L_712:
        /*0058*/ 	.word	0x00000080
        /*005c*/ 	.word	0x00000001
        /*0060*/ 	.word	0x00000001


	//----- nvinfo : EIATTR_CRS_STACK_SIZE
	.align		4
.L_713:
        /*0064*/ 	.byte	0x04, 0x1e
        /*0066*/ 	.short	(.L_715 - .L_714)
.L_714:
        /*0068*/ 	.word	0x00000000


	//----- nvinfo : EIATTR_CBANK_PARAM_SIZE
	.align		4
.L_715:
        /*006c*/ 	.byte	0x03, 0x19
        /*006e*/ 	.short	0x0030


	//----- nvinfo : EIATTR_PARAM_CBANK
	.align		4
        /*0070*/ 	.byte	0x04, 0x0a
        /*0072*/ 	.short	(.L_717 - .L_716)
	.align		4
.L_716:
        /*0074*/ 	.word	index@(.nv.constant0._ZN2at6native29vectorized_elementwise_kernelILi8EZZZNS0_14glu_jvp_kernelERNS_18TensorIteratorBaseEENKUlvE_clEvENKUlvE1_clEvEUlN3c104HalfES7_S7_S7_E_St5arrayIPcLm5EEEEviT0_T1_)
        /*0078*/ 	.short	0x0210
        /*007a*/ 	.short	0x0030


	//----- nvinfo : EIATTR_SW_WAR
	.align		4
.L_717:
        /*007c*/ 	.byte	0x04, 0x36
        /*007e*/ 	.short	(.L_719 - .L_718)
.L_718:
        /*0080*/ 	.word	0x00000008
.L_719:


//--------------------- .nv.info._ZN2at6native18elementwise_kernelILi128ELi4EZNS0_15gpu_kernel_implIZZZNS0_14glu_jvp_kernelERNS_18TensorIteratorBaseEENKUlvE_clEvENKUlvE0_clEvEUlffffE_EEvS4_RKT_EUliE_EEviT1_ --------------------------
	.section	.nv.info._ZN2at6native18elementwise_kernelILi128ELi4EZNS0_15gpu_kernel_implIZZZNS0_14glu_jvp_kernelERNS_18TensorIteratorBaseEENKUlvE_clEvENKUlvE0_clEvEUlffffE_EEvS4_RKT_EUliE_EEviT1_,"",@"SHT_CUDA_INFO"
	.sectionflags	@""
	.align	4


	//----- nvinfo : EIATTR_CUDA_API_VERSION
	.align		4
        /*0000*/ 	.byte	0x04, 0x37
        /*0002*/ 	.short	(.L_721 - .L_720)
.L_720:
        /*0004*/ 	.word	0x00000082


	//----- nvinfo : EIATTR_KPARAM_INFO
	.align		4
.L_721:
        /*0008*/ 	.byte	0x04, 0x17
        /*000a*/ 	.short	(.L_723 - .L_722)
.L_722:
        /*000c*/ 	.word	0x00000000
        /*0010*/ 	.short	0x0001
        /*0012*/ 	.short	0x0008
        /*0014*/ 	.byte	0x00, 0xf0, 0x81, 0x0d


	//----- nvinfo : EIATTR_KPARAM_INFO
	.align		4
.L_723:
        /*0018*/ 	.byte	0x04, 0x17
        /*001a*/ 	.short	(.L_725 - .L_724)
.L_724:
        /*001c*/ 	.word	0x00000000
        /*0020*/ 	.short	0x0000
        /*0022*/ 	.short	0x0000
        /*0024*/ 	.byte	0x00, 0xf0, 0x11, 0x00


	//----- nvinfo : EIATTR_SPARSE_MMA_MASK
	.align		4
.L_725:
        /*0028*/ 	.byte	0x03, 0x50
        /*002a*/ 	.short	0x0000


	//----- nvinfo : EIATTR_MAXREG_COUNT
	.align		4
        /*002c*/ 	.byte	0x03, 0x1b
        /*002e*/ 	.short	0x0080


	//----- nvinfo : EIATTR_EXTERNS
	.align		4
        /*0030*/ 	.byte	0x04, 0x0f
        /*0032*/ 	.short	(.L_727 - .L_726)


	//   ....[0]....
	.align		4
.L_726:
        /*0034*/ 	.word	index@(__assertfail)


	//----- nvinfo : EIATTR_MERCURY_ISA_VERSION
	.align		4
.L_727:
        /*0038*/ 	.byte	0x03, 0x5f
        /*003a*/ 	.short	0x0101


	//----- nvinfo : EIATTR_SYSCALL_OFFSETS
	.align		4
        /*003c*/ 	.byte	0x04, 0x46
        /*003e*/ 	.short	(.L_729 - .L_728)


	//   ....[0]....
.L_728:
        /*0040*/ 	.word	0x00002940


	//   ....[1]....
        /*0044*/ 	.word	0x00003760


	//   ....[2]....
        /*0048*/ 	.word	0x00004580


	//   ....[3]....
        /*004c*/ 	.word	0x000053a0


	//   ....[4]....
        /*0050*/ 	.word	0x00006260


	//   ....[5]....
        /*0054*/ 	.word	0x00008be0


	//   ....[6]....
        /*0058*/ 	.word	0x00009a00


	//   ....[7]....
        /*005c*/ 	.word	0x0000a820


	//   ....[8]....
        /*0060*/ 	.word	0x0000b640


	//   ....[9]....
        /*0064*/ 	.word	0x0000c500


	//   ....[10]....
        /*0068*/ 	.word	0x0000ee70


	//   ....[11]....
        /*006c*/ 	.word	0x0000fc90


	//   ....[12]....
        /*0070*/ 	.word	0x00010ab0


	//   ....[13]....
        /*0074*/ 	.word	0x000118d0


	//   ....[14]....
        /*0078*/ 	.word	0x00012790


	//   ....[15]....
        /*007c*/ 	.word	0x000150f0


	//   ....[16]....
        /*0080*/ 	.word	0x00015f10


	//   ....[17]....
        /*0084*/ 	.word	0x00016d30


	//   ....[18]....
        /*0088*/ 	.word	0x00017b50


	//   ....[19]....
        /*008c*/ 	.word	0x00018a10


	//----- nvinfo : EIATTR_EXIT_INSTR_OFFSETS
	.align		4
.L_729:
        /*0090*/ 	.byte	0x04, 0x1c
        /*0092*/ 	.short	(.L_731 - .L_730)


	//   ....[0]....
.L_730:
        /*0094*/ 	.word	0x00012840


	//   ....[1]....
        /*0098*/ 	.word	0x00017d30


	//   ....[2]....
        /*009c*/ 	.word	0x00017d70


	//   ....[3]....
        /*00a0*/ 	.word	0x00017e00


	//   ....[4]....
        /*00a4*/ 	.word	0x00017e30


	//   ....[5]....
        /*00a8*/ 	.word	0x00017e60


	//   ....[6]....
        /*00ac*/ 	.word	0x00017ee0


	//   ....[7]....
        /*00b0*/ 	.word	0x00017f10


	//   ....[8]....
        /*00b4*/ 	.word	0x00017fa0


	//   ....[9]....
        /*00b8*/ 	.word	0x00017fe0


	//   ....[10]....
        /*00bc*/ 	.word	0x00018020


	//   ....[11]....
        /*00c0*/ 	.word	0x000180e0


	//   ....[12]....
        /*00c4*/ 	.word	0x00018130


	//   ....[13]....
        /*00c8*/ 	.word	0x000182b0


	//   ....[14]....
        /*00cc*/ 	.word	0x00018400


	//   ....[15]....
        /*00d0*/ 	.word	0x00018430


	//   ....[16]....
        /*00d4*/ 	.word	0x000184e0


	//   ....[17]....
        /*00d8*/ 	.word	0x00018650


	//   ....[18]....
        /*00dc*/ 	.word	0x000187c0


	//   ....[19]....
        /*00e0*/ 	.word	0x00018910


	//   ....[20]....
        /*00e4*/ 	.word	0x00018a20


	//   ....[21]....
        /*00e8*/ 	.word	0x00018a50


	//   ....[22]....
        /*00ec*/ 	.word	0x00018a80


	//----- nvinfo : EIATTR_MAX_THREADS
	.align		4
.L_731:
        /*00f0*/ 	.byte	0x04, 0x05
        /*00f2*/ 	.short	(.L_733 - .L_732)
.L_732:
        /*00f4*/ 	.word	0x00000080
        /*00f8*/ 	.word	0x00000001
        /*00fc*/ 	.word	0x00000001


	//----- nvinfo : EIATTR_CRS_STACK_SIZE
	.align		4
.L_733:
        /*0100*/ 	.byte	0x04, 0x1e
        /*0102*/ 	.short	(.L_735 - .L_734)
.L_734:
        /*0104*/ 	.word	0x00000000


	//----- nvinfo : EIATTR_CBANK_PARAM_SIZE
	.align		4
.L_735:
        /*0108*/ 	.byte	0x03, 0x19
        /*010a*/ 	.short	0x0368


	//----- nvinfo : EIATTR_PARAM_CBANK
	.align		4
        /*010c*/ 	.byte	0x04, 0x0a
        /*010e*/ 	.short	(.L_737 - .L_736)
	.align		4
.L_736:
        /*0110*/ 	.word	index@(.nv.constant0._ZN2at6native18elementwise_kernelILi128ELi4EZNS0_15gpu_kernel_implIZZZNS0_14glu_jvp_kernelERNS_18TensorIteratorBaseEENKUlvE_clEvENKUlvE0_clEvEUlffffE_EEvS4_RKT_EUliE_EEviT1_)
        /*0114*/ 	.short	0x0210
        /*0116*/ 	.short	0x0368


	//----- nvinfo : EIATTR_SW_WAR
	.align		4
.L_737:
        /*0118*/ 	.byte	0x04, 0x36
        /*011a*/ 	.short	(.L_739 - .L_738)
.L_738:
        /*011c*/ 	.word	0x00000008
.L_739:


//--------------------- .nv.info._ZN2at6native27unrolled_elementwise_kernelIZZZNS0_14glu_jvp_kernelERNS_18TensorIteratorBaseEENKUlvE_clEvENKUlvE0_clEvEUlffffE_St5arrayIPcLm5EELi4E23TrivialOffsetCalculatorILi4EjESA_ILi1EjENS0_6memory12LoadWithCastILi4EEENSD_13StoreWithCastILi1EEEEEviT_T0_T2_T3_T4_T5_ --------------------------
	.section	.nv.info._ZN2at6native27unrolled_elementwise_kernelIZZZNS0_14glu_jvp_kernelERNS_18TensorIteratorBaseEENKUlvE_clEvENKUlvE0_clEvEUlffffE_St5arrayIPcLm5EELi4E23TrivialOffsetCalculatorILi4EjESA_ILi1EjENS0_6memory12LoadWithCastILi4EEENSD_13StoreWithCastILi1EEEEEviT_T0_T2_T3_T4_T5_,"",@"SHT_CUDA_INFO"
	.sectionflags	@""
	.align	4


	//----- nvinfo : EIATTR_CUDA_API_VERSION
	.align		4
        /*0000*/ 	.byte	0x04, 0x37
        /*0002*/ 	.short	(.L_741 - .L_740)
.L_740:
        /*0004*/ 	.word	0x00000082


	//----- nvinfo : EIATTR_KPARAM_INFO
	.align		4
.L_741:
        /*0008*/ 	.byte	0x04, 0x17
        /*000a*/ 	.short	(.L_743 - .L_742)
.L_742:
        /*000c*/ 	.word	0x00000000
        /*0010*/ 	.short	0x0006
        /*0012*/ 	.short	0x0048
        /*0014*/ 	.byte	0x00, 0xf0, 0x21, 0x00


	//----- nvinfo : EIATTR_KPARAM_INFO
	.align		4
.L_743:
        /*0018*/ 	.byte	0x04, 0x17
        /*001a*/ 	.short	(.L_745 - .L_744)
.L_744:
        /*001c*/ 	.word	0x00000000
        /*0020*/ 	.short	0x0005
        /*0022*/ 	.short	0x0034
        /*0024*/ 	.byte	0x00, 0xf0, 0x51, 0x00


	//----- nvinfo : EIATTR_KPARAM_INFO
	.align		4
.L_745:
        /*0028*/ 	.byte	0x04, 0x17
        /*002a*/ 	.short	(.L_747 - .L_746)
.L_746:
        /*002c*/ 	.word	0x00000000
        /*0030*/ 	.short	0x0004
        /*0032*/ 	.short	0x0031
        /*0034*/ 	.byte	0x00, 0xf0, 0x05, 0x00


	//----- nvinfo : EIATTR_KPARAM_INFO
	.align		4
.L_747:
        /*0038*/ 	.byte	0x04, 0x17
        /*003a*/ 	.short	(.L_749 - .L_748)
.L_748:
        /*003c*/ 	.word	0x00000000
        /*0040*/ 	.short	0x0003
        /*0042*/ 	.short	0x0030
        /*0044*/ 	.byte	0x00, 0xf0, 0x05, 0x00


	//----- nvinfo : EIATTR_KPARAM_INFO
	.align		4
.L_749:
        /*0048*/ 	.byte	0x04, 0x17
        /*004a*/ 	.short	(.L_751 - .L_750)
.L_750:
        /*004c*/ 	.word	0x00000000
        /*0050*/ 	.short	0x0002
        /*0052*/ 	.short	0x0008
        /*0054*/ 	.byte	0x00, 0xf0, 0xa1, 0x00


	//----- nvinfo : EIATTR_KPARAM_INFO
	.align		4
.L_751:
        /*0058*/ 	.byte	0x04, 0x17
        /*005a*/ 	.short	(.L_753 - .L_752)
.L_752:
        /*005c*/ 	.word	0x00000000
        /*0060*/ 	.short	0x0001
        /*0062*/ 	.short	0x0004
        /*0064*/ 	.byte	0x00, 0xf0, 0x05, 0x00


	//----- nvinfo : EIATTR_KPARAM_INFO
	.align		4
.L_753:
        /*0068*/ 	.byte	0x04, 0x17
        /*006a*/ 	.short	(.L_755 - .L_754)
.L_754:
        /*006c*/ 	.word	0x00000000
        /*0070*/ 	.short	0x0000
        /*0072*/ 	.short	0x0000
        /*0074*/ 	.byte	0x00, 0xf0, 0x11, 0x00


	//----- nvinfo : EIATTR_SPARSE_MMA_MASK
	.align		4
.L_755:
        /*0078*/ 	.byte	0x03, 0x50
        /*007a*/ 	.short	0x0000


	//----- nvinfo : EIATTR_MAXREG_COUNT
	.align		4
        /*007c*/ 	.byte	0x03, 0x1b
        /*007e*/ 	.short	0x00ff


	//----- nvinfo : EIATTR_EXTERNS
	.align		4
        /*0080*/ 	.byte	0x04, 0x0f
        /*0082*/ 	.short	(.L_757 - .L_756)


	//   ....[0]....
	.align		4
.L_756:
        /*0084*/ 	.word	index@(__assertfail)


	//----- nvinfo : EIATTR_MERCURY_ISA_VERSION
	.align		4
.L_757:
        /*0088*/ 	.byte	0x03, 0x5f
        /*008a*/ 	.short	0x0101


	//----- nvinfo : EIATTR_SYSCALL_OFFSETS
	.align		4
        /*008c*/ 	.byte	0x04, 0x46
        /*008e*/ 	.short	(.L_759 - .L_758)


	//   ....[0]....
.L_758:
        /*0090*/ 	.word	0x00000eb0


	//   ....[1]....
        /*0094*/ 	.word	0x00001ce0


	//   ....[2]....
        /*0098*/ 	.word	0x00002b10


	//   ....[3]....
        /*009c*/ 	.word	0x00003940


	//   ....[4]....
        /*00a0*/ 	.word	0x000047f0


	//   ....[5]....
        /*00a4*/ 	.word	0x00005620


	//   ....[6]....
        /*00a8*/ 	.word	0x00006450


	//   ....[7]....
        /*00ac*/ 	.word	0x00007280


	//   ....[8]....
        /*00b0*/ 	.word	0x00008140


	//   ....[9]....
        /*00b4*/ 	.word	0x00008f70


	//   ....[10]....
        /*00b8*/ 	.word	0x00009da0


	//   ....[11]....
        /*00bc*/ 	.word	0x0000abd0


	//   ....[12]....
        /*00c0*/ 	.word	0x0000ba90


	//   ....[13]....
        /*00c4*/ 	.word	0x0000c8d0


	//   ....[14]....
        /*00c8*/ 	.word	0x0000d710


	//   ....[15]....
        /*00cc*/ 	.word	0x0000e520


	//   ....[16]....
        /*00d0*/ 	.word	0x0000f750


	//   ....[17]....
        /*00d4*/ 	.word	0x00010650


	//   ....[18]....
        /*00d8*/ 	.word	0x00011510


	//   ....[19]....
        /*00dc*/ 	.word	0x000123d0


	//----- nvinfo : EIATTR_EXIT_INSTR_OFFSETS
	.align		4
.L_759:
        /*00e0*/ 	.byte	0x04, 0x1c
        /*00e2*/ 	.short	(.L_761 - .L_760)


	//   ....[0]....
.L_760:
        /*00e4*/ 	.word	0x000115b0


	//   ....[1]....
        /*00e8*/ 	.word	0x000116f0


	//   ....[2]....
        /*00ec*/ 	.word	0x00011730


	//   ....[3]....
        /*00f0*/ 	.word	0x000117c0


	//   ....[4]....
        /*00f4*/ 	.word	0x000117f0


	//   ....[5]....
        /*00f8*/ 	.word	0x00011820


	//   ....[6]....
        /*00fc*/ 	.word	0x000118a0


	//   ....[7]....
        /*0100*/ 	.word	0x000118d0


	//   ....[8]....
        /*0104*/ 	.word	0x00011960


	//   ....[9]....
        /*0108*/ 	.word	0x000119a0


	//   ....[10]....
        /*010c*/ 	.word	0x000119e0


	//   ....[11]....
        /*0110*/ 	.word	0x00011aa0


	//   ....[12]....
        /*0114*/ 	.word	0x00011af0


	//   ....[13]....
        /*0118*/ 	.word	0x00011c70


	//   ....[14]....
        /*011c*/ 	.word	0x00011dc0


	//   ....[15]....
        /*0120*/ 	.word	0x00011df0


	//   ....[16]....
        /*0124*/ 	.word	0x00011ea0


	//   ....[17]....
        /*0128*/ 	.word	0x00012010


	//   ....[18]....
        /*012c*/ 	.word	0x00012180


	//   ....[19]....
        /*0130*/ 	.word	0x000122d0


	//   ....[20]....
        /*0134*/ 	.word	0x000123e0


	//   ....[21]....
        /*0138*/ 	.word	0x00012410


	//   ....[22]....
        /*013c*/ 	.word	0x00012440


	//----- nvinfo : EIATTR_MAX_THREADS
	.align		4
.L_761:
        /*0140*/ 	.byte	0x04, 0x05
        /*0142*/ 	.short	(.L_763 - .L_762)
.L_762:
        /*0144*/ 	.word	0x00000080
        /*0148*/ 	.word	0x00000001
        /*014c*/ 	.word	0x00000001


	//----- nvinfo : EIATTR_CRS_STACK_SIZE
	.align		4
.L_763:
        /*0150*/ 	.byte	0x04, 0x1e
        /*0152*/ 	.short	(.L_765 - .L_764)
.L_764:
        /*0154*/ 	.word	0x00000000


	//----- nvinfo : EIATTR_CBANK_PARAM_SIZE
	.align		4
.L_765:
        /*0158*/ 	.byte	0x03, 0x19
        /*015a*/ 	.short	0x0050


	//----- nvinfo : EIATTR_PARAM_CBANK
	.align		4
        /*015c*/ 	.byte	0x04, 0x0a
        /*015e*/ 	.short	(.L_767 - .L_766)
	.align		4
.L_766:
        /*0160*/ 	.word	index@(.nv.constant0._ZN2at6native27unrolled_elementwise_kernelIZZZNS0_14glu_jvp_kernelERNS_18TensorIteratorBaseEENKUlvE_clEvENKUlvE0_clEvEUlffffE_St5arrayIPcLm5EELi4E23TrivialOffsetCalculatorILi4EjESA_ILi1EjENS0_6memory12LoadWithCastILi4EEENSD_13StoreWithCastILi1EEEEEviT_T0_T2_T3_T4_T5_)
        /*0164*/ 	.short	0x0210
        /*0166*/ 	.short	0x0050


	//----- nvinfo : EIATTR_SW_WAR
	.align		4
.L_767:
        /*0168*/ 	.byte	0x04, 0x36
        /*016a*/ 	.short	(.L_769 - .L_768)
.L_768:
        /*016c*/ 	.word	0x00000008
.L_769:


//--------------------- .nv.info._ZN2at6native18elementwise_kernelILi128ELi2EZNS0_22gpu_kernel_impl_nocastIZZZNS0_14glu_jvp_kernelERNS_18TensorIteratorBaseEENKUlvE_clEvENKUlvE0_clEvEUlffffE_EEvS4_RKT_EUliE_EEviT1_ --------------------------
	.section	.nv.info._ZN2at6native18elementwise_kernelILi128ELi2EZNS0_22gpu_kernel_impl_nocastIZZZNS0_14glu_jvp_kernelERNS_18TensorIteratorBaseEENKUlvE_clEvENKUlvE0_clEvEUlffffE_EEvS4_RKT_EUliE_EEviT1_,"",@"SHT_CUDA_INFO"
	.sectionflags	@""
	.align	4


	//----- nvinfo : EIATTR_CUDA_API_VERSION
	.align		4
        /*0000*/ 	.byte	0x04, 0x37
        /*0002*/ 	.short	(.L_771 - .L_770)
.L_770:
        /*0004*/ 	.word	0x00000082


	//----- nvinfo : EIATTR_KPARAM_INFO
	.align		4
.L_771:
        /*0008*/ 	.byte	0x04, 0x17
        /*000a*/ 	.short	(.L_773 - .L_772)
.L_772:
        /*000c*/ 	.word	0x00000000
        /*0010*/ 	.short	0x0001
        /*0012*/ 	.short	0x0008
        /*0014*/ 	.byte	0x00, 0xf0, 0x81, 0x0d


	//----- nvinfo : EIATTR_KPARAM_INFO
	.align		4
.L_773:
        /*0018*/ 	.byte	0x04, 0x17
        /*001a*/ 	.short	(.L_775 - .L_774)
.L_774:
        /*001c*/ 	.word	0x00000000
        /*0020*/ 	.short	0x0000
        /*0022*/ 	.short	0x0000
        /*0024*/ 	.byte	0x00, 0xf0, 0x11, 0x00


	//----- nvinfo : EIATTR_SPARSE_MMA_MASK
	.align		4
.L_775:
        /*0028*/ 	.byte	0x03, 0x50
        /*002a*/ 	.short	0x0000


	//----- nvinfo : EIATTR_MAXREG_COUNT
	.align		4
        /*002c*/ 	.byte	0x03, 0x1b
        /*002e*/ 	.short	0x0080


	//----- nvinfo : EIATTR_MERCURY_ISA_VERSION
	.align		4
        /*0030*/ 	.byte	0x03, 0x5f
        /*0032*/ 	.short	0x0101


	//----- nvinfo : EIATTR_EXIT_INSTR_OFFSETS
	.align		4
        /*0034*/ 	.byte	0x04, 0x1c
        /*0036*/ 	.short	(.L_777 - .L_776)


	//   ....[0]....
.L_776:
        /*0038*/ 	.word	0x00001d60


	//   ....[1]....
        /*003c*/ 	.word	0x00003a00


	//----- nvinfo : EIATTR_MAX_THREADS
	.align		4
.L_777:
        /*0040*/ 	.byte	0x04, 0x05
        /*0042*/ 	.short	(.L_779 - .L_778)
.L_778:
        /*0044*/ 	.word	0x00000080
        /*0048*/ 	.word	0x00000001
        /*004c*/ 	.word	0x00000001


	//----- nvinfo : EIATTR_CRS_STACK_SIZE
	.align		4
.L_779:
        /*0050*/ 	.byte	0x04, 0x1e
        /*0052*/ 	.short	(.L_781 - .L_780)
.L_780:
        /*0054*/ 	.word	0x00000000


	//----- nvinfo : EIATTR_CBANK_PARAM_SIZE
	.align		4
.L_781:
        /*0058*/ 	.byte	0x03, 0x19
        /*005a*/ 	.short	0x0368


	//----- nvinfo : EIATTR_PARAM_CBANK
	.align		4
        /*005c*/ 	.byte	0x04, 0x0a
        /*005e*/ 	.short	(.L_783 - .L_782)
	.align		4
.L_782:
        /*0060*/ 	.word	index@(.nv.constant0._ZN2at6native18elementwise_kernelILi128ELi2EZNS0_22gpu_kernel_impl_nocastIZZZNS0_14glu_jvp_kernelERNS_18TensorIteratorBaseEENKUlvE_clEvENKUlvE0_clEvEUlffffE_EEvS4_RKT_EUliE_EEviT1_)
        /*0064*/ 	.short	0x0210
        /*0066*/ 	.short	0x0368


	//----- nvinfo : EIATTR_SW_WAR
	.align		4
.L_783:
        /*0068*/ 	.byte	0x04, 0x36
        /*006a*/ 	.short	(.L_785 - .L_784)
.L_784:
        /*006c*/ 	.word	0x00000008
.L_785:


//--------------------- .nv.info._ZN2at6native27unrolled_elementwise_kernelIZZZNS0_14glu_jvp_kernelERNS_18TensorIteratorBaseEENKUlvE_clEvENKUlvE0_clEvEUlffffE_St5arrayIPcLm5EELi4E23TrivialOffsetCalculatorILi4EjESA_ILi1EjENS0_6memory15LoadWithoutCastENSD_16StoreWithoutCastEEEviT_T0_T2_T3_T4_T5_ --------------------------
	.section	.nv.info._ZN2at6native27unrolled_elementwise_kernelIZZZNS0_14glu_jvp_kernelERNS_18TensorIteratorBaseEENKUlvE_clEvENKUlvE0_clEvEUlffffE_St5arrayIPcLm5EELi4E23TrivialOffsetCalculatorILi4EjESA_ILi1EjENS0_6memory15LoadWithoutCastENSD_16StoreWithoutCastEEEviT_T0_T2_T3_T4_T5_,"",@"SHT_CUDA_INFO"
	.sectionflags	@""
	.align	4


	//----- nvinfo : EIATTR_CUDA_API_VERSION
	.align		4
        /*0000*/ 	.byte	0x04, 0x37
        /*0002*/ 	.short	(.L_787 - .L_786)
.L_786:
        /*0004*/ 	.word	0x00000082


	//----- nvinfo : EIATTR_KPARAM_INFO
	.align		4
.L_787:
        /*0008*/ 	.byte	0x04, 0x17
        /*000a*/ 	.short	(.L_789 - .L_788)
.L_788:
        /*000c*/ 	.word	0x00000000
        /*0010*/ 	.short	0x0006
        /*0012*/ 	.short	0x0033
        /*0014*/ 	.byte	0x00, 0xf0, 0x05, 0x00


	//----- nvinfo : EIATTR_KPARAM_INFO
	.align		4
.L_789:
        /*0018*/ 	.byte	0x04, 0x17
        /*001a*/ 	.short	(.L_791 - .L_790)
.L_790:
        /*001c*/ 	.word	0x00000000
        /*0020*/ 	.short	0x0005
        /*0022*/ 	.short	0x0032
        /*0024*/ 	.byte	0x00, 0xf0, 0x05, 0x00


	//----- nvinfo : EIATTR_KPARAM_INFO
	.align		4
.L_791:
        /*0028*/ 	.byte	0x04, 0x17
        /*002a*/ 	.short	(.L_793 - .L_792)
.L_792:
        /*002c*/ 	.word	0x00000000
        /*0030*/ 	.short	0x0004
        /*0032*/ 	.short	0x0031
        /*0034*/ 	.byte	0x00, 0xf0, 0x05, 0x00


	//----- nvinfo : EIATTR_KPARAM_INFO
	.align		4
.L_793:
        /*0038*/ 	.byte	0x04, 0x17
        /*003a*/ 	.short	(.L_795 - .L_794)
.L_794:
        /*003c*/ 	.word	0x00000000
        /*0040*/ 	.short	0x0003
        /*0042*/ 	.short	0x0030
        /*0044*/ 	.byte	0x00, 0xf0, 0x05, 0x00


	//----- nvinfo : EIATTR_KPARAM_INFO
	.align		4
.L_795:
        /*0048*/ 	.byte	0x04, 0x17
        /*004a*/ 	.short	(.L_797 - .L_796)
.L_796:
        /*004c*/ 	.word	0x00000000
        /*0050*/ 	.short	0x0002
        /*0052*/ 	.short	0x0008
        /*0054*/ 	.byte	0x00, 0xf0, 0xa1, 0x00


	//----- nvinfo : EIATTR_KPARAM_INFO
	.align		4
.L_797:
        /*0058*/ 	.byte	0x04, 0x17
        /*005a*/ 	.short	(.L_799 - .L_798)
.L_798:
        /*005c*/ 	.word	0x00000000
        /*0060*/ 	.short	0x0001
        /*0062*/ 	.short	0x0004
        /*0064*/ 	.byte	0x00, 0xf0, 0x05, 0x00


	//----- nvinfo : EIATTR_KPARAM_INFO
	.align		4
.L_799:
        /*0068*/ 	.byte	0x04, 0x17
        /*006a*/ 	.short	(.L_801 - .L_800)
.L_800:
        /*006c*/ 	.word	0x00000000
        /*0070*/ 	.short	0x0000
        /*0072*/ 	.short	0x0000
        /*0074*/ 	.byte	0x00, 0xf0, 0x11, 0x00


	//----- nvinfo : EIATTR_SPARSE_MMA_MASK
	.align		4
.L_801:
        /*0078*/ 	.byte	0x03, 0x50
        /*007a*/ 	.short	0x0000


	//----- nvinfo : EIATTR_MAXREG_COUNT
	.align		4
        /*007c*/ 	.byte	0x03, 0x1b
        /*007e*/ 	.short	0x00ff


	//----- nvinfo : EIATTR_MERCURY_ISA_VERSION
	.align		4
        /*0080*/ 	.byte	0x03, 0x5f
        /*0082*/ 	.short	0x0101


	//----- nvinfo : EIATTR_EXIT_INSTR_OFFSETS
	.align		4
        /*0084*/ 	.byte	0x04, 0x1c
        /*0086*/ 	.short	(.L_803 - .L_802)


	//   ....[0]....
.L_802:
        /*0088*/ 	.word	0x00000850


	//   ....[1]....
        /*008c*/ 	.word	0x000008d0


	//----- nvinfo : EIATTR_MAX_THREADS
	.align		4
.L_803:
        /*0090*/ 	.byte	0x04, 0x05
        /*0092*/ 	.short	(.L_805 - .L_804)
.L_804:
        /*0094*/ 	.word	0x00000080
        /*0098*/ 	.word	0x00000001
        /*009c*/ 	.word	0x00000001


	//----- nvinfo : EIATTR_CRS_STACK_SIZE
	.align		4
.L_805:
        /*00a0*/ 	.byte	0x04, 0x1e
        /*00a2*/ 	.short	(.L_807 - .L_806)
.L_806:
        /*00a4*/ 	.word	0x00000000


	//----- nvinfo : EIATTR_CBANK_PARAM_SIZE
	.align		4
.L_807:
        /*00a8*/ 	.byte	0x03, 0x19
        /*00aa*/ 	.short	0x0034


	//----- nvinfo : EIATTR_PARAM_CBANK
	.align		4
        /*00ac*/ 	.byte	0x04, 0x0a
        /*00ae*/ 	.short	(.L_809 - .L_808)
	.align		4
.L_808:
        /*00b0*/ 	.word	index@(.nv.constant0._ZN2at6native27unrolled_elementwise_kernelIZZZNS0_14glu_jvp_kernelERNS_18TensorIteratorBaseEENKUlvE_clEvENKUlvE0_clEvEUlffffE_St5arrayIPcLm5EELi4E23TrivialOffsetCalculatorILi4EjESA_ILi1EjENS0_6memory15LoadWithoutCastENSD_16StoreWithoutCastEEEviT_T0_T2_T3_T4_T5_)
        /*00b4*/ 	.short	0x0210
        /*00b6*/ 	.short	0x0034


	//----- nvinfo : EIATTR_SW_WAR
	.align		4
.L_809:
        /*00b8*/ 	.byte	0x04, 0x36
        /*00ba*/ 	.short	(.L_811 - .L_810)
.L_810:
        /*00bc*/ 	.word	0x00000008
.L_811:


//--------------------- .nv.info._ZN2at6native29vectorized_elementwise_kernelILi2EZZZNS0_14glu_jvp_kernelERNS_18TensorIteratorBaseEENKUlvE_clEvENKUlvE0_clEvEUlffffE_St5arrayIPcLm5EEEEviT0_T1_ --------------------------
	.section	.nv.info._ZN2at6native29vectorized_elementwise_kernelILi2EZZZNS0_14glu_jvp_kernelERNS_18TensorIteratorBaseEENKUlvE_clEvENKUlvE0_clEvEUlffffE_St5arrayIPcLm5EEEEviT0_T1_,"",@"SHT_CUDA_INFO"
	.sectionflags	@""
	.align	4


	//----- nvinfo : EIATTR_CUDA_API_VERSION
	.align		4
        /*0000*/ 	.byte	0x04, 0x37
        /*0002*/ 	.short	(.L_813 - .L_812)
.L_812:
        /*0004*/ 	.word	0x00000082


	//----- nvinfo : EIATTR_KPARAM_INFO
	.align		4
.L_813:
        /*0008*/ 	.byte	0x04, 0x17
        /*000a*/ 	.short	(.L_815 - .L_814)
.L_814:
        /*000c*/ 	.word	0x00000000
        /*0010*/ 	.short	0x0002
        /*0012*/ 	.short	0x0008
        /*0014*/ 	.byte	0x00, 0xf0, 0xa1, 0x00


	//----- nvinfo : EIATTR_KPARAM_INFO
	.align		4
.L_815:
        /*0018*/ 	.byte	0x04, 0x17
        /*001a*/ 	.short	(.L_817 - .L_816)
.L_816:
        /*001c*/ 	.word	0x00000000
        /*0020*/ 	.short	0x0001
        /*0022*/ 	.short	0x0004
        /*0024*/ 	.byte	0x00, 0xf0, 0x05, 0x00


	//----- nvinfo : EIATTR_KPARAM_INFO
	.align		4
.L_817:
        /*0028*/ 	.byte	0x04, 0x17
        /*002a*/ 	.short	(.L_819 - .L_818)
.L_818:
        /*002c*/ 	.word	0x00000000
        /*0030*/ 	.short	0x0000
        /*0032*/ 	.short	0x0000
        /*0034*/ 	.byte	0x00, 0xf0, 0x11, 0x00


	//----- nvinfo : EIATTR_SPARSE_MMA_MASK
	.align		4
.L_819:
        /*0038*/ 	.byte	0x03, 0x50
        /*003a*/ 	.short	0x0000


	//----- nvinfo : EIATTR_MAXREG_COUNT
	.align		4
        /*003c*/ 	.byte	0x03, 0x1b
        /*003e*/ 	.short	0x00ff


	//----- nvinfo : EIATTR_MERCURY_ISA_VERSION
	.align		4
        /*0040*/ 	.byte	0x03, 0x5f
        /*0042*/ 	.short	0x0101


	//----- nvinfo : EIATTR_EXIT_INSTR_OFFSETS
	.align		4
        /*0044*/ 	.byte	0x04, 0x1c
        /*0046*/ 	.short	(.L_821 - .L_820)


	//   ....[0]....
.L_820:
        /*0048*/ 	.word	0x00000640


	//   ....[1]....
        /*004c*/ 	.word	0x00001740


	//   ....[2]....
        /*0050*/ 	.word	0x00001790


	//----- nvinfo : EIATTR_MAX_THREADS
	.align		4
.L_821:
        /*0054*/ 	.byte	0x04, 0x05
        /*0056*/ 	.short	(.L_823 - .L_822)
.L_822:
        /*0058*/ 	.word	0x00000080
        /*005c*/ 	.word	0x00000001
        /*0060*/ 	.word	0x00000001


	//----- nvinfo : EIATTR_CRS_STACK_SIZE
	.align		4
.L_823:
        /*0064*/ 	.byte	0x04, 0x1e
        /*0066*/ 	.short	(.L_825 - .L_824)
.L_824:
        /*0068*/ 	.word	0x00000000


	//----- nvinfo : EIATTR_CBANK_PARAM_SIZE
	.align		4
.L_825:
        /*006c*/ 	.byte	0x03, 0x19
        /*006e*/ 	.short	0x0030


	//----- nvinfo : EIATTR_PARAM_CBANK
	.align		4
        /*0070*/ 	.byte	0x04, 0x0a
        /*0072*/ 	.short	(.L_827 - .L_826)
	.align		4
.L_826:
        /*0074*/ 	.word	index@(.nv.constant0._ZN2at6native29vectorized_elementwise_kernelILi2EZZZNS0_14glu_jvp_kernelERNS_18TensorIteratorBaseEENKUlvE_clEvENKUlvE0_clEvEUlffffE_St5arrayIPcLm5EEEEviT0_T1_)
        /*0078*/ 	.short	0x0210
        /*007a*/ 	.short	0x0030


	//----- nvinfo : EIATTR_SW_WAR
	.align		4
.L_827:
        /*007c*/ 	.byte	0x04, 0x36
        /*007e*/ 	.short	(.L_829 - .L_828)
.L_828:
        /*0080*/ 	.word	0x00000008
.L_829:


//--------------------- .nv.info._ZN2at6native29vectorized_elementwise_kernelILi4EZZZNS0_14glu_jvp_kernelERNS_18TensorIteratorBaseEENKUlvE_clEvENKUlvE0_clEvEUlffffE_St5arrayIPcLm5EEEEviT0_T1_ --------------------------
	.section	.nv.info._ZN2at6native29vectorized_elementwise_kernelILi4EZZZNS0_14glu_jvp_kernelERNS_18TensorIteratorBaseEENKUlvE_clEvENKUlvE0_clEvEUlffffE_St5arrayIPcLm5EEEEviT0_T1_,"",@"SHT_CUDA_INFO"
	.sectionflags	@""
	.align	4


	//----- nvinfo : EIATTR_CUDA_API_VERSION
	.align		4
        /*0000*/ 	.byte	0x04, 0x37
        /*0002*/ 	.short	(.L_831 - .L_830)
.L_830:
        /*0004*/ 	.word	0x00000082


	//----- nvinfo : EIATTR_KPARAM_INFO
	.align		4
.L_831:
        /*0008*/ 	.byte	0x04, 0x17
        /*000a*/ 	.short	(.L_833 - .L_832)
.L_832:
        /*000c*/ 	.word	0x00000000
        /*0010*/ 	.short	0x0002
        /*0012*/ 	.short	0x0008
        /*0014*/ 	.byte	0x00, 0xf0, 0xa1, 0x00


	//----- nvinfo : EIATTR_KPARAM_INFO
	.align		4
.L_833:
        /*0018*/ 	.byte	0x04, 0x17
        /*001a*/ 	.short	(.L_835 - .L_834)
.L_834:
        /*001c*/ 	.word	0x00000000
        /*0020*/ 	.short	0x0001
        /*0022*/ 	.short	0x0004
        /*0024*/ 	.byte	0x00, 0xf0, 0x05, 0x00


	//----- nvinfo : EIATTR_KPARAM_INFO
	.align		4
.L_835:
        /*0028*/ 	.byte	0x04, 0x17
        /*002a*/ 	.short	(.L_837 - .L_836)
.L_836:
        /*002c*/ 	.word	0x00000000
        /*0030*/ 	.short	0x0000
        /*0032*/ 	.short	0x0000
        /*0034*/ 	.byte	0x00, 0xf0, 0x11, 0x00


	//----- nvinfo : EIATTR_SPARSE_MMA_MASK
	.align		4
.L_837:
        /*0038*/ 	.byte	0x03, 0x50
        /*003a*/ 	.short	0x0000


	//----- nvinfo : EIATTR_MAXREG_COUNT
	.align		4
        /*003c*/ 	.byte	0x03, 0x1b
        /*003e*/ 	.short	0x00ff


	//----- nvinfo : EIATTR_MERCURY_ISA_VERSION
	.align		4
        /*0040*/ 	.byte	0x03, 0x5f
        /*0042*/ 	.short	0x0101


	//----- nvinfo : EIATTR_EXIT_INSTR_OFFSETS
	.align		4
        /*0044*/ 	.byte	0x04, 0x1c
        /*0046*/ 	.short	(.L_839 - .L_838)


	//   ....[0]....
.L_838:
        /*0048*/ 	.word	0x000005a0


	//   ....[1]....
        /*004c*/ 	.word	0x000016a0


	//   ....[2]....
        /*0050*/ 	.word	0x000016f0


	//----- nvinfo : EIATTR_MAX_THREADS
	.align		4
.L_839:
        /*0054*/ 	.byte	0x04, 0x05
        /*0056*/ 	.short	(.L_841 - .L_840)
.L_840:
        /*0058*/ 	.word	0x00000080
        /*005c*/ 	.word	0x00000001
        /*0060*/ 	.word	0x00000001


	//----- nvinfo : EIATTR_CRS_STACK_SIZE
	.align		4
.L_841:
        /*0064*/ 	.byte	0x04, 0x1e
        /*0066*/ 	.short	(.L_843 - .L_842)
.L_842:
        /*0068*/ 	.word	0x00000000


	//----- nvinfo : EIATTR_CBANK_PARAM_SIZE
	.align		4
.L_843:
        /*006c*/ 	.byte	0x03, 0x19
        /*006e*/ 	.short	0x0030


	//----- nvinfo : EIATTR_PARAM_CBANK
	.align		4
        /*0070*/ 	.byte	0x04, 0x0a
        /*0072*/ 	.short	(.L_845 - .L_844)
	.align		4
.L_844:
        /*0074*/ 	.word	index@(.nv.constant0._ZN2at6native29vectorized_elementwise_kernelILi4EZZZNS0_14glu_jvp_kernelERNS_18TensorIteratorBaseEENKUlvE_clEvENKUlvE0_clEvEUlffffE_St5arrayIPcLm5EEEEviT0_T1_)
        /*0078*/ 	.short	0x0210
        /*007a*/ 	.short	0x0030


	//----- nvinfo : EIATTR_SW_WAR
	.align		4
.L_845:
        /*007c*/ 	.byte	0x04, 0x36
        /*007e*/ 	.short	(.L_847 - .L_846)
.L_846:
        /*0080*/ 	.word	0x00000008
.L_847:


//--------------------- .nv.info._ZN2at6native29vectorized_elementwise_kernelILi8EZZZNS0_14glu_jvp_kernelERNS_18TensorIteratorBaseEENKUlvE_clEvENKUlvE0_clEvEUlffffE_St5arrayIPcLm5EEEEviT0_T1_ --------------------------
	.section	.nv.info._ZN2at6native29vectorized_elementwise_kernelILi8EZZZNS0_14glu_jvp_kernelERNS_18TensorIteratorBaseEENKUlvE_clEvENKUlvE0_clEvEUlffffE_St5arrayIPcLm5EEEEviT0_T1_,"",@"SHT_CUDA_INFO"
	.sectionflags	@""
	.align	4


	//----- nvinfo : EIATTR_CUDA_API_VERSION
	.align		4
        /*0000*/ 	.byte	0x04, 0x37
        /*0002*/ 	.short	(.L_849 - .L_848)
.L_848:
        /*0004*/ 	.word	0x00000082


	//----- nvinfo : EIATTR_KPARAM_INFO
	.align		4
.L_849:
        /*0008*/ 	.byte	0x04, 0x17
        /*000a*/ 	.short	(.L_851 - .L_850)
.L_850:
        /*000c*/ 	.word	0x00000000
        /*0010*/ 	.short	0x0002
        /*0012*/ 	.short	0x0008
        /*0014*/ 	.byte	0x00, 0xf0, 0xa1, 0x00


	//----- nvinfo : EIATTR_KPARAM_INFO
	.align		4
.L_851:
        /*0018*/ 	.byte	0x04, 0x17
        /*001a*/ 	.short	(.L_853 - .L_852)
.L_852:
        /*001c*/ 	.word	0x00000000
        /*0020*/ 	.short	0x0001
        /*0022*/ 	.short	0x0004
        /*0024*/ 	.byte	0x00, 0xf0, 0x05, 0x00


	//----- nvinfo : EIATTR_KPARAM_INFO
	.align		4
.L_853:
        /*0028*/ 	.byte	0x04, 0x17
        /*002a*/ 	.short	(.L_855 - .L_854)
.L_854:
        /*002c*/ 	.word	0x00000000
        /*0030*/ 	.short	0x0000
        /*0032*/ 	.short	0x0000
        /*0034*/ 	.byte	0x00, 0xf0, 0x11, 0x00


	//----- nvinfo : EIATTR_SPARSE_MMA_MASK
	.align		4
.L_855:
        /*0038*/ 	.byte	0x03, 0x50
        /*003a*/ 	.short	0x0000


	//----- nvinfo : EIATTR_MAXREG_COUNT
	.align		4
        /*003c*/ 	.byte	0x03, 0x1b
        /*003e*/ 	.short	0x00ff


	//----- nvinfo : EIATTR_MERCURY_ISA_VERSION
	.align		4
        /*0040*/ 	.byte	0x03, 0x5f
        /*0042*/ 	.short	0x0101


	//----- nvinfo : EIATTR_EXIT_INSTR_OFFSETS
	.align		4
        /*0044*/ 	.byte	0x04, 0x1c
        /*0046*/ 	.short	(.L_857 - .L_856)


	//   ....[0]....
.L_856:
        /*0048*/ 	.word	0x000005a0


	//   ....[1]....
        /*004c*/ 	.word	0x000016a0


	//   ....[2]....
        /*0050*/ 	.word	0x000016f0


	//----- nvinfo : EIATTR_MAX_THREADS
	.align		4
.L_857:
        /*0054*/ 	.byte	0x04, 0x05
        /*0056*/ 	.short	(.L_859 - .L_858)
.L_858:
        /*0058*/ 	.word	0x00000080
        /*005c*/ 	.word	0x00000001
        /*0060*/ 	.word	0x00000001


	//----- nvinfo : EIATTR_CRS_STACK_SIZE
	.align		4
.L_859:
        /*0064*/ 	.byte	0x04, 0x1e
        /*0066*/ 	.short	(.L_861 - .L_860)
.L_860:
        /*0068*/ 	.word	0x00000000


	//----- nvinfo : EIATTR_CBANK_PARAM_SIZE
	.align		4
.L_861:
        /*006c*/ 	.byte	0x03, 0x19
        /*006e*/ 	.short	0x0030


	//----- nvinfo : EIATTR_PARAM_CBANK
	.align		4
        /*0070*/ 	.byte	0x04, 0x0a
        /*0072*/ 	.short	(.L_863 - .L_862)
	.align		4
.L_862:
        /*0074*/ 	.word	index@(.nv.constant0._ZN2at6native29vectorized_elementwise_kernelILi8EZZZNS0_14glu_jvp_kernelERNS_18TensorIteratorBaseEENKUlvE_clEvENKUlvE0_clEvEUlffffE_St5arrayIPcLm5EEEEviT0_T1_)
        /*0078*/ 	.short	0x0210
        /*007a*/ 	.short	0x0030


	//----- nvinfo : EIATTR_SW_WAR
	.align		4
.L_863:
        /*007c*/ 	.byte	0x04, 0x36
        /*007e*/ 	.short	(.L_865 - .L_864)
.L_864:
        /*0080*/ 	.word	0x00000008
.L_865:


//--------------------- .nv.info._ZN2at6native18elementwise_kernelILi128ELi4EZNS0_15gpu_kernel_implIZZZNS0_14glu_jvp_kernelERNS_18TensorIteratorBaseEENKUlvE_clEvENKUlvE_clEvEUlddddE_EEvS4_RKT_EUliE_EEviT1_ --------------------------
	.section	.nv.info._ZN2at6native18elementwise_kernelILi128ELi4EZNS0_15gpu_kernel_implIZZZNS0_14glu_jvp_kernelERNS_18TensorIteratorBaseEENKUlvE_clEvENKUlvE_clEvEUlddddE_EEvS4_RKT_EUliE_EEviT1_,"",@"SHT_CUDA_INFO"
	.sectionflags	@""
	.align	4


	//----- nvinfo : EIATTR_CUDA_API_VERSION
	.align		4
        /*0000*/ 	.byte	0x04, 0x37
        /*0002*/ 	.short	(.L_867 - .L_866)
.L_866:
        /*0004*/ 	.word	0x00000082


	//----- nvinfo : EIATTR_KPARAM_INFO
	.align		4
.L_867:
        /*0008*/ 	.byte	0x04, 0x17
        /*000a*/ 	.short	(.L_869 - .L_868)
.L_868:
        /*000c*/ 	.word	0x00000000
        /*0010*/ 	.short	0x0001
        /*0012*/ 	.short	0x0008
        /*0014*/ 	.byte	0x00, 0xf0, 0x81, 0x0d


	//----- nvinfo : EIATTR_KPARAM_INFO
	.align		4
.L_869:
        /*0018*/ 	.byte	0x04, 0x17
        /*001a*/ 	.short	(.L_871 - .L_870)
.L_870:
        /*001c*/ 	.word	0x00000000
        /*0020*/ 	.short	0x0000
        /*0022*/ 	.short	0x0000
        /*0024*/ 	.byte	0x00, 0xf0, 0x11, 0x00


	//----- nvinfo : EIATTR_SPARSE_MMA_MASK
	.align		4
.L_871:
        /*0028*/ 	.byte	0x03, 0x50
        /*002a*/ 	.short	0x0000


	//----- nvinfo : EIATTR_MAXREG_COUNT
	.align		4
        /*002c*/ 	.byte	0x03, 0x1b
        /*002e*/ 	.short	0x0080


	//----- nvinfo : EIATTR_EXTERNS
	.align		4
        /*0030*/ 	.byte	0x04, 0x0f
        /*0032*/ 	.short	(.L_873 - .L_872)


	//   ....[0]....
	.align		4
.L_872:
        /*0034*/ 	.word	index@(__assertfail)


	//----- nvinfo : EIATTR_MERCURY_ISA_VERSION
	.align		4
.L_873:
        /*0038*/ 	.byte	0x03, 0x5f
        /*003a*/ 	.short	0x0101


	//----- nvinfo : EIATTR_SYSCALL_OFFSETS
	.align		4
        /*003c*/ 	.byte	0x04, 0x46
        /*003e*/ 	.short	(.L_875 - .L_874)


	//   ....[0]....
.L_874:
        /*0040*/ 	.word	0x00002a30


	//   ....[1]....
        /*0044*/ 	.word	0x00003940


	//   ....[2]....
        /*0048*/ 	.word	0x00004850


	//   ....[3]....
        /*004c*/ 	.word	0x00005760


	//   ....[4]....
        /*0050*/ 	.word	0x00006da0


	//   ....[5]....
        /*0054*/ 	.word	0x00009820


	//   ....[6]....
        /*0058*/ 	.word	0x0000a730


	//   ....[7]....
        /*005c*/ 	.word	0x0000b640


	//   ....[8]....
        /*0060*/ 	.word	0x0000c550


	//   ....[9]....
        /*0064*/ 	.word	0x0000db90


	//   ....[10]....
        /*0068*/ 	.word	0x00010600


	//   ....[11]....
        /*006c*/ 	.word	0x00011510


	//   ....[12]....
        /*0070*/ 	.word	0x00012420


	//   ....[13]....
        /*0074*/ 	.word	0x00013330


	//   ....[14]....
        /*0078*/ 	.word	0x00014970


	//   ....[15]....
        /*007c*/ 	.word	0x000173d0


	//   ....[16]....
        /*0080*/ 	.word	0x000182e0


	//   ....[17]....
        /*0084*/ 	.word	0x000191f0


	//   ....[18]....
        /*0088*/ 	.word	0x0001a100


	//   ....[19]....
        /*008c*/ 	.word	0x0001b750


	//----- nvinfo : EIATTR_EXIT_INSTR_OFFSETS
	.align		4
.L_875:
        /*0090*/ 	.byte	0x04, 0x1c
        /*0092*/ 	.short	(.L_877 - .L_876)


	//   ....[0]....
.L_876:
        /*0094*/ 	.word	0x00014a20


	//   ....[1]....
        /*0098*/ 	.word	0x0001a790


	//   ....[2]....
        /*009c*/ 	.word	0x0001a7d0


	//   ....[3]....
        /*00a0*/ 	.word	0x0001a860


	//   ....[4]....
        /*00a4*/ 	.word	0x0001a890


	//   ....[5]....
        /*00a8*/ 	.word	0x0001a8c0


	//   ....[6]....
        /*00ac*/ 	.word	0x0001a990


	//   ....[7]....
        /*00b0*/ 	.word	0x0001aa10


	//   ....[8]....
        /*00b4*/ 	.word	0x0001aaf0


	//   ....[9]....
        /*00b8*/ 	.word	0x0001ab80


	//   ....[10]....
        /*00bc*/ 	.word	0x0001aba0


	//   ....[11]....
        /*00c0*/ 	.word	0x0001ac60


	//   ....[12]....
        /*00c4*/ 	.word	0x0001ac90


	//   ....[13]....
        /*00c8*/ 	.word	0x0001ae60


	//   ....[14]....
        /*00cc*/ 	.word	0x0001b000


	//   ....[15]....
        /*00d0*/ 	.word	0x0001b080


	//   ....[16]....
        /*00d4*/ 	.word	0x0001b130


	//   ....[17]....
        /*00d8*/ 	.word	0x0001b2f0


	//   ....[18]....
        /*00dc*/ 	.word	0x0001b4b0


	//   ....[19]....
        /*00e0*/ 	.word	0x0001b650


	//   ....[20]....
        /*00e4*/ 	.word	0x0001b760


	//   ....[21]....
        /*00e8*/ 	.word	0x0001b790


	//   ....[22]....
        /*00ec*/ 	.word	0x0001b7c0


	//----- nvinfo : EIATTR_MAX_THREADS
	.align		4
.L_877:
        /*00f0*/ 	.byte	0x04, 0x05
        /*00f2*/ 	.short	(.L_879 - .L_878)
.L_878:
        /*00f4*/ 	.word	0x00000080
        /*00f8*/ 	.word	0x00000001
        /*00fc*/ 	.word	0x00000001


	//----- nvinfo : EIATTR_CRS_STACK_SIZE
	.align		4
.L_879:
        /*0100*/ 	.byte	0x04, 0x1e
        /*0102*/ 	.short	(.L_881 - .L_880)
.L_880:
        /*0104*/ 	.word	0x00000000


	//----- nvinfo : EIATTR_CBANK_PARAM_SIZE
	.align		4
.L_881:
        /*0108*/ 	.byte	0x03, 0x19
        /*010a*/ 	.short	0x0368


	//----- nvinfo : EIATTR_PARAM_CBANK
	.align		4
        /*010c*/ 	.byte	0x04, 0x0a
        /*010e*/ 	.short	(.L_883 - .L_882)
	.align		4
.L_882:
        /*0110*/ 	.word	index@(.nv.constant0._ZN2at6native18elementwise_kernelILi128ELi4EZNS0_15gpu_kernel_implIZZZNS0_14glu_jvp_kernelERNS_18TensorIteratorBaseEENKUlvE_clEvENKUlvE_clEvEUlddddE_EEvS4_RKT_EUliE_EEviT1_)
        /*0114*/ 	.short	0x0210
        /*0116*/ 	.short	0x0368


	//----- nvinfo : EIATTR_SW_WAR
	.align		4
.L_883:
        /*0118*/ 	.byte	0x04, 0x36
        /*011a*/ 	.short	(.L_885 - .L_884)
.L_884:
        /*011c*/ 	.word	0x00000008
.L_885:


//--------------------- .nv.info._ZN2at6native27unrolled_elementwise_kernelIZZZNS0_14glu_jvp_kernelERNS_18TensorIteratorBaseEENKUlvE_clEvENKUlvE_clEvEUlddddE_St5arrayIPcLm5EELi4E23TrivialOffsetCalculatorILi4EjESA_ILi1EjENS0_6memory12LoadWithCastILi4EEENSD_13StoreWithCastILi1EEEEEviT_T0_T2_T3_T4_T5_ --------------------------
	.section	.nv.info._ZN2at6native27unrolled_elementwise_kernelIZZZNS0_14glu_jvp_kernelERNS_18TensorIteratorBaseEENKUlvE_clEvENKUlvE_clEvEUlddddE_St5arrayIPcLm5EELi4E23TrivialOffsetCalculatorILi4EjESA_ILi1EjENS0_6memory12LoadWithCastILi4EEENSD_13StoreWithCastILi1EEEEEviT_T0_T2_T3_T4_T5_,"",@"SHT_CUDA_INFO"
	.sectionflags	@""
	.align	4


	//----- nvinfo : EIATTR_CUDA_API_VERSION
	.align		4
        /*0000*/ 	.byte	0x04, 0x37
        /*0002*/ 	.short	(.L_887 - .L_886)
.L_886:
        /*0004*/ 	.word	0x00000082


	//----- nvinfo : EIATTR_KPARAM_INFO
	.align		4
.L_887:
        /*0008*/ 	.byte	0x04, 0x17
        /*000a*/ 	.short	(.L_889 - .L_888)
.L_888:
        /*000c*/ 	.word	0x00000000
        /*0010*/ 	.short	0x0006
        /*0012*/ 	.short	0x0048
        /*0014*/ 	.byte	0x00, 0xf0, 0x21, 0x00


	//----- nvinfo : EIATTR_KPARAM_INFO
	.align		4
.L_889:
        /*0018*/ 	.byte	0x04, 0x17
        /*001a*/ 	.short	(.L_891 - .L_890)
.L_890:
        /*001c*/ 	.word	0x00000000
        /*0020*/ 	.short	0x0005
        /*0022*/ 	.short	0x0034
        /*0024*/ 	.byte	0x00, 0xf0, 0x51, 0x00


	//----- nvinfo : EIATTR_KPARAM_INFO
	.align		4
.L_891:
        /*0028*/ 	.byte	0x04, 0x17
        /*002a*/ 	.short	(.L_893 - .L_892)
.L_892:
        /*002c*/ 	.word	0x00000000
        /*0030*/ 	.short	0x0004
        /*0032*/ 	.short	0x0031
        /*0034*/ 	.byte	0x00, 0xf0, 0x05, 0x00


	//----- nvinfo : EIATTR_KPARAM_INFO
	.align		4
.L_893:
        /*0038*/ 	.byte	0x04, 0x17
        /*003a*/ 	.short	(.L_895 - .L_894)
.L_894:
        /*003c*/ 	.word	0x00000000
        /*0040*/ 	.short	0x0003
        /*0042*/ 	.short	0x0030
        /*0044*/ 	.byte	0x00, 0xf0, 0x05, 0x00


	//----- nvinfo : EIATTR_KPARAM_INFO
	.align		4
.L_895:
        /*0048*/ 	.byte	0x04, 0x17
        /*004a*/ 	.short	(.L_897 - .L_896)
.L_896:
        /*004c*/ 	.word	0x00000000
        /*0050*/ 	.short	0x0002
        /*0052*/ 	.short	0x0008
        /*0054*/ 	.byte	0x00, 0xf0, 0xa1, 0x00


	//----- nvinfo : EIATTR_KPARAM_INFO
	.align		4
.L_897:
        /*0058*/ 	.byte	0x04, 0x17
        /*005a*/ 	.short	(.L_899 - .L_898)
.L_898:
        /*005c*/ 	.word	0x00000000
        /*0060*/ 	.short	0x0001
        /*0062*/ 	.short	0x0004
        /*0064*/ 	.byte	0x00, 0xf0, 0x05, 0x00


	//----- nvinfo : EIATTR_KPARAM_INFO
	.align		4
.L_899:
        /*0068*/ 	.byte	0x04, 0x17
        /*006a*/ 	.short	(.L_901 - .L_900)
.L_900:
        /*006c*/ 	.word	0x00000000
        /*0070*/ 	.short	0x0000
        /*0072*/ 	.short	0x0000
        /*0074*/ 	.byte	0x00, 0xf0, 0x11, 0x00


	//----- nvinfo : EIATTR_SPARSE_MMA_MASK
	.align		4
.L_901:
        /*0078*/ 	.byte	0x03, 0x50
        /*007a*/ 	.short	0x0000


	//----- nvinfo : EIATTR_MAXREG_COUNT
	.align		4
        /*007c*/ 	.byte	0x03, 0x1b
        /*007e*/ 	.short	0x00ff


	//----- nvinfo : EIATTR_EXTERNS
	.align		4
        /*0080*/ 	.byte	0x04, 0x0f
        /*0082*/ 	.short	(.L_903 - .L_902)


	//   ....[0]....
	.align		4
.L_902:
        /*0084*/ 	.word	index@(__assertfail)


	//----- nvinfo : EIATTR_MERCURY_ISA_VERSION
	.align		4
.L_903:
        /*0088*/ 	.byte	0x03, 0x5f
        /*008a*/ 	.short	0x0101


	//----- nvinfo : EIATTR_SYSCALL_OFFSETS
	.align		4
        /*008c*/ 	.byte	0x04, 0x46
        /*008e*/ 	.short	(.L_905 - .L_904)


	//   ....[0]....
.L_904:
        /*0090*/ 	.word	0x00000fd0


	//   ....[1]....
        /*0094*/ 	.word	0x00001ef0


	//   ....[2]....
        /*0098*/ 	.word	0x00002e10


	//   ....[3]....
        /*009c*/ 	.word	0x00003d30


	//   ....[4]....
        /*00a0*/ 	.word	0x00004ce0


	//   ....[5]....
        /*00a4*/ 	.word	0x00005c00


	//   ....[6]....
        /*00a8*/ 	.word	0x00006b20


	//   ....[7]....
        /*00ac*/ 	.word	0x00007a40


	//   ....[8]....
        /*00b0*/ 	.word	0x00008a10


	//   ....[9]....
        /*00b4*/ 	.word	0x00009930


	//   ....[10]....
        /*00b8*/ 	.word	0x0000a850


	//   ....[11]....
        /*00bc*/ 	.word	0x0000b770


	//   ....[12]....
        /*00c0*/ 	.word	0x0000c720


	//   ....[13]....
        /*00c4*/ 	.word	0x0000d650


	//   ....[14]....
        /*00c8*/ 	.word	0x0000e580


	//   ....[15]....
        /*00cc*/ 	.word	0x0000f4b0


	//   ....[16]....
        /*00d0*/ 	.word	0x00011da0


	//   ....[17]....
        /*00d4*/ 	.word	0x00012f90


	//   ....[18]....
        /*00d8*/ 	.word	0x00014140


	//   ....[19]....
        /*00dc*/ 	.word	0x000152f0


	//----- nvinfo : EIATTR_EXIT_INSTR_OFFSETS
	.align		4
.L_905:
        /*00e0*/ 	.byte	0x04, 0x1c
        /*00e2*/ 	.short	(.L_907 - .L_906)


	//   ....[0]....
.L_906:
        /*00e4*/ 	.word	0x000141e0


	//   ....[1]....
        /*00e8*/ 	.word	0x00014330


	//   ....[2]....
        /*00ec*/ 	.word	0x00014370


	//   ....[3]....
        /*00f0*/ 	.word	0x00014400


	//   ....[4]....
        /*00f4*/ 	.word	0x00014430


	//   ....[5]....
        /*00f8*/ 	.word	0x00014460


	//   ....[6]....
        /*00fc*/ 	.word	0x00014530


	//   ....[7]....
        /*0100*/ 	.word	0x000145b0


	//   ....[8]....
        /*0104*/ 	.word	0x00014690


	//   ....[9]....
        /*0108*/ 	.word	0x00014720


	//   ....[10]....
        /*010c*/ 	.word	0x00014740


	//   ....[11]....
        /*0110*/ 	.word	0x00014800


	//   ....[12]....
        /*0114*/ 	.word	0x00014830


	//   ....[13]....
        /*0118*/ 	.word	0x00014a00


	//   ....[14]....
        /*011c*/ 	.word	0x00014ba0


	//   ....[15]....
        /*0120*/ 	.word	0x00014c20


	//   ....[16]....
        /*0124*/ 	.word	0x00014cd0


	//   ....[17]....
        /*0128*/ 	.word	0x00014e90


	//   ....[18]....
        /*012c*/ 	.word	0x00015050


	//   ....[19]....
        /*0130*/ 	.word	0x000151f0


	//   ....[20]....
        /*0134*/ 	.word	0x00015300


	//   ....[21]....
        /*0138*/ 	.word	0x00015330


	//   ....[22]....
        /*013c*/ 	.word	0x00015360


	//----- nvinfo : EIATTR_MAX_THREADS
	.align		4
.L_907:
        /*0140*/ 	.byte	0x04, 0x05
        /*0142*/ 	.short	(.L_909 - .L_908)
.L_908:
        /*0144*/ 	.word	0x00000080
        /*0148*/ 	.word	0x00000001
        /*014c*/ 	.word	0x00000001


	//----- nvinfo : EIATTR_CRS_STACK_SIZE
	.align		4
.L_909:
        /*0150*/ 	.byte	0x04, 0x1e
        /*0152*/ 	.short	(.L_911 - .L_910)
.L_910:
        /*0154*/ 	.word	0x00000000


	//----- nvinfo : EIATTR_CBANK_PARAM_SIZE
	.align		4
.L_911:
        /*0158*/ 	.byte	0x03, 0x19
        /*015a*/ 	.short	0x0050


	//----- nvinfo : EIATTR_PARAM_CBANK
	.align		4
        /*015c*/ 	.byte	0x04, 0x0a
        /*015e*/ 	.short	(.L_913 - .L_912)
	.align		4
.L_912:
        /*0160*/ 	.word	index@(.nv.constant0._ZN2at6native27unrolled_elementwise_kernelIZZZNS0_14glu_jvp_kernelERNS_18TensorIteratorBaseEENKUlvE_clEvENKUlvE_clEvEUlddddE_St5arrayIPcLm5EELi4E23TrivialOffsetCalculatorILi4EjESA_ILi1EjENS0_6memory12LoadWithCastILi4EEENSD_13StoreWithCastILi1EEEEEviT_T0_T2_T3_T4_T5_)
        /*0164*/ 	.short	0x0210
        /*0166*/ 	.short	0x0050


	//----- nvinfo : EIATTR_SW_WAR
	.align		4
.L_913:
        /*0168*/ 	.byte	0x04, 0x36
        /*016a*/ 	.short	(.L_915 - .L_914)
.L_914:
        /*016c*/ 	.word	0x00000008
.L_915:


//--------------------- .nv.info._ZN2at6native18elementwise_kernelILi128ELi2EZNS0_22gpu_kernel_impl_nocastIZZZNS0_14glu_jvp_kernelERNS_18TensorIteratorBaseEENKUlvE_clEvENKUlvE_clEvEUlddddE_EEvS4_RKT_EUliE_EEviT1_ --------------------------
	.section	.nv.info._ZN2at6native18elementwise_kernelILi128ELi2EZNS0_22gpu_kernel_impl_nocastIZZZNS0_14glu_jvp_kernelERNS_18TensorIteratorBaseEENKUlvE_clEvENKUlvE_clEvEUlddddE_EEvS4_RKT_EUliE_EEviT1_,"",@"SHT_CUDA_INFO"
	.sectionflags	@""
	.align	4


	//----- nvinfo : EIATTR_CUDA_API_VERSION
	.align		4
        /*0000*/ 	.byte	0x04, 0x37
        /*0002*/ 	.short	(.L_917 - .L_916)
.L_916:
        /*0004*/ 	.word	0x00000082


	//----- nvinfo : EIATTR_KPARAM_INFO
	.align		4
.L_917:
        /*0008*/ 	.byte	0x04, 0x17
        /*000a*/ 	.short	(.L_919 - .L_918)
.L_918:
        /*000c*/ 	.word	0x00000000
        /*0010*/ 	.short	0x0001
        /*0012*/ 	.short	0x0008
        /*0014*/ 	.byte	0x00, 0xf0, 0x81, 0x0d


	//----- nvinfo : EIATTR_KPARAM_INFO
	.align		4
.L_919:
        /*0018*/ 	.byte	0x04, 0x17
        /*001a*/ 	.short	(.L_921 - .L_920)
.L_920:
        /*001c*/ 	.word	0x00000000
        /*0020*/ 	.short	0x0000
        /*0022*/ 	.short	0x0000
        /*0024*/ 	.byte	0x00, 0xf0, 0x11, 0x00


	//----- nvinfo : EIATTR_SPARSE_MMA_MASK
	.align		4
.L_921:
        /*0028*/ 	.byte	0x03, 0x50
        /*002a*/ 	.short	0x0000


	//----- nvinfo : EIATTR_MAXREG_COUNT
	.align		4
        /*002c*/ 	.byte	0x03, 0x1b
        /*002e*/ 	.short	0x0080


	//----- nvinfo : EIATTR_MERCURY_ISA_VERSION
	.align		4
        /*0030*/ 	.byte	0x03, 0x5f
        /*0032*/ 	.short	0x0101


	//----- nvinfo : EIATTR_EXIT_INSTR_OFFSETS
	.align		4
        /*0034*/ 	.byte	0x04, 0x1c
        /*0036*/ 	.short	(.L_923 - .L_922)


	//   ....[0]....
.L_922:
        /*0038*/ 	.word	0x00002210


	//   ....[1]....
        /*003c*/ 	.word	0x00004360


	//----- nvinfo : EIATTR_MAX_THREADS
	.align		4
.L_923:
        /*0040*/ 	.byte	0x04, 0x05
        /*0042*/ 	.short	(.L_925 - .L_924)
.L_924:
        /*0044*/ 	.word	0x00000080
        /*0048*/ 	.word	0x00000001
        /*004c*/ 	.word	0x00000001


	//----- nvinfo : EIATTR_CRS_STACK_SIZE
	.align		4
.L_925:
        /*0050*/ 	.byte	0x04, 0x1e
        /*0052*/ 	.short	(.L_927 - .L_926)
.L_926:
        /*0054*/ 	.word	0x00000000


	//----- nvinfo : EIATTR_CBANK_PARAM_SIZE
	.align		4
.L_927:
        /*0058*/ 	.byte	0x03, 0x19
        /*005a*/ 	.short	0x0368


	//----- nvinfo : EIATTR_PARAM_CBANK
	.align		4
        /*005c*/ 	.byte	0x04, 0x0a
        /*005e*/ 	.short	(.L_929 - .L_928)
	.align		4
.L_928:
        /*0060*/ 	.word	index@(.nv.constant0._ZN2at6native18elementwise_kernelILi128ELi2EZNS0_22gpu_kernel_impl_nocastIZZZNS0_14glu_jvp_kernelERNS_18TensorIteratorBaseEENKUlvE_clEvENKUlvE_clEvEUlddddE_EEvS4_RKT_EUliE_EEviT1_)
        /*0064*/ 	.short	0x0210
        /*0066*/ 	.short	0x0368


	//----- nvinfo : EIATTR_SW_WAR
	.align		4
.L_929:
        /*0068*/ 	.byte	0x04, 0x36
        /*006a*/ 	.short	(.L_931 - .L_930)
.L_930:
        /*006c*/ 	.word	0x00000008
.L_931:


//--------------------- .nv.info._ZN2at6native27unrolled_elementwise_kernelIZZZNS0_14glu_jvp_kernelERNS_18TensorIteratorBaseEENKUlvE_clEvENKUlvE_clEvEUlddddE_St5arrayIPcLm5EELi4E23TrivialOffsetCalculatorILi4EjESA_ILi1EjENS0_6memory15LoadWithoutCastENSD_16StoreWithoutCastEEEviT_T0_T2_T3_T4_T5_ --------------------------
	.section	.nv.info._ZN2at6native27unrolled_elementwise_kernelIZZZNS0_14glu_jvp_kernelERNS_18TensorIteratorBaseEENKUlvE_clEvENKUlvE_clEvEUlddddE_St5arrayIPcLm5EELi4E23TrivialOffsetCalculatorILi4EjESA_ILi1EjENS0_6memory15LoadWithoutCastENSD_16StoreWithoutCastEEEviT_T0_T2_T3_T4_T5_,"",@"SHT_CUDA_INFO"
	.sectionflags	@""
	.align	4


	//----- nvinfo : EIATTR_CUDA_API_VERSION
	.align		4
        /*0000*/ 	.byte	0x04, 0x37
        /*0002*/ 	.short	(.L_933 - .L_932)
.L_932:
        /*0004*/ 	.word	0x00000082


	//----- nvinfo : EIATTR_KPARAM_INFO
	.align		4
.L_933:
        /*0008*/ 	.byte	0x04, 0x17
        /*000a*/ 	.short	(.L_935 - .L_934)
.L_934:
        /*000c*/ 	.word	0x00000000
        /*0010*/ 	.short	0x0006
        /*0012*/ 	.short	0x0033
        /*0014*/ 	.byte	0x00, 0xf0, 0x05, 0x00


	//----- nvinfo : EIATTR_KPARAM_INFO
	.align		4
.L_935:
        /*0018*/ 	.byte	0x04, 0x17
        /*001a*/ 	.short	(.L_937 - .L_936)
.L_936:
        /*001c*/ 	.word	0x00000000
        /*0020*/ 	.short	0x0005
        /*0022*/ 	.short	0x0032
        /*0024*/ 	.byte	0x00, 0xf0, 0x05, 0x00


	//----- nvinfo : EIATTR_KPARAM_INFO
	.align		4
.L_937:
        /*0028*/ 	.byte	0x04, 0x17
        /*002a*/ 	.short	(.L_939 - .L_938)
.L_938:
        /*002c*/ 	.word	0x00000000
        /*0030*/ 	.short	0x0004
        /*0032*/ 	.short	0x0031
        /*0034*/ 	.byte	0x00, 0xf0, 0x05, 0x00


	//----- nvinfo : EIATTR_KPARAM_INFO
	.align		4
.L_939:
        /*0038*/ 	.byte	0x04, 0x17
        /*003a*/ 	.short	(.L_941 - .L_940)
.L_940:
        /*003c*/ 	.word	0x00000000
        /*0040*/ 	.short	0x0003
        /*0042*/ 	.short	0x0030
        /*0044*/ 	.byte	0x00, 0xf0, 0x05, 0x00


	//----- nvinfo : EIATTR_KPARAM_INFO
	.align		4
.L_941:
        /*0048*/ 	.byte	0x04, 0x17
        /*004a*/ 	.short	(.L_943 - .L_942)
.L_942:
        /*004c*/ 	.word	0x00000000
        /*0050*/ 	.short	0x0002
        /*0052*/ 	.short	0x0008
        /*0054*/ 	.byte	0x00, 0xf0, 0xa1, 0x00


	//----- nvinfo : EIATTR_KPARAM_INFO
	.align		4
.L_943:
        /*0058*/ 	.byte	0x04, 0x17
        /*005a*/ 	.short	(.L_945 - .L_944)
.L_944:
        /*005c*/ 	.word	0x00000000
        /*0060*/ 	.short	0x0001
        /*0062*/ 	.short	0x0004
        /*0064*/ 	.byte	0x00, 0xf0, 0x05, 0x00


	//----- nvinfo : EIATTR_KPARAM_INFO
	.align		4
.L_945:
        /*0068*/ 	.byte	0x04, 0x17
        /*006a*/ 	.short	(.L_947 - .L_946)
.L_946:
        /*006c*/ 	.word	0x00000000
        /*0070*/ 	.short	0x0000
        /*0072*/ 	.short	0x0000
        /*0074*/ 	.byte	0x00, 0xf0, 0x11, 0x00


	//----- nvinfo : EIATTR_SPARSE_MMA_MASK
	.align		4
.L_947:
        /*0078*/ 	.byte	0x03, 0x50
        /*007a*/ 	.short	0x0000


	//----- nvinfo : EIATTR_MAXREG_COUNT
	.align		4
        /*007c*/ 	.byte	0x03, 0x1b
        /*007e*/ 	.short	0x00ff


	//----- nvinfo : EIATTR_MERCURY_ISA_VERSION
	.align		4
        /*0080*/ 	.byte	0x03, 0x5f
        /*0082*/ 	.short	0x0101


	//----- nvinfo : EIATTR_EXIT_INSTR_OFFSETS
	.align		4
        /*0084*/ 	.byte	0x04, 0x1c
        /*0086*/ 	.short	(.L_949 - .L_948)


	//   ....[0]....
.L_948:
        /*0088*/ 	.word	0x00001bf0


	//   ....[1]....
        /*008c*/ 	.word	0x00001c50


	//----- nvinfo : EIATTR_MAX_THREADS
	.align		4
.L_949:
        /*0090*/ 	.byte	0x04, 0x05
        /*0092*/ 	.short	(.L_951 - .L_950)
.L_950:
        /*0094*/ 	.word	0x00000080
        /*0098*/ 	.word	0x00000001
        /*009c*/ 	.word	0x00000001


	//----- nvinfo : EIATTR_CRS_STACK_SIZE
	.align		4
.L_951:
        /*00a0*/ 	.byte	0x04, 0x1e
        /*00a2*/ 	.short	(.L_953 - .L_952)
.L_952:
        /*00a4*/ 	.word	0x00000000


	//----- nvinfo : EIATTR_CBANK_PARAM_SIZE
	.align		4
.L_953:
        /*00a8*/ 	.byte	0x03, 0x19
        /*00aa*/ 	.short	0x0034


	//----- nvinfo : EIATTR_PARAM_CBANK
	.align		4
        /*00ac*/ 	.byte	0x04, 0x0a
        /*00ae*/ 	.short	(.L_955 - .L_954)
	.align		4
.L_954:
        /*00b0*/ 	.word	index@(.nv.constant0._ZN2at6native27unrolled_elementwise_kernelIZZZNS0_14glu_jvp_kernelERNS_18TensorIteratorBaseEENKUlvE_clEvENKUlvE_clEvEUlddddE_St5arrayIPcLm5EELi4E23TrivialOffsetCalculatorILi4EjESA_ILi1EjENS0_6memory15LoadWithoutCastENSD_16StoreWithoutCastEEEviT_T0_T2_T3_T4_T5_)
        /*00b4*/ 	.short	0x0210
        /*00b6*/ 	.short	0x0034


	//----- nvinfo : EIATTR_SW_WAR
	.align		4
.L_955:
        /*00b8*/ 	.byte	0x04, 0x36
        /*00ba*/ 	.short	(.L_957 - .L_956)
.L_956:
        /*00bc*/ 	.word	0x00000008
.L_957:


//--------------------- .nv.info._ZN2at6native29vectorized_elementwise_kernelILi2EZZZNS0_14glu_jvp_kernelERNS_18TensorIteratorBaseEENKUlvE_clEvENKUlvE_clEvEUlddddE_St5arrayIPcLm5EEEEviT0_T1_ --------------------------
	.section	.nv.info._ZN2at6native29vectorized_elementwise_kernelILi2EZZZNS0_14glu_jvp_kernelERNS_18TensorIteratorBaseEENKUlvE_clEvENKUlvE_clEvEUlddddE_St5arrayIPcLm5EEEEviT0_T1_,"",@"SHT_CUDA_INFO"
	.sectionflags	@""
	.align	4


	//----- nvinfo : EIATTR_CUDA_API_VERSION
	.align		4
        /*0000*/ 	.byte	0x04, 0x37
        /*0002*/ 	.short	(.L_959 - .L_958)
.L_958:
        /*0004*/ 	.word	0x00000082


	//----- nvinfo : EIATTR_KPARAM_INFO
	.align		4
.L_959:
        /*0008*/ 	.byte	0x04, 0x17
        /*000a*/ 	.short	(.L_961 - .L_960)
.L_960:
        /*000c*/ 	.word	0x00000000
        /*0010*/ 	.short	0x0002
        /*0012*/ 	.short	0x0008
        /*0014*/ 	.byte	0x00, 0xf0, 0xa1, 0x00


	//----- nvinfo : EIATTR_KPARAM_INFO
	.align		4
.L_961:
        /*0018*/ 	.byte	0x04, 0x17
        /*001a*/ 	.short	(.L_963 - .L_962)
.L_962:
        /*001c*/ 	.word	0x00000000
        /*0020*/ 	.short	0x0001
        /*0022*/ 	.short	0x0004
        /*0024*/ 	.byte	0x00, 0xf0, 0x05, 0x00


	//----- nvinfo : EIATTR_KPARAM_INFO
	.align		4
.L_963:
        /*0028*/ 	.byte	0x04, 0x17
        /*002a*/ 	.short	(.L_965 - .L_964)
.L_964:
        /*002c*/ 	.word	0x00000000
        /*0030*/ 	.short	0x0000
        /*0032*/ 	.short	0x0000
        /*0034*/ 	.byte	0x00, 0xf0, 0x11, 0x00


	//----- nvinfo : EIATTR_SPARSE_MMA_MASK
	.align		4
.L_965:
        /*0038*/ 	.byte	0x03, 0x50
        /*003a*/ 	.short	0x0000


	//----- nvinfo : EIATTR_MAXREG_COUNT
	.align		4
        /*003c*/ 	.byte	0x03, 0x1b
        /*003e*/ 	.short	0x00ff


	//----- nvinfo : EIATTR_MERCURY_ISA_VERSION
	.align		4
        /*0040*/ 	.byte	0x03, 0x5f
        /*0042*/ 	.short	0x0101


	//----- nvinfo : EIATTR_EXIT_INSTR_OFFSETS
	.align		4
        /*0044*/ 	.byte	0x04, 0x1c
        /*0046*/ 	.short	(.L_967 - .L_966)


	//   ....[0]....
.L_966:
        /*0048*/ 	.word	0x00002ba0


	//   ....[1]....
        /*004c*/ 	.word	0x000063e0


	//   ....[2]....
        /*0050*/ 	.word	0x00006430


	//----- nvinfo : EIATTR_MAX_THREADS
	.align		4
.L_967:
        /*0054*/ 	.byte	0x04, 0x05
        /*0056*/ 	.short	(.L_969 - .L_968)
.L_968:
        /*0058*/ 	.word	0x00000080
        /*005c*/ 	.word	0x00000001
        /*0060*/ 	.word	0x00000001


	//----- nvinfo : EIATTR_CRS_STACK_SIZE
	.align		4
.L_969:
        /*0064*/ 	.byte	0x04, 0x1e
        /*0066*/ 	.short	(.L_971 - .L_970)
.L_970:
        /*0068*/ 	.word	0x00000000


	//----- nvinfo : EIATTR_CBANK_PARAM_SIZE
	.align		4
.L_971:
        /*006c*/ 	.byte	0x03, 0x19
        /*006e*/ 	.short	0x0030


	//----- nvinfo : EIATTR_PARAM_CBANK
	.align		4
        /*0070*/ 	.byte	0x04, 0x0a
        /*0072*/ 	.short	(.L_973 - .L_972)
	.align		4
.L_972:
        /*0074*/ 	.word	index@(.nv.constant0._ZN2at6native29vectorized_elementwise_kernelILi2EZZZNS0_14glu_jvp_kernelERNS_18TensorIteratorBaseEENKUlvE_clEvENKUlvE_clEvEUlddddE_St5arrayIPcLm5EEEEviT0_T1_)
        /*0078*/ 	.short	0x0210
        /*007a*/ 	.short	0x0030


	//----- nvinfo : EIATTR_SW_WAR
	.align		4
.L_973:
        /*007c*/ 	.byte	0x04, 0x36
        /*007e*/ 	.short	(.L_975 - .L_974)
.L_974:
        /*0080*/ 	.word	0x00000008
.L_975:


//--------------------- .nv.info._ZN2at6native29vectorized_elementwise_kernelILi4EZZZNS0_14glu_jvp_kernelERNS_18TensorIteratorBaseEENKUlvE_clEvENKUlvE_clEvEUlddddE_St5arrayIPcLm5EEEEviT0_T1_ --------------------------
	.section	.nv.info._ZN2at6native29vectorized_elementwise_kernelILi4EZZZNS0_14glu_jvp_kernelERNS_18TensorIteratorBaseEENKUlvE_clEvENKUlvE_clEvEUlddddE_St5arrayIPcLm5EEEEviT0_T1_,"",@"SHT_CUDA_INFO"
	.sectionflags	@""
	.align	4


	//----- nvinfo : EIATTR_CUDA_API_VERSION
	.align		4
        /*0000*/ 	.byte	0x04, 0x37
        /*0002*/ 	.short	(.L_977 - .L_976)
.L_976:
        /*0004*/ 	.word	0x00000082


	//----- nvinfo : EIATTR_KPARAM_INFO
	.align		4
.L_977:
        /*0008*/ 	.byte	0x04, 0x17
        /*000a*/ 	.short	(.L_979 - .L_978)
.L_978:
        /*000c*/ 	.word	0x00000000
        /*0010*/ 	.short	0x0002
        /*0012*/ 	.short	0x0008
        /*0014*/ 	.byte	0x00, 0xf0, 0xa1, 0x00


	//----- nvinfo : EIATTR_KPARAM_INFO
	.align		4
.L_979:
        /*0018*/ 	.byte	0x04, 0x17
        /*001a*/ 	.short	(.L_981 - .L_980)
.L_980:
        /*001c*/ 	.word	0x00000000
        /*0020*/ 	.short	0x0001
        /*0022*/ 	.short	0x0004
        /*0024*/ 	.byte	0x00, 0xf0, 0x05, 0x00


	//----- nvinfo : EIATTR_KPARAM_INFO
	.align		4
.L_981:
        /*0028*/ 	.byte	0x04, 0x17
        /*002a*/ 	.short	(.L_983 - .L_982)
.L_982:
        /*002c*/ 	.word	0x00000000
        /*0030*/ 	.short	0x0000
        /*0032*/ 	.short	0x0000
        /*0034*/ 	.byte	0x00, 0xf0, 0x11, 0x00


	//----- nvinfo : EIATTR_SPARSE_MMA_MASK
	.align		4
.L_983:
        /*0038*/ 	.byte	0x03, 0x50
        /*003a*/ 	.short	0x0000


	//----- nvinfo : EIATTR_MAXREG_COUNT
	.align		4
        /*003c*/ 	.byte	0x03, 0x1b
        /*003e*/ 	.short	0x00ff


	//----- nvinfo : EIATTR_MERCURY_ISA_VERSION
	.align		4
        /*0040*/ 	.byte	0x03, 0x5f
        /*0042*/ 	.short	0x0101


	//----- nvinfo : EIATTR_EXIT_INSTR_OFFSETS
	.align		4
        /*0044*/ 	.byte	0x04, 0x1c
        /*0046*/ 	.short	(.L_985 - .L_984)


	//   ....[0]....
.L_984:
        /*0048*/ 	.word	0x00002ba0


	//   ....[1]....
        /*004c*/ 	.word	0x000063e0


	//   ....[2]....
        /*0050*/ 	.word	0x00006430


	//----- nvinfo : EIATTR_MAX_THREADS
	.align		4
.L_985:
        /*0054*/ 	.byte	0x04, 0x05
        /*0056*/ 	.short	(.L_987 - .L_986)
.L_986:
        /*0058*/ 	.word	0x00000080
        /*005c*/ 	.word	0x00000001
        /*0060*/ 	.word	0x00000001


	//----- nvinfo : EIATTR_CRS_STACK_SIZE
	.align		4
.L_987:
        /*0064*/ 	.byte	0x04, 0x1e
        /*0066*/ 	.short	(.L_989 - .L_988)
.L_988:
        /*0068*/ 	.word	0x00000000


	//----- nvinfo : EIATTR_CBANK_PARAM_SIZE
	.align		4
.L_989:
        /*006c*/ 	.byte	0x03, 0x19
        /*006e*/ 	.short	0x0030


	//----- nvinfo : EIATTR_PARAM_CBANK
	.align		4
        /*0070*/ 	.byte	0x04, 0x0a
        /*0072*/ 	.short	(.L_991 - .L_990)
	.align		4
.L_990:
        /*0074*/ 	.word	index@(.nv.constant0._ZN2at6native29vectorized_elementwise_kernelILi4EZZZNS0_14glu_jvp_kernelERNS_18TensorIteratorBaseEENKUlvE_clEvENKUlvE_clEvEUlddddE_St5arrayIPcLm5EEEEviT0_T1_)
        /*0078*/ 	.short	0x0210
        /*007a*/ 	.short	0x0030


	//----- nvinfo : EIATTR_SW_WAR
	.align		4
.L_991:
        /*007c*/ 	.byte	0x04, 0x36
        /*007e*/ 	.short	(.L_993 - .L_992)
.L_992:
        /*0080*/ 	.word	0x00000008
.L_993:


//--------------------- .nv.info._ZN2at6native29vectorized_elementwise_kernelILi8EZZZNS0_14glu_jvp_kernelERNS_18TensorIteratorBaseEENKUlvE_clEvENKUlvE_clEvEUlddddE_St5arrayIPcLm5EEEEviT0_T1_ --------------------------
	.section	.nv.info._ZN2at6native29vectorized_elementwise_kernelILi8EZZZNS0_14glu_jvp_kernelERNS_18TensorIteratorBaseEENKUlvE_clEvENKUlvE_clEvEUlddddE_St5arrayIPcLm5EEEEviT0_T1_,"",@"SHT_CUDA_INFO"
	.sectionflags	@""
	.align	4


	//----- nvinfo : EIATTR_CUDA_API_VERSION
	.align		4
        /*0000*/ 	.byte	0x04, 0x37
        /*0002*/ 	.short	(.L_995 - .L_994)
.L_994:
        /*0004*/ 	.word	0x00000082


	//----- nvinfo : EIATTR_KPARAM_INFO
	.align		4
.L_995:
        /*0008*/ 	.byte	0x04, 0x17
        /*000a*/ 	.short	(.L_997 - .L_996)
.L_996:
        /*000c*/ 	.word	0x00000000
        /*0010*/ 	.short	0x0002
        /*0012*/ 	.short	0x0008
        /*0014*/ 	.byte	0x00, 0xf0, 0xa1, 0x00


	//----- nvinfo : EIATTR_KPARAM_INFO
	.align		4
.L_997:
        /*0018*/ 	.byte	0x04, 0x17
        /*001a*/ 	.short	(.L_999 - .L_998)
.L_998:
        /*001c*/ 	.word	0x00000000
        /*0020*/ 	.short	0x0001
        /*0022*/ 	.short	0x0004
        /*0024*/ 	.byte	0x00, 0xf0, 0x05, 0x00


	//----- nvinfo : EIATTR_KPARAM_INFO
	.align		4
.L_999:
        /*0028*/ 	.byte	0x04, 0x17
        /*002a*/ 	.short	(.L_1001 - .L_1000)
.L_1000:
        /*002c*/ 	.word	0x00000000
        /*0030*/ 	.short	0x0000
        /*0032*/ 	.short	0x0000
        /*0034*/ 	.byte	0x00, 0xf0, 0x11, 0x00


	//----- nvinfo : EIATTR_SPARSE_MMA_MASK
	.align		4
.L_1001:
        /*0038*/ 	.byte	0x03, 0x50
        /*003a*/ 	.short	0x0000


	//----- nvinfo : EIATTR_MAXREG_COUNT
	.align		4
        /*003c*/ 	.byte	0x03, 0x1b
        /*003e*/ 	.short	0x00ff


	//----- nvinfo : EIATTR_MERCURY_ISA_VERSION
	.align		4
        /*0040*/ 	.byte	0x03, 0x5f
        /*0042*/ 	.short	0x0101


	//----- nvinfo : EIATTR_EXIT_INSTR_OFFSETS
	.align		4
        /*0044*/ 	.byte	0x04, 0x1c
        /*0046*/ 	.short	(.L_1003 - .L_1002)


	//   ....[0]....
.L_1002:
        /*0048*/ 	.word	0x00002ba0


	//   ....[1]....
        /*004c*/ 	.word	0x000063e0


	//   ....[2]....
        /*0050*/ 	.word	0x00006430


	//----- nvinfo : EIATTR_MAX_THREADS
	.align		4
.L_1003:
        /*0054*/ 	.byte	0x04, 0x05
        /*0056*/ 	.short	(.L_1005 - .L_1004)
.L_1004:
        /*0058*/ 	.word	0x00000080
        /*005c*/ 	.word	0x00000001
        /*0060*/ 	.word	0x00000001


	//----- nvinfo : EIATTR_CRS_STACK_SIZE
	.align		4
.L_1005:
        /*0064*/ 	.byte	0x04, 0x1e
        /*0066*/ 	.short	(.L_1007 - .L_1006)
.L_1006:
        /*0068*/ 	.word	0x00000000


	//----- nvinfo : EIATTR_CBANK_PARAM_SIZE
	.align		4
.L_1007:
        /*006c*/ 	.byte	0x03, 0x19
        /*006e*/ 	.short	0x0030


	//----- nvinfo : EIATTR_PARAM_CBANK
	.align		4
        /*0070*/ 	.byte	0x04, 0x0a
        /*0072*/ 	.short	(.L_1009 - .L_1008)
	.align		4
.L_1008:
        /*0074*/ 	.word	index@(.nv.constant0._ZN2at6native29vectorized_elementwise_kernelILi8EZZZNS0_14glu_jvp_kernelERNS_18TensorIteratorBaseEENKUlvE_clEvENKUlvE_clEvEUlddddE_St5arrayIPcLm5EEEEviT0_T1_)
        /*0078*/ 	.short	0x0210
        /*007a*/ 	.short	0x0030


	//----- nvinfo : EIATTR_SW_WAR
	.align		4
.L_1009:
        /*007c*/ 	.byte	0x04, 0x36
        /*007e*/ 	.short	(.L_1011 - .L_1010)
.L_1010:
        /*0080*/ 	.word	0x00000008
.L_1011:


//--------------------- .nv.info._ZN2at6native18elementwise_kernelILi128ELi4EZNS0_15gpu_kernel_implIZZZNS0_10glu_kernelERNS_18TensorIteratorBaseEENKUlvE_clEvENKUlvE2_clEvEUlN3c108BFloat16ES8_E_EEvS4_RKT_EUliE_EEviT1_ --------------------------
	.section	.nv.info._ZN2at6native18elementwise_kernelILi128ELi4EZNS0_15gpu_kernel_implIZZZNS0_10glu_kernelERNS_18TensorIteratorBaseEENKUlvE_clEvENKUlvE2_clEvEUlN3c108BFloat16ES8_E_EEvS4_RKT_EUliE_EEviT1_,"",@"SHT_CUDA_INFO"
	.sectionflags	@""
	.align	4


	//----- nvinfo : EIATTR_CUDA_API_VERSION
	.align		4
        /*0000*/ 	.byte	0x04, 0x37
        /*0002*/ 	.short	(.L_1013 - .L_1012)
.L_1012:
        /*0004*/ 	.word	0x00000082


	//----- nvinfo : EIATTR_KPARAM_INFO
	.align		4
.L_1013:
        /*0008*/ 	.byte	0x04, 0x17
        /*000a*/ 	.short	(.L_1015 - .L_1014)
.L_1014:
        /*000c*/ 	.word	0x00000000
        /*0010*/ 	.short	0x0001
        /*0012*/ 	.short	0x0008
        /*0014*/ 	.byte	0x00, 0xf0, 0x21, 0x0a


	//----- nvinfo : EIATTR_KPARAM_INFO
	.align		4
.L_1015:
        /*0018*/ 	.byte	0x04, 0x17
        /*001a*/ 	.short	(.L_1017 - .L_1016)
.L_1016:
        /*001c*/ 	.word	0x00000000
        /*0020*/ 	.short	0x0000
        /*0022*/ 	.short	0x0000
        /*0024*/ 	.byte	0x00, 0xf0, 0x11, 0x00


	//----- nvinfo : EIATTR_SPARSE_MMA_MASK
	.align		4
.L_1017:
        /*0028*/ 	.byte	0x03, 0x50
        /*002a*/ 	.short	0x0000


	//----- nvinfo : EIATTR_MAXREG_COUNT
	.align		4
        /*002c*/ 	.byte	0x03, 0x1b
        /*002e*/ 	.short	0x0080


	//----- nvinfo : EIATTR_EXTERNS
	.align		4
        /*0030*/ 	.byte	0x04, 0x0f
        /*0032*/ 	.short	(.L_1019 - .L_1018)


	//   ....[0]....
	.align		4
.L_1018:
        /*0034*/ 	.word	index@(__assertfail)


	//----- nvinfo : EIATTR_MERCURY_ISA_VERSION
	.align		4
.L_1019:
        /*0038*/ 	.byte	0x03, 0x5f
        /*003a*/ 	.short	0x0101


	//----- nvinfo : EIATTR_SYSCALL_OFFSETS
	.align		4
        /*003c*/ 	.byte	0x04, 0x46
        /*003e*/ 	.short	(.L_1021 - .L_1020)


	//   ....[0]....
.L_1020:
        /*0040*/ 	.word	0x000026f0


	//   ....[1]....
        /*0044*/ 	.word	0x000036c0


	//   ....[2]....
        /*0048*/ 	.word	0x000046a0


	//   ....[3]....
        /*004c*/ 	.word	0x00006de0


	//   ....[4]....
        /*0050*/ 	.word	0x00007db0


	//   ....[5]....
        /*0054*/ 	.word	0x00008d90


	//   ....[6]....
        /*0058*/ 	.word	0x0000b4c0


	//   ....[7]....
        /*005c*/ 	.word	0x0000c490


	//   ....[8]....
        /*0060*/ 	.word	0x0000d470


	//   ....[9]....
        /*0064*/ 	.word	0x0000fb90


	//   ....[10]....
        /*0068*/ 	.word	0x00010b60


	//   ....[11]....
        /*006c*/ 	.word	0x00011b40


	//----- nvinfo : EIATTR_EXIT_INSTR_OFFSETS
	.align		4
.L_1021:
        /*0070*/ 	.byte	0x04, 0x1c
        /*0072*/ 	.short	(.L_1023 - .L_1022)


	//   ....[0]....
.L_1022:
        /*0074*/ 	.word	0x0000d540


	//   ....[1]....
        /*0078*/ 	.word	0x00010d70


	//   ....[2]....
        /*007c*/ 	.word	0x00010db0


	//   ....[3]....
        /*0080*/ 	.word	0x00010e50


	//   ....[4]....
        /*0084*/ 	.word	0x00010e90


	//   ....[5]....
        /*0088*/ 	.word	0x00010ed0


	//   ....[6]....
        /*008c*/ 	.word	0x00010f60


	//   ....[7]....
        /*0090*/ 	.word	0x00010fa0


	//   ....[8]....
        /*0094*/ 	.word	0x00011040


	//   ....[9]....
        /*0098*/ 	.word	0x00011090


	//   ....[10]....
        /*009c*/ 	.word	0x000110e0


	//   ....[11]....
        /*00a0*/ 	.word	0x000111b0


	//   ....[12]....
        /*00a4*/ 	.word	0x00011210


	//   ....[13]....
        /*00a8*/ 	.word	0x000113a0


	//   ....[14]....
        /*00ac*/ 	.word	0x00011500


	//   ....[15]....
        /*00b0*/ 	.word	0x00011520


	//   ....[16]....
        /*00b4*/ 	.word	0x000115e0


	//   ....[17]....
        /*00b8*/ 	.word	0x00011760


	//   ....[18]....
        /*00bc*/ 	.word	0x000118e0


	//   ....[19]....
        /*00c0*/ 	.word	0x00011a40


	//   ....[20]....
        /*00c4*/ 	.word	0x00011b50


	//   ....[21]....
        /*00c8*/ 	.word	0x00011b90


	//   ....[22]....
        /*00cc*/ 	.word	0x00011bd0


	//----- nvinfo : EIATTR_MAX_THREADS
	.align		4
.L_1023:
        /*00d0*/ 	.byte	0x04, 0x05
        /*00d2*/ 	.short	(.L_1025 - .L_1024)
.L_1024:
        /*00d4*/ 	.word	0x00000080
        /*00d8*/ 	.word	0x00000001
        /*00dc*/ 	.word	0x00000001


	//----- nvinfo : EIATTR_CRS_STACK_SIZE
	.align		4
.L_1025:
        /*00e0*/ 	.byte	0x04, 0x1e
        /*00e2*/ 	.short	(.L_1027 - .L_1026)
.L_1026:
        /*00e4*/ 	.word	0x00000000


	//----- nvinfo : EIATTR_CBANK_PARAM_SIZE
	.align		4
.L_1027:
        /*00e8*/ 	.byte	0x03, 0x19
        /*00ea*/ 	.short	0x0290


	//----- nvinfo : EIATTR_PARAM_CBANK
	.align		4
        /*00ec*/ 	.byte	0x04, 0x0a
        /*00ee*/ 	.short	(.L_1029 - .L_1028)
	.align		4
.L_1028:
        /*00f0*/ 	.word	index@(.nv.constant0._ZN2at6native18elementwise_kernelILi128ELi4EZNS0_15gpu_kernel_implIZZZNS0_10glu_kernelERNS_18TensorIteratorBaseEENKUlvE_clEvENKUlvE2_clEvEUlN3c108BFloat16ES8_E_EEvS4_RKT_EUliE_EEviT1_)
        /*00f4*/ 	.short	0x0210
        /*00f6*/ 	.short	0x0290


	//----- nvinfo : EIATTR_SW_WAR
	.align		4
.L_1029:
        /*00f8*/ 	.byte	0x04, 0x36
        /*00fa*/ 	.short	(.L_1031 - .L_1030)
.L_1030:
        /*00fc*/ 	.word	0x00000008
.L_1031:


//--------------------- .nv.info._ZN2at6native27unrolled_elementwise_kernelIZZZNS0_10glu_kernelERNS_18TensorIteratorBaseEENKUlvE_clEvENKUlvE2_clEvEUlN3c108BFloat16ES7_E_St5arrayIPcLm3EELi4E23TrivialOffsetCalculatorILi2EjESC_ILi1EjENS0_6memory12LoadWithCastILi2EEENSF_13StoreWithCastILi1EEEEEviT_T0_T2_T3_T4_T5_ --------------------------
	.section	.nv.info._ZN2at6native27unrolled_elementwise_kernelIZZZNS0_10glu_kernelERNS_18TensorIteratorBaseEENKUlvE_clEvENKUlvE2_clEvEUlN3c108BFloat16ES7_E_St5arrayIPcLm3EELi4E23TrivialOffsetCalculatorILi2EjESC_ILi1EjENS0_6memory12LoadWithCastILi2EEENSF_13StoreWithCastILi1EEEEEviT_T0_T2_T3_T4_T5_,"",@"SHT_CUDA_INFO"
	.sectionflags	@""
	.align	4


	//----- nvinfo : EIATTR_CUDA_API_VERSION
	.align		4
        /*0000*/ 	.byte	0x04, 0x37
        /*0002*/ 	.short	(.L_1033 - .L_1032)
.L_1032:
        /*0004*/ 	.word	0x00000082


	//----- nvinfo : EIATTR_KPARAM_INFO
	.align		4
.L_1033:
        /*0008*/ 	.byte	0x04, 0x17
        /*000a*/ 	.short	(.L_1035 - .L_1034)
.L_1034:
        /*000c*/ 	.word	0x00000000
        /*0010*/ 	.short	0x0006
        /*0012*/ 	.short	0x0030
        /*0014*/ 	.byte	0x00, 0xf0, 0x21, 0x00


	//----- nvinfo : EIATTR_KPARAM_INFO
	.align		4
.L_1035:
        /*0018*/ 	.byte	0x04, 0x17
        /*001a*/ 	.short	(.L_1037 - .L_1036)
.L_1036:
        /*001c*/ 	.word	0x00000000
        /*0020*/ 	.short	0x0005
        /*0022*/ 	.short	0x0024
        /*0024*/ 	.byte	0x00, 0xf0, 0x31, 0x00


	//----- nvinfo : EIATTR_KPARAM_INFO
	.align		4
.L_1037:
        /*0028*/ 	.byte	0x04, 0x17
        /*002a*/ 	.short	(.L_1039 - .L_1038)
.L_1038:
        /*002c*/ 	.word	0x00000000
        /*0030*/ 	.short	0x0004
        /*0032*/ 	.short	0x0021
        /*0034*/ 	.byte	0x00, 0xf0, 0x05, 0x00


	//----- nvinfo : EIATTR_KPARAM_INFO
	.align		4
.L_1039:
        /*0038*/ 	.byte	0x04, 0x17
        /*003a*/ 	.short	(.L_1041 - .L_1040)
.L_1040:
        /*003c*/ 	.word	0x00000000
        /*0040*/ 	.short	0x0003
        /*0042*/ 	.short	0x0020
        /*0044*/ 	.byte	0x00, 0xf0, 0x05, 0x00


	//----- nvinfo : EIATTR_KPARAM_INFO
	.align		4
.L_1041:
        /*0048*/ 	.byte	0x04, 0x17
        /*004a*/ 	.short	(.L_1043 - .L_1042)
.L_1042:
        /*004c*/ 	.word	0x00000000
        /*0050*/ 	.short	0x0002
        /*0052*/ 	.short	0x0008
        /*0054*/ 	.byte	0x00, 0xf0, 0x61, 0x00


	//----- nvinfo : EIATTR_KPARAM_INFO
	.align		4
.L_1043:
        /*0058*/ 	.byte	0x04, 0x17
        /*005a*/ 	.short	(.L_1045 - .L_1044)
.L_1044:
        /*005c*/ 	.word	0x00000000
        /*0060*/ 	.short	0x0001
        /*0062*/ 	.short	0x0004
        /*0064*/ 	.byte	0x00, 0xf0, 0x05, 0x00


	//----- nvinfo : EIATTR_KPARAM_INFO
	.align		4
.L_1045:
        /*0068*/ 	.byte	0x04, 0x17
        /*006a*/ 	.short	(.L_1047 - .L_1046)
.L_1046:
        /*006c*/ 	.word	0x00000000
        /*0070*/ 	.short	0x0000
        /*0072*/ 	.short	0x0000
        /*0074*/ 	.byte	0x00, 0xf0, 0x11, 0x00


	//----- nvinfo : EIATTR_SPARSE_MMA_MASK
	.align		4
.L_1047:
        /*0078*/ 	.byte	0x03, 0x50
        /*007a*/ 	.short	0x0000


	//----- nvinfo : EIATTR_MAXREG_COUNT
	.align		4
        /*007c*/ 	.byte	0x03, 0x1b
        /*007e*/ 	.short	0x00ff


	//----- nvinfo : EIATTR_EXTERNS
	.align		4
        /*0080*/ 	.byte	0x04, 0x0f
        /*0082*/ 	.short	(.L_1049 - .L_1048)


	//   ....[0]....
	.align		4
.L_1048:
        /*0084*/ 	.word	index@(__assertfail)


	//----- nvinfo : EIATTR_MERCURY_ISA_VERSION
	.align		4
.L_1049:
        /*0088*/ 	.byte	0x03, 0x5f
        /*008a*/ 	.short	0x0101


	//----- nvinfo : EIATTR_SYSCALL_OFFSETS
	.align		4
        /*008c*/ 	.byte	0x04, 0x46
        /*008e*/ 	.short	(.L_1051 - .L_1050)


	//   ....[0]....
.L_1050:
        /*0090*/ 	.word	0x000010f0


	//   ....[1]....
        /*0094*/ 	.word	0x000021b0


	//   ....[2]....
        /*0098*/ 	.word	0x000032f0


	//   ....[3]....
        /*009c*/ 	.word	0x000043b0


	//   ....[4]....
        /*00a0*/ 	.word	0x00005500


	//   ....[5]....
        /*00a4*/ 	.word	0x000065d0


	//   ....[6]....
        /*00a8*/ 	.word	0x00007700


	//   ....[7]....
        /*00ac*/ 	.word	0x000086e0


	//   ....[8]....
        /*00b0*/ 	.word	0x00009a80


	//   ....[9]....
        /*00b4*/ 	.word	0x0000aaa0


	//   ....[10]....
        /*00b8*/ 	.word	0x0000ba80


	//   ....[11]....
        /*00bc*/ 	.word	0x0000ca60


	//----- nvinfo : EIATTR_EXIT_INSTR_OFFSETS
	.align		4
.L_1051:
        /*00c0*/ 	.byte	0x04, 0x1c
        /*00c2*/ 	.short	(.L_1053 - .L_1052)


	//   ....[0]....
.L_1052:
        /*00c4*/ 	.word	0x0000bb40


	//   ....[1]....
        /*00c8*/ 	.word	0x0000bc90


	//   ....[2]....
        /*00cc*/ 	.word	0x0000bcd0


	//   ....[3]....
        /*00d0*/ 	.word	0x0000bd70


	//   ....[4]....
        /*00d4*/ 	.word	0x0000bdb0


	//   ....[5]....
        /*00d8*/ 	.word	0x0000bdf0


	//   ....[6]....
        /*00dc*/ 	.word	0x0000be80


	//   ....[7]....
        /*00e0*/ 	.word	0x0000bec0


	//   ....[8]....
        /*00e4*/ 	.word	0x0000bf60


	//   ....[9]....
        /*00e8*/ 	.word	0x0000bfb0


	//   ....[10]....
        /*00ec*/ 	.word	0x0000c000


	//   ....[11]....
        /*00f0*/ 	.word	0x0000c0d0


	//   ....[12]....
        /*00f4*/ 	.word	0x0000c130


	//   ....[13]....
        /*00f8*/ 	.word	0x0000c2c0


	//   ....[14]....
        /*00fc*/ 	.word	0x0000c420


	//   ....[15]....
        /*0100*/ 	.word	0x0000c440


	//   ....[16]....
        /*0104*/ 	.word	0x0000c500


	//   ....[17]....
        /*0108*/ 	.word	0x0000c680


	//   ....[18]....
        /*010c*/ 	.word	0x0000c800


	//   ....[19]....
        /*0110*/ 	.word	0x0000c960


	//   ....[20]....
        /*0114*/ 	.word	0x0000ca70


	//   ....[21]....
        /*0118*/ 	.word	0x0000cab0


	//   ....[22]....
        /*011c*/ 	.word	0x0000caf0


	//----- nvinfo : EIATTR_MAX_THREADS
	.align		4
.L_1053:
        /*0120*/ 	.byte	0x04, 0x05
        /*0122*/ 	.short	(.L_1055 - .L_1054)
.L_1054:
        /*0124*/ 	.word	0x00000080
        /*0128*/ 	.word	0x00000001
        /*012c*/ 	.word	0x00000001


	//----- nvinfo : EIATTR_CRS_STACK_SIZE
	.align		4
.L_1055:
        /*0130*/ 	.byte	0x04, 0x1e
        /*0132*/ 	.short	(.L_1057 - .L_1056)
.L_1056:
        /*0134*/ 	.word	0x00000000


	//----- nvinfo : EIATTR_CBANK_PARAM_SIZE
	.align		4
.L_1057:
        /*0138*/ 	.byte	0x03, 0x19
        /*013a*/ 	.short	0x0038


	//----- nvinfo : EIATTR_PARAM_CBANK
	.align		4
        /*013c*/ 	.byte	0x04, 0x0a
        /*013e*/ 	.short	(.L_1059 - .L_1058)
	.align		4
.L_1058:
        /*0140*/ 	.word	index@(.nv.constant0._ZN2at6native27unrolled_elementwise_kernelIZZZNS0_10glu_kernelERNS_18TensorIteratorBaseEENKUlvE_clEvENKUlvE2_clEvEUlN3c108BFloat16ES7_E_St5arrayIPcLm3EELi4E23TrivialOffsetCalculatorILi2EjESC_ILi1EjENS0_6memory12LoadWithCastILi2EEENSF_13StoreWithCastILi1EEEEEviT_T0_T2_T3_T4_T5_)
        /*0144*/ 	.short	0x0210
        /*0146*/ 	.short	0x0038


	//----- nvinfo : EIATTR_SW_WAR
	.align		4
.L_1059:
        /*0148*/ 	.byte	0x04, 0x36
        /*014a*/ 	.short	(.L_1061 - .L_1060)
.L_1060:
        /*014c*/ 	.word	0x00000008
.L_1061:


//--------------------- .nv.info._ZN2at6native18elementwise_kernelILi128ELi4EZNS0_22gpu_kernel_impl_nocastIZZZNS0_10glu_kernelERNS_18TensorIteratorBaseEENKUlvE_clEvENKUlvE2_clEvEUlN3c108BFloat16ES8_E_EEvS4_RKT_EUliE_EEviT1_ --------------------------
	.section	.nv.info._ZN2at6native18elementwise_kernelILi128ELi4EZNS0_22gpu_kernel_impl_nocastIZZZNS0_10glu_kernelERNS_18TensorIteratorBaseEENKUlvE_clEvENKUlvE2_clEvEUlN3c108BFloat16ES8_E_EEvS4_RKT_EUliE_EEviT1_,"",@"SHT_CUDA_INFO"
	.sectionflags	@""
	.align	4


	//----- nvinfo : EIATTR_CUDA_API_VERSION
	.align		4
        /*0000*/ 	.byte	0x04, 0x37
        /*0002*/ 	.short	(.L_1063 - .L_1062)
.L_1062:
        /*0004*/ 	.word	0x00000082


	//----- nvinfo : EIATTR_KPARAM_INFO
	.align		4
.L_1063:
        /*0008*/ 	.byte	0x04, 0x17
        /*000a*/ 	.short	(.L_1065 - .L_1064)
.L_1064:
        /*000c*/ 	.word	0x00000000
        /*0010*/ 	.short	0x0001
        /*0012*/ 	.short	0x0008
        /*0014*/ 	.byte	0x00, 0xf0, 0x21, 0x0a


	//----- nvinfo : EIATTR_KPARAM_INFO
	.align		4
.L_1065:
        /*0018*/ 	.byte	0x04, 0x17
        /*001a*/ 	.short	(.L_1067 - .L_1066)
.L_1066:
        /*001c*/ 	.word	0x00000000
        /*0020*/ 	.short	0x0000
        /*0022*/ 	.short	0x0000
        /*0024*/ 	.byte	0x00, 0xf0, 0x11, 0x00


	//----- nvinfo : EIATTR_SPARSE_MMA_MASK
	.align		4
.L_1067:
        /*0028*/ 	.byte	0x03, 0x50
        /*002a*/ 	.short	0x0000


	//----- nvinfo : EIATTR_MAXREG_COUNT
	.align		4
        /*002c*/ 	.byte	0x03, 0x1b
        /*002e*/ 	.short	0x0080


	//----- nvinfo : EIATTR_MERCURY_ISA_VERSION
	.align		4
        /*0030*/ 	.byte	0x03, 0x5f
        /*0032*/ 	.short	0x0101


	//----- nvinfo : EIATTR_EXIT_INSTR_OFFSETS
	.align		4
        /*0034*/ 	.byte	0x04, 0x1c
        /*0036*/ 	.short	(.L_1069 - .L_1068)


	//   ....[0]....
.L_1068:
        /*0038*/ 	.word	0x00004740


	//   ....[1]....
        /*003c*/ 	.word	0x00005ea0


	//----- nvinfo : EIATTR_MAX_THREADS
	.align		4
.L_1069:
        /*0040*/ 	.byte	0x04, 0x05
        /*0042*/ 	.short	(.L_1071 - .L_1070)
.L_1070:
        /*0044*/ 	.word	0x00000080
        /*0048*/ 	.word	0x00000001
        /*004c*/ 	.word	0x00000001


	//----- nvinfo : EIATTR_CRS_STACK_SIZE
	.align		4
.L_1071:
        /*0050*/ 	.byte	0x04, 0x1e
        /*0052*/ 	.short	(.L_1073 - .L_1072)
.L_1072:
        /*0054*/ 	.word	0x00000000


	//----- nvinfo : EIATTR_CBANK_PARAM_SIZE
	.align		4
.L_1073:
        /*0058*/ 	.byte	0x03, 0x19
        /*005a*/ 	.short	0x0290


	//----- nvinfo : EIATTR_PARAM_CBANK
	.align		4
        /*005c*/ 	.byte	0x04, 0x0a
        /*005e*/ 	.short	(.L_1075 - .L_1074)
	.align		4
.L_1074:
        /*0060*/ 	.word	index@(.nv.constant0._ZN2at6native18elementwise_kernelILi128ELi4EZNS0_22gpu_kernel_impl_nocastIZZZNS0_10glu_kernelERNS_18TensorIteratorBaseEENKUlvE_clEvENKUlvE2_clEvEUlN3c108BFloat16ES8_E_EEvS4_RKT_EUliE_EEviT1_)
        /*0064*/ 	.short	0x0210
        /*0066*/ 	.short	0x0290


	//----- nvinfo : EIATTR_SW_WAR
	.align		4
.L_1075:
        /*0068*/ 	.byte	0x04, 0x36
        /*006a*/ 	.short	(.L_1077 - .L_1076)
.L_1076:
        /*006c*/ 	.word	0x00000008
.L_1077:


//--------------------- .nv.info._ZN2at6native27unrolled_elementwise_kernelIZZZNS0_10glu_kernelERNS_18TensorIteratorBaseEENKUlvE_clEvENKUlvE2_clEvEUlN3c108BFloat16ES7_E_St5arrayIPcLm3EELi4E23TrivialOffsetCalculatorILi2EjESC_ILi1EjENS0_6memory15LoadWithoutCastENSF_16StoreWithoutCastEEEviT_T0_T2_T3_T4_T5_ --------------------------
	.section	.nv.info._ZN2at6native27unrolled_elementwise_kernelIZZZNS0_10glu_kernelERNS_18TensorIteratorBaseEENKUlvE_clEvENKUlvE2_clEvEUlN3c108BFloat16ES7_E_St5arrayIPcLm3EELi4E23TrivialOffsetCalculatorILi2EjESC_ILi1EjENS0_6memory15LoadWithoutCastENSF_16StoreWithoutCastEEEviT_T0_T2_T3_T4_T5_,"",@"SHT_CUDA_INFO"
	.sectionflags	@""
	.align	4


	//----- nvinfo : EIATTR_CUDA_API_VERSION
	.align		4
        /*0000*/ 	.byte	0x04, 0x37
        /*0002*/ 	.short	(.L_1079 - .L_1078)
.L_1078:
        /*0004*/ 	.word	0x00000082


	//----- nvinfo : EIATTR_KPARAM_INFO
	.align		4
.L_1079:
        /*0008*/ 	.byte	0x04, 0x17
        /*000a*/ 	.short	(.L_1081 - .L_1080)
.L_1080:
        /*000c*/ 	.word	0x00000000
        /*0010*/ 	.short	0x0006
        /*0012*/ 	.short	0x0023
        /*0014*/ 	.byte	0x00, 0xf0, 0x05, 0x00


	//----- nvinfo : EIATTR_KPARAM_INFO
	.align		4
.L_1081:
        /*0018*/ 	.byte	0x04, 0x17
        /*001a*/ 	.short	(.L_1083 - .L_1082)
.L_1082:
        /*001c*/ 	.word	0x00000000
        /*0020*/ 	.short	0x0005
        /*0022*/ 	.short	0x0022
        /*0024*/ 	.byte	0x00, 0xf0, 0x05, 0x00


	//----- nvinfo : EIATTR_KPARAM_INFO
	.align		4
.L_1083:
        /*0028*/ 	.byte	0x04, 0x17
        /*002a*/ 	.short	(.L_1085 - .L_1084)
.L_1084:
        /*002c*/ 	.word	0x00000000
        /*0030*/ 	.short	0x0004
        /*0032*/ 	.short	0x0021
        /*0034*/ 	.byte	0x00, 0xf0, 0x05, 0x00


	//----- nvinfo : EIATTR_KPARAM_INFO
	.align		4
.L_1085:
        /*0038*/ 	.byte	0x04, 0x17
        /*003a*/ 	.short	(.L_1087 - .L_1086)
.L_1086:
        /*003c*/ 	.word	0x00000000
        /*0040*/ 	.short	0x0003
        /*0042*/ 	.short	0x0020
        /*0044*/ 	.byte	0x00, 0xf0, 0x05, 0x00


	//----- nvinfo : EIATTR_KPARAM_INFO
	.align		4
.L_1087:
        /*0048*/ 	.byte	0x04, 0x17
        /*004a*/ 	.short	(.L_1089 - .L_1088)
.L_1088:
        /*004c*/ 	.word	0x00000000
        /*0050*/ 	.short	0x0002
        /*0052*/ 	.short	0x0008
        /*0054*/ 	.byte	0x00, 0xf0, 0x61, 0x00


	//----- nvinfo : EIATTR_KPARAM_INFO
	.align		4
.L_1089:
        /*0058*/ 	.byte	0x04, 0x17
        /*005a*/ 	.short	(.L_1091 - .L_1090)
.L_1090:
        /*005c*/ 	.word	0x00000000
        /*0060*/ 	.short	0x0001
        /*0062*/ 	.short	0x0004
        /*0064*/ 	.byte	0x00, 0xf0, 0x05, 0x00


	//----- nvinfo : EIATTR_KPARAM_INFO
	.align		4
.L_1091:
        /*0068*/ 	.byte	0x04, 0x17
        /*006a*/ 	.short	(.L_1093 - .L_1092)
.L_1092:
        /*006c*/ 	.word	0x00000000
        /*0070*/ 	.short	0x0000
        /*0072*/ 	.short	0x0000
        /*0074*/ 	.byte	0x00, 0xf0, 0x11, 0x00


	//----- nvinfo : EIATTR_SPARSE_MMA_MASK
	.align		4
.L_1093:
        /*0078*/ 	.byte	0x03, 0x50
        /*007a*/ 	.short	0x0000


	//----- nvinfo : EIATTR_MAXREG_COUNT
	.align		4
        /*007c*/ 	.byte	0x03, 0x1b
        /*007e*/ 	.short	0x00ff


	//----- nvinfo : EIATTR_MERCURY_ISA_VERSION
	.align		4
        /*0080*/ 	.byte	0x03, 0x5f
        /*0082*/ 	.short	0x0101


	//----- nvinfo : EIATTR_EXIT_INSTR_OFFSETS
	.align		4
        /*0084*/ 	.byte	0x04, 0x1c
        /*0086*/ 	.short	(.L_1095 - .L_1094)


	//   ....[0]....
.L_1094:
        /*0088*/ 	.word	0x000006a0


	//   ....[1]....
        /*008c*/ 	.word	0x00000720


	//----- nvinfo : EIATTR_MAX_THREADS
	.align		4
.L_1095:
        /*0090*/ 	.byte	0x04, 0x05
        /*0092*/ 	.short	(.L_1097 - .L_1096)
.L_1096:
        /*0094*/ 	.word	0x00000080
        /*0098*/ 	.word	0x00000001
        /*009c*/ 	.word	0x00000001


	//----- nvinfo : EIATTR_CRS_STACK_SIZE
	.align		4
.L_1097:
        /*00a0*/ 	.byte	0x04, 0x1e
        /*00a2*/ 	.short	(.L_1099 - .L_1098)
.L_1098:
        /*00a4*/ 	.word	0x00000000


	//----- nvinfo : EIATTR_CBANK_PARAM_SIZE
	.align		4
.L_1099:
        /*00a8*/ 	.byte	0x03, 0x19
        /*00aa*/ 	.short	0x0024


	//----- nvinfo : EIATTR_PARAM_CBANK
	.align		4
        /*00ac*/ 	.byte	0x04, 0x0a
        /*00ae*/ 	.short	(.L_1101 - .L_1100)
	.align		4
.L_1100:
        /*00b0*/ 	.word	index@(.nv.constant0._ZN2at6native27unrolled_elementwise_kernelIZZZNS0_10glu_kernelERNS_18TensorIteratorBaseEENKUlvE_clEvENKUlvE2_clEvEUlN3c108BFloat16ES7_E_St5arrayIPcLm3EELi4E23TrivialOffsetCalculatorILi2EjESC_ILi1EjENS0_6memory15LoadWithoutCastENSF_16StoreWithoutCastEEEviT_T0_T2_T3_T4_T5_)
        /*00b4*/ 	.short	0x0210
        /*00b6*/ 	.short	0x0024


	//----- nvinfo : EIATTR_SW_WAR
	.align		4
.L_1101:
        /*00b8*/ 	.byte	0x04, 0x36
        /*00ba*/ 	.short	(.L_1103 - .L_1102)
.L_1102:
        /*00bc*/ 	.word	0x00000008
.L_1103:


//--------------------- .nv.info._ZN2at6native29vectorized_elementwise_kernelILi2EZZZNS0_10glu_kernelERNS_18TensorIteratorBaseEENKUlvE_clEvENKUlvE2_clEvEUlN3c108BFloat16ES7_E_St5arrayIPcLm3EEEEviT0_T1_ --------------------------
	.section	.nv.info._ZN2at6native29vectorized_elementwise_kernelILi2EZZZNS0_10glu_kernelERNS_18TensorIteratorBaseEENKUlvE_clEvENKUlvE2_clEvEUlN3c108BFloat16ES7_E_St5arrayIPcLm3EEEEviT0_T1_,"",@"SHT_CUDA_INFO"
	.sectionflags	@""
	.align	4


	//----- nvinfo : EIATTR_CUDA_API_VERSION
	.align		4
        /*0000*/ 	.byte	0x04, 0x37
        /*0002*/ 	.short	(.L_1105 - .L_1104)
.L_1104:
        /*0004*/ 	.word	0x00000082


	//----- nvinfo : EIATTR_KPARAM_INFO
	.align		4
.L_1105:
        /*0008*/ 	.byte	0x04, 0x17
        /*000a*/ 	.short	(.L_1107 - .L_1106)
.L_1106:
        /*000c*/ 	.word	0x00000000
        /*0010*/ 	.short	0x0002
        /*0012*/ 	.short	0x0008
        /*0014*/ 	.byte	0x00, 0xf0, 0x61, 0x00


	//----- nvinfo : EIATTR_KPARAM_INFO
	.align		4
.L_1107:
        /*0018*/ 	.byte	0x04, 0x17
        /*001a*/ 	.short	(.L_1109 - .L_1108)
.L_1108:
        /*001c*/ 	.word	0x00000000
        /*0020*/ 	.short	0x0001
        /*0022*/ 	.short	0x0004
        /*0024*/ 	.byte	0x00, 0xf0, 0x05, 0x00


	//----- nvinfo : EIATTR_KPARAM_INFO
	.align		4
.L_1109:
        /*0028*/ 	.byte	0x04, 0x17
        /*002a*/ 	.short	(.L_1111 - .L_1110)
.L_1110:
        /*002c*/ 	.word	0x00000000
        /*0030*/ 	.short	0x0000
        /*0032*/ 	.short	0x0000
        /*0034*/ 	.byte	0x00, 0xf0, 0x11, 0x00


	//----- nvinfo : EIATTR_SPARSE_MMA_MASK
	.align		4
.L_1111:
        /*0038*/ 	.byte	0x03, 0x50
        /*003a*/ 	.short	0x0000


	//----- nvinfo : EIATTR_MAXREG_COUNT
	.align		4
        /*003c*/ 	.byte	0x03, 0x1b
        /*003e*/ 	.short	0x00ff


	//----- nvinfo : EIATTR_MERCURY_ISA_VERSION
	.align		4
        /*0040*/ 	.byte	0x03, 0x5f
        /*0042*/ 	.short	0x0101


	//----- nvinfo : EIATTR_EXIT_INSTR_OFFSETS
	.align		4
        /*0044*/ 	.byte	0x04, 0x1c
        /*0046*/ 	.short	(.L_1113 - .L_1112)


	//   ....[0]....
.L_1112:
        /*0048*/ 	.word	0x00000620


	//   ....[1]....
        /*004c*/ 	.word	0x00001400


	//   ....[2]....
        /*0050*/ 	.word	0x00001450


	//----- nvinfo : EIATTR_MAX_THREADS
	.align		4
.L_1113:
        /*0054*/ 	.byte	0x04, 0x05
        /*0056*/ 	.short	(.L_1115 - .L_1114)
.L_1114:
        /*0058*/ 	.word	0x00000080
        /*005c*/ 	.word	0x00000001
        /*0060*/ 	.word	0x00000001


	//----- nvinfo : EIATTR_CRS_STACK_SIZE
	.align		4
.L_1115:
        /*0064*/ 	.byte	0x04, 0x1e
        /*0066*/ 	.short	(.L_1117 - .L_1116)
.L_1116:
        /*0068*/ 	.word	0x00000000


	//----- nvinfo : EIATTR_CBANK_PARAM_SIZE
	.align		4
.L_1117:
        /*006c*/ 	.byte	0x03, 0x19
        /*006e*/ 	.short	0x0020


	//----- nvinfo : EIATTR_PARAM_CBANK
	.align		4
        /*0070*/ 	.byte	0x04, 0x0a
        /*0072*/ 	.short	(.L_1119 - .L_1118)
	.align		4
.L_1118:
        /*0074*/ 	.word	index@(.nv.constant0._ZN2at6native29vectorized_elementwise_kernelILi2EZZZNS0_10glu_kernelERNS_18TensorIteratorBaseEENKUlvE_clEvENKUlvE2_clEvEUlN3c108BFloat16ES7_E_St5arrayIPcLm3EEEEviT0_T1_)
        /*0078*/ 	.short	0x0210
        /*007a*/ 	.short	0x0020


	//----- nvinfo : EIATTR_SW_WAR
	.align		4
.L_1119:
        /*007c*/ 	.byte	0x04, 0x36
        /*007e*/ 	.short	(.L_1121 - .L_1120)
.L_1120:
        /*0080*/ 	.word	0x00000008
.L_1121:


//--------------------- .nv.info._ZN2at6native29vectorized_elementwise_kernelILi4EZZZNS0_10glu_kernelERNS_18TensorIteratorBaseEENKUlvE_clEvENKUlvE2_clEvEUlN3c108BFloat16ES7_E_St5arrayIPcLm3EEEEviT0_T1_ --------------------------
	.section	.nv.info._ZN2at6native29vectorized_elementwise_kernelILi4EZZZNS0_10glu_kernelERNS_18TensorIteratorBaseEENKUlvE_clEvENKUlvE2_clEvEUlN3c108BFloat16ES7_E_St5arrayIPcLm3EEEEviT0_T1_,"",@"SHT_CUDA_INFO"
	.sectionflags	@""
	.align	4


	//----- nvinfo : EIATTR_CUDA_API_VERSION
	.align		4
        /*0000*/ 	.byte	0x04, 0x37
        /*0002*/ 	.short	(.L_1123 - .L_1122)
.L_1122:
        /*0004*/ 	.word	0x00000082


	//----- nvinfo : EIATTR_KPARAM_INFO
	.align		4
.L_1123:
        /*0008*/ 	.byte	0x04, 0x17
        /*000a*/ 	.short	(.L_1125 - .L_1124)
.L_1124:
        /*000c*/ 	.word	0x00000000
        /*0010*/ 	.short	0x0002
        /*0012*/ 	.short	0x0008
        /*0014*/ 	.byte	0x00, 0xf0, 0x61, 0x00


	//----- nvinfo : EIATTR_KPARAM_INFO
	.align		4
.L_1125:
        /*0018*/ 	.byte	0x04, 0x17
        /*001a*/ 	.short	(.L_1127 - .L_1126)
.L_1126:
        /*001c*/ 	.word	0x00000000
        /*0020*/ 	.short	0x0001
        /*0022*/ 	.short	0x0004
        /*0024*/ 	.byte	0x00, 0xf0, 0x05, 0x00


	//----- nvinfo : EIATTR_KPARAM_INFO
	.align		4
.L_1127:
        /*0028*/ 	.byte	0x04, 0x17
        /*002a*/ 	.short	(.L_1129 - .L_1128)
.L_1128:
        /*002c*/ 	.word	0x00000000
        /*0030*/ 	.short	0x0000
        /*0032*/ 	.short	0x0000
        /*0034*/ 	.byte	0x00, 0xf0, 0x11, 0x00


	//----- nvinfo : EIATTR_SPARSE_MMA_MASK
	.align		4
.L_1129:
        /*0038*/ 	.byte	0x03, 0x50
        /*003a*/ 	.short	0x0000


	//----- nvinfo : EIATTR_MAXREG_COUNT
	.align		4
        /*003c*/ 	.byte	0x03, 0x1b
        /*003e*/ 	.short	0x00ff


	//----- nvinfo : EIATTR_MERCURY_ISA_VERSION
	.align		4
        /*0040*/ 	.byte	0x03, 0x5f
        /*0042*/ 	.short	0x0101


	//----- nvinfo : EIATTR_EXIT_INSTR_OFFSETS
	.align		4
        /*0044*/ 	.byte	0x04, 0x1c
        /*0046*/ 	.short	(.L_1131 - .L_1130)


	//   ....[0]....
.L_1130:
        /*0048*/ 	.word	0x000005c0


	//   ....[1]....
        /*004c*/ 	.word	0x000013a0


	//   ....[2]....
        /*0050*/ 	.word	0x000013f0


	//----- nvinfo : EIATTR_MAX_THREADS
	.align		4
.L_1131:
        /*0054*/ 	.byte	0x04, 0x05
        /*0056*/ 	.short	(.L_1133 - .L_1132)
.L_1132:
        /*0058*/ 	.word	0x00000080
        /*005c*/ 	.word	0x00000001
        /*0060*/ 	.word	0x00000001


	//----- nvinfo : EIATTR_CRS_STACK_SIZE
	.align		4
.L_1133:
        /*0064*/ 	.byte	0x04, 0x1e
        /*0066*/ 	.short	(.L_1135 - .L_1134)
.L_1134:
        /*0068*/ 	.word	0x00000000


	//----- nvinfo : EIATTR_CBANK_PARAM_SIZE
	.align		4
.L_1135:
        /*006c*/ 	.byte	0x03, 0x19
        /*006e*/ 	.short	0x0020


	//----- nvinfo : EIATTR_PARAM_CBANK
	.align		4
        /*0070*/ 	.byte	0x04, 0x0a
        /*0072*/ 	.short	(.L_1137 - .L_1136)
	.align		4
.L_1136:
        /*0074*/ 	.word	index@(.nv.constant0._ZN2at6native29vectorized_elementwise_kernelILi4EZZZNS0_10glu_kernelERNS_18TensorIteratorBaseEENKUlvE_clEvENKUlvE2_clEvEUlN3c108BFloat16ES7_E_St5arrayIPcLm3EEEEviT0_T1_)
        /*0078*/ 	.short	0x0210
        /*007a*/ 	.short	0x0020


	//----- nvinfo : EIATTR_SW_WAR
	.align		4
.L_1137:
        /*007c*/ 	.byte	0x04, 0x36
        /*007e*/ 	.short	(.L_1139 - .L_1138)
.L_1138:
        /*0080*/ 	.word	0x00000008
.L_1139:


//--------------------- .nv.info._ZN2at6native29vectorized_elementwise_kernelILi8EZZZNS0_10glu_kernelERNS_18TensorIteratorBaseEENKUlvE_clEvENKUlvE2_clEvEUlN3c108BFloat16ES7_E_St5arrayIPcLm3EEEEviT0_T1_ --------------------------
	.section	.nv.info._ZN2at6native29vectorized_elementwise_kernelILi8EZZZNS0_10glu_kernelERNS_18TensorIteratorBaseEENKUlvE_clEvENKUlvE2_clEvEUlN3c108BFloat16ES7_E_St5arrayIPcLm3EEEEviT0_T1_,"",@"SHT_CUDA_INFO"
	.sectionflags	@""
	.align	4


	//----- nvinfo : EIATTR_CUDA_API_VERSION
	.align		4
        /*0000*/ 	.byte	0x04, 0x37
        /*0002*/ 	.short	(.L_1141 - .L_1140)
.L_1140:
        /*0004*/ 	.word	0x00000082


	//----- nvinfo : EIATTR_KPARAM_INFO
	.align		4
.L_1141:
        /*0008*/ 	.byte	0x04, 0x17
        /*000a*/ 	.short	(.L_1143 - .L_1142)
.L_1142:
        /*000c*/ 	.word	0x00000000
        /*0010*/ 	.short	0x0002
        /*0012*/ 	.short	0x0008
        /*0014*/ 	.byte	0x00, 0xf0, 0x61, 0x00


	//----- nvinfo : EIATTR_KPARAM_INFO
	.align		4
.L_1143:
        /*0018*/ 	.byte	0x04, 0x17
        /*001a*/ 	.short	(.L_1145 - .L_1144)
.L_1144:
        /*001c*/ 	.word	0x00000000
        /*0020*/ 	.short	0x0001
        /*0022*/ 	.short	0x0004
        /*0024*/ 	.byte	0x00, 0xf0, 0x05, 0x00


	//----- nvinfo : EIATTR_KPARAM_INFO
	.align		4
.L_1145:
        /*0028*/ 	.byte	0x04, 0x17
        /*002a*/ 	.short	(.L_1147 - .L_1146)
.L_1146:
        /*002c*/ 	.word	0x00000000
        /*0030*/ 	.short	0x0000
        /*0032*/ 	.short	0x0000
        /*0034*/ 	.byte	0x00, 0xf0, 0x11, 0x00


	//----- nvinfo : EIATTR_SPARSE_MMA_MASK
	.align		4
.L_1147:
        /*0038*/ 	.byte	0x03, 0x50
        /*003a*/ 	.short	0x0000


	//----- nvinfo : EIATTR_MAXREG_COUNT
	.align		4
        /*003c*/ 	.byte	0x03, 0x1b
        /*003e*/ 	.short	0x00ff


	//----- nvinfo : EIATTR_MERCURY_ISA_VERSION
	.align		4
        /*0040*/ 	.byte	0x03, 0x5f
        /*0042*/ 	.short	0x0101


	//----- nvinfo : EIATTR_EXIT_INSTR_OFFSETS
	.align		4
        /*0044*/ 	.byte	0x04, 0x1c
        /*0046*/ 	.short	(.L_1149 - .L_1148)


	//   ....[0]....
.L_1148:
        /*0048*/ 	.word	0x00000590


	//   ....[1]....
        /*004c*/ 	.word	0x00001370


	//   ....[2]....
        /*0050*/ 	.word	0x000013c0


	//----- nvinfo : EIATTR_MAX_THREADS
	.align		4
.L_1149:
        /*0054*/ 	.byte	0x04, 0x05
        /*0056*/ 	.short	(.L_1151 - .L_1150)
.L_1150:
        /*0058*/ 	.word	0x00000080
        /*005c*/ 	.word	0x00000001
        /*0060*/ 	.word	0x00000001


	//----- nvinfo : EIATTR_CRS_STACK_SIZE
	.align		4
.L_1151:
        /*0064*/ 	.byte	0x04, 0x1e
        /*0066*/ 	.short	(.L_1153 - .L_1152)
.L_1152:
        /*0068*/ 	.word	0x00000000


	//----- nvinfo : EIATTR_CBANK_PARAM_SIZE
	.align		4
.L_1153:
        /*006c*/ 	.byte	0x03, 0x19
        /*006e*/ 	.short	0x0020


	//----- nvinfo : EIATTR_PARAM_CBANK
	.align		4
        /*0070*/ 	.byte	0x04, 0x0a
        /*0072*/ 	.short	(.L_1155 - .L_1154)
	.align		4
.L_1154:
        /*0074*/ 	.word	index@(.nv.constant0._ZN2at6native29vectorized_elementwise_kernelILi8EZZZNS0_10glu_kernelERNS_18TensorIteratorBaseEENKUlvE_clEvENKUlvE2_clEvEUlN3c108BFloat16ES7_E_St5arrayIPcLm3EEEEviT0_T1_)
        /*0078*/ 	.short	0x0210
        /*007a*/ 	.short	0x0020


	//----- nvinfo : EIATTR_SW_WAR
	.align		4
.L_1155:
        /*007c*/ 	.byte	0x04, 0x36
        /*007e*/ 	.short	(.L_1157 - .L_1156)
.L_1156:
        /*0080*/ 	.word	0x00000008
.L_1157:


//--------------------- .nv.info._ZN2at6native18elementwise_kernelILi128ELi4EZNS0_15gpu_kernel_implIZZZNS0_10glu_kernelERNS_18TensorIteratorBaseEENKUlvE_clEvENKUlvE1_clEvEUlN3c104HalfES8_E_EEvS4_RKT_EUliE_EEviT1_ --------------------------
	.section	.nv.info._ZN2at6native18elementwise_kernelILi128ELi4EZNS0_15gpu_kernel_implIZZZNS0_10glu_kernelERNS_18TensorIteratorBaseEENKUlvE_clEvENKUlvE1_clEvEUlN3c104HalfES8_E_EEvS4_RKT_EUliE_EEviT1_,"",@"SHT_CUDA_INFO"
	.sectionflags	@""
	.align	4


	//----- nvinfo : EIATTR_CUDA_API_VERSION
	.align		4
        /*0000*/ 	.byte	0x04, 0x37
        /*0002*/ 	.short	(.L_1159 - .L_1158)
.L_1158:
        /*0004*/ 	.word	0x00000082


	//----- nvinfo : EIATTR_KPARAM_INFO
	.align		4
.L_1159:
        /*0008*/ 	.byte	0x04, 0x17
        /*000a*/ 	.short	(.L_1161 - .L_1160)
.L_1160:
        /*000c*/ 	.word	0x00000000
        /*0010*/ 	.short	0x0001
        /*0012*/ 	.short	0x0008
        /*0014*/ 	.byte	0x00, 0xf0, 0x21, 0x0a


	//----- nvinfo : EIATTR_KPARAM_INFO
	.align		4
.L_1161:
        /*0018*/ 	.byte	0x04, 0x17
        /*001a*/ 	.short	(.L_1163 - .L_1162)
.L_1162:
        /*001c*/ 	.word	0x00000000
        /*0020*/ 	.short	0x0000
        /*0022*/ 	.short	0x0000
        /*0024*/ 	.byte	0x00, 0xf0, 0x11, 0x00


	//----- nvinfo : EIATTR_SPARSE_MMA_MASK
	.align		4
.L_1163:
        /*0028*/ 	.byte	0x03, 0x50
        /*002a*/ 	.short	0x0000


	//----- nvinfo : EIATTR_MAXREG_COUNT
	.align		4
        /*002c*/ 	.byte	0x03, 0x1b
        /*002e*/ 	.short	0x0080


	//----- nvinfo : EIATTR_EXTERNS
	.align		4
        /*0030*/ 	.byte	0x04, 0x0f
        /*0032*/ 	.short	(.L_1165 - .L_1164)


	//   ....[0]....
	.align		4
.L_1164:
        /*0034*/ 	.word	index@(__assertfail)


	//----- nvinfo : EIATTR_MERCURY_ISA_VERSION
	.align		4
.L_1165:
        /*0038*/ 	.byte	0x03, 0x5f
        /*003a*/ 	.short	0x0101


	//----- nvinfo : EIATTR_SYSCALL_OFFSETS
	.align		4
        /*003c*/ 	.byte	0x04, 0x46
        /*003e*/ 	.short	(.L_1167 - .L_1166)


	//   ....[0]....
.L_1166:
        /*0040*/ 	.word	0x000026c0


	//   ....[1]....
        /*0044*/ 	.word	0x00003670


	//   ....[2]....
        /*0048*/ 	.word	0x00004650


	//   ....[3]....
        /*004c*/ 	.word	0x00006d60


	//   ....[4]....
        /*0050*/ 	.word	0x00007d10


	//   ....[5]....
        /*0054*/ 	.word	0x00008cf0


	//   ....[6]....
        /*0058*/ 	.word	0x0000b3f0


	//   ....[7]....
        /*005c*/ 	.word	0x0000c3a0


	//   ....[8]....
        /*0060*/ 	.word	0x0000d380


	//   ....[9]....
        /*0064*/ 	.word	0x0000fa70


	//   ....[10]....
        /*0068*/ 	.word	0x00010a20


	//   ....[11]....
        /*006c*/ 	.word	0x00011a00


	//----- nvinfo : EIATTR_EXIT_INSTR_OFFSETS
	.align		4
.L_1167:
        /*0070*/ 	.byte	0x04, 0x1c
        /*0072*/ 	.short	(.L_1169 - .L_1168)


	//   ....[0]....
.L_1168:
        /*0074*/ 	.word	0x0000d450


	//   ....[1]....
        /*0078*/ 	.word	0x00010c30


	//   ....[2]....
        /*007c*/ 	.word	0x00010c70


	//   ....[3]....
        /*0080*/ 	.word	0x00010d10


	//   ....[4]....
        /*0084*/ 	.word	0x00010d50


	//   ....[5]....
        /*0088*/ 	.word	0x00010d90


	//   ....[6]....
        /*008c*/ 	.word	0x00010e20


	//   ....[7]....
        /*0090*/ 	.word	0x00010e40


	//   ....[8]....
        /*0094*/ 	.word	0x00010ee0


	//   ....[9]....
        /*0098*/ 	.word	0x00010f30


	//   ....[10]....
        /*009c*/ 	.word	0x00010f80


	//   ....[11]....
        /*00a0*/ 	.word	0x00011050


	//   ....[12]....
        /*00a4*/ 	.word	0x000110b0


	//   ....[13]....
        /*00a8*/ 	.word	0x00011240


	//   ....[14]....
        /*00ac*/ 	.word	0x000113a0


	//   ....[15]....
        /*00b0*/ 	.word	0x000113e0


	//   ....[16]....
        /*00b4*/ 	.word	0x000114a0


	//   ....[17]....
        /*00b8*/ 	.word	0x00011620


	//   ....[18]....
        /*00bc*/ 	.word	0x000117a0


	//   ....[19]....
        /*00c0*/ 	.word	0x00011900


	//   ....[20]....
        /*00c4*/ 	.word	0x00011a10


	//   ....[21]....
        /*00c8*/ 	.word	0x00011a50


	//   ....[22]....
        /*00cc*/ 	.word	0x00011a90


	//----- nvinfo : EIATTR_MAX_THREADS
	.align		4
.L_1169:
        /*00d0*/ 	.byte	0x04, 0x05
        /*00d2*/ 	.short	(.L_1171 - .L_1170)
.L_1170:
        /*00d4*/ 	.word	0x00000080
        /*00d8*/ 	.word	0x00000001
        /*00dc*/ 	.word	0x00000001


	//----- nvinfo : EIATTR_CRS_STACK_SIZE
	.align		4
.L_1171:
        /*00e0*/ 	.byte	0x04, 0x1e
        /*00e2*/ 	.short	(.L_1173 - .L_1172)
.L_1172:
        /*00e4*/ 	.word	0x00000000


	//----- nvinfo : EIATTR_CBANK_PARAM_SIZE
	.align		4
.L_1173:
        /*00e8*/ 	.byte	0x03, 0x19
        /*00ea*/ 	.short	0x0290


	//----- nvinfo : EIATTR_PARAM_CBANK
	.align		4
        /*00ec*/ 	.byte	0x04, 0x0a
        /*00ee*/ 	.short	(.L_1175 - .L_1174)
	.align		4
.L_1174:
        /*00f0*/ 	.word	index@(.nv.constant0._ZN2at6native18elementwise_kernelILi128ELi4EZNS0_15gpu_kernel_implIZZZNS0_10glu_kernelERNS_18TensorIteratorBaseEENKUlvE_clEvENKUlvE1_clEvEUlN3c104HalfES8_E_EEvS4_RKT_EUliE_EEviT1_)
        /*00f4*/ 	.short	0x0210
        /*00f6*/ 	.short	0x0290


	//----- nvinfo : EIATTR_SW_WAR
	.align		4
.L_1175:
        /*00f8*/ 	.byte	0x04, 0x36
        /*00fa*/ 	.short	(.L_1177 - .L_1176)
.L_1176:
        /*00fc*/ 	.word	0x00000008
.L_1177:


//--------------------- .nv.info._ZN2at6native27unrolled_elementwise_kernelIZZZNS0_10glu_kernelERNS_18TensorIteratorBaseEENKUlvE_clEvENKUlvE1_clEvEUlN3c104HalfES7_E_St5arrayIPcLm3EELi4E23TrivialOffsetCalculatorILi2EjESC_ILi1EjENS0_6memory12LoadWithCastILi2EEENSF_13StoreWithCastILi1EEEEEviT_T0_T2_T3_T4_T5_ --------------------------
	.section	.nv.info._ZN2at6native27unrolled_elementwise_kernelIZZZNS0_10glu_kernelERNS_18TensorIteratorBaseEENKUlvE_clEvENKUlvE1_clEvEUlN3c104HalfES7_E_St5arrayIPcLm3EELi4E23TrivialOffsetCalculatorILi2EjESC_ILi1EjENS0_6memory12LoadWithCastILi2EEENSF_13StoreWithCastILi1EEEEEviT_T0_T2_T3_T4_T5_,"",@"SHT_CUDA_INFO"
	.sectionflags	@""
	.align	4


	//----- nvinfo : EIATTR_CUDA_API_VERSION
	.align		4
        /*0000*/ 	.byte	0x04, 0x37
        /*0002*/ 	.short	(.L_1179 - .L_1178)
.L_1178:
        /*0004*/ 	.word	0x00000082


	//----- nvinfo : EIATTR_KPARAM_INFO
	.align		4
.L_1179:
        /*0008*/ 	.byte	0x04, 0x17
        /*000a*/ 	.short	(.L_1181 - .L_1180)
.L_1180:
        /*000c*/ 	.word	0x00000000
        /*0010*/ 	.short	0x0006
        /*0012*/ 	.short	0x0030
        /*0014*/ 	.byte	0x00, 0xf0, 0x21, 0x00


	//----- nvinfo : EIATTR_KPARAM_INFO
	.align		4
.L_1181:
        /*0018*/ 	.byte	0x04, 0x17
        /*001a*/ 	.short	(.L_1183 - .L_1182)
.L_1182:
        /*001c*/ 	.word	0x00000000
        /*0020*/ 	.short	0x0005
        /*0022*/ 	.short	0x0024
        /*0024*/ 	.byte	0x00, 0xf0, 0x31, 0x00


	//----- nvinfo : EIATTR_KPARAM_INFO
	.align		4
.L_1183:
        /*0028*/ 	.byte	0x04, 0x17
        /*002a*/ 	.short	(.L_1185 - .L_1184)
.L_1184:
        /*002c*/ 	.word	0x00000000
        /*0030*/ 	.short	0x0004
        /*0032*/ 	.short	0x0021
        /*0034*/ 	.byte	0x00, 0xf0, 0x05, 0x00


	//----- nvinfo : EIATTR_KPARAM_INFO
	.align		4
.L_1185:
        /*0038*/ 	.byte	0x04, 0x17
        /*003a*/ 	.short	(.L_1187 - .L_1186)
.L_1186:
        /*003c*/ 	.word	0x00000000
        /*0040*/ 	.short	0x0003
        /*0042*/ 	.short	0x0020
        /*0044*/ 	.byte	0x00, 0xf0, 0x05, 0x00


	//----- nvinfo : EIATTR_KPARAM_INFO
	.align		4
.L_1187:
        /*0048*/ 	.byte	0x04, 0x17
        /*004a*/ 	.short	(.L_1189 - .L_1188)
.L_1188:
        /*004c*/ 	.word	0x00000000
        /*0050*/ 	.short	0x0002
        /*0052*/ 	.short	0x0008
        /*0054*/ 	.byte	0x00, 0xf0, 0x61, 0x00


	//----- nvinfo : EIATTR_KPARAM_INFO
	.align		4
.L_1189:
        /*0058*/ 	.byte	0x04, 0x17
        /*005a*/ 	.short	(.L_1191 - .L_1190)
.L_1190:
        /*005c*/ 	.word	0x00000000
        /*0060*/ 	.short	0x0001
        /*0062*/ 	.short	0x0004
        /*0064*/ 	.byte	0x00, 0xf0, 0x05, 0x00


	//----- nvinfo : EIATTR_KPARAM_INFO
	.align		4
.L_1191:
        /*0068*/ 	.byte	0x04, 0x17
        /*006a*/ 	.short	(.L_1193 - .L_1192)
.L_1192:
        /*006c*/ 	.word	0x00000000
        /*0070*/ 	.short	0x0000
        /*0072*/ 	.short	0x0000
        /*0074*/ 	.byte	0x00, 0xf0, 0x11, 0x00


	//----- nvinfo : EIATTR_SPARSE_MMA_MASK
	.align		4
.L_1193:
        /*0078*/ 	.byte	0x03, 0x50
        /*007a*/ 	.short	0x0000


	//----- nvinfo : EIATTR_MAXREG_COUNT
	.align		4
        /*007c*/ 	.byte	0x03, 0x1b
        /*007e*/ 	.short	0x00ff


	//----- nvinfo : EIATTR_EXTERNS
	.align		4
        /*0080*/ 	.byte	0x04, 0x0f
        /*0082*/ 	.short	(.L_1195 - .L_1194)


	//   ....[0]....
	.align		4
.L_1194:
        /*0084*/ 	.word	index@(__assertfail)


	//----- nvinfo : EIATTR_MERCURY_ISA_VERSION
	.align		4
.L_1195:
        /*0088*/ 	.byte	0x03, 0x5f
        /*008a*/ 	.short	0x0101


	//----- nvinfo : EIATTR_SYSCALL_OFFSETS
	.align		4
        /*008c*/ 	.byte	0x04, 0x46
        /*008e*/ 	.short	(.L_1197 - .L_1196)


	//   ....[0]....
.L_1196:
        /*0090*/ 	.word	0x000010c0


	//   ....[1]....
        /*0094*/ 	.word	0x00002150


	//   ....[2]....
        /*0098*/ 	.word	0x00003260


	//   ....[3]....
        /*009c*/ 	.word	0x000042f0


	//   ....[4]....
        /*00a0*/ 	.word	0x00005400


	//   ....[5]....
        /*00a4*/ 	.word	0x000064a0


	//   ....[6]....
        /*00a8*/ 	.word	0x000075a0


	//   ....[7]....
        /*00ac*/ 	.word	0x00008560


	//   ....[8]....
        /*00b0*/ 	.word	0x00009900


	//   ....[9]....
        /*00b4*/ 	.word	0x0000a920


	//   ....[10]....
        /*00b8*/ 	.word	0x0000b900


	//   ....[11]....
        /*00bc*/ 	.word	0x0000c8e0


	//----- nvinfo : EIATTR_EXIT_INSTR_OFFSETS
	.align		4
.L_1197:
        /*00c0*/ 	.byte	0x04, 0x1c
        /*00c2*/ 	.short	(.L_1199 - .L_1198)


	//   ....[0]....
.L_1198:
        /*00c4*/ 	.word	0x0000b9c0


	//   ....[1]....
        /*00c8*/ 	.word	0x0000bb10


	//   ....[2]....
        /*00cc*/ 	.word	0x0000bb50


	//   ....[3]....
        /*00d0*/ 	.word	0x0000bbf0


	//   ....[4]....
        /*00d4*/ 	.word	0x0000bc30


	//   ....[5]....
        /*00d8*/ 	.word	0x0000bc70


	//   ....[6]....
        /*00dc*/ 	.word	0x0000bd00


	//   ....[7]....
        /*00e0*/ 	.word	0x0000bd20


	//   ....[8]....
        /*00e4*/ 	.word	0x0000bdc0


	//   ....[9]....
        /*00e8*/ 	.word	0x0000be10


	//   ....[10]....
        /*00ec*/ 	.word	0x0000be60


	//   ....[11]....
        /*00f0*/ 	.word	0x0000bf30


	//   ....[12]....
        /*00f4*/ 	.word	0x0000bf90


	//   ....[13]....
        /*00f8*/ 	.word	0x0000c120


	//   ....[14]....
        /*00fc*/ 	.word	0x0000c280


	//   ....[15]....
        /*0100*/ 	.word	0x0000c2c0


	//   ....[16]....
        /*0104*/ 	.word	0x0000c380


	//   ....[17]....
        /*0108*/ 	.word	0x0000c500


	//   ....[18]....
        /*010c*/ 	.word	0x0000c680


	//   ....[19]....
        /*0110*/ 	.word	0x0000c7e0


	//   ....[20]....
        /*0114*/ 	.word	0x0000c8f0


	//   ....[21]....
        /*0118*/ 	.word	0x0000c930


	//   ....[22]....
        /*011c*/ 	.word	0x0000c970


	//----- nvinfo : EIATTR_MAX_THREADS
	.align		4
.L_1199:
        /*0120*/ 	.byte	0x04, 0x05
        /*0122*/ 	.short	(.L_1201 - .L_1200)
.L_1200:
        /*0124*/ 	.word	0x00000080
        /*0128*/ 	.word	0x00000001
        /*012c*/ 	.word	0x00000001


	//----- nvinfo : EIATTR_CRS_STACK_SIZE
	.align		4
.L_1201:
        /*0130*/ 	.byte	0x04, 0x1e
        /*0132*/ 	.short	(.L_1203 - .L_1202)
.L_1202:
        /*0134*/ 	.word	0x00000000


	//----- nvinfo : EIATTR_CBANK_PARAM_SIZE
	.align		4
.L_1203:
        /*0138*/ 	.byte	0x03, 0x19
        /*013a*/ 	.short	0x0038


	//----- nvinfo : EIATTR_PARAM_CBANK
	.align		4
        /*013c*/ 	.byte	0x04, 0x0a
        /*013e*/ 	.short	(.L_1205 - .L_1204)
	.align		4
.L_1204:
        /*0140*/ 	.word	index@(.nv.constant0._ZN2at6native27unrolled_elementwise_kernelIZZZNS0_10glu_kernelERNS_18TensorIteratorBaseEENKUlvE_clEvENKUlvE1_clEvEUlN3c104HalfES7_E_St5arrayIPcLm3EELi4E23TrivialOffsetCalculatorILi2EjESC_ILi1EjENS0_6memory12LoadWithCastILi2EEENSF_13StoreWithCastILi1EEEEEviT_T0_T2_T3_T4_T5_)
        /*0144*/ 	.short	0x0210
        /*0146*/ 	.short	0x0038


	//----- nvinfo : EIATTR_SW_WAR
	.align		4
.L_1205:
        /*0148*/ 	.byte	0x04, 0x36
        /*014a*/ 	.short	(.L_1207 - .L_1206)
.L_1206:
        /*014c*/ 	.word	0x00000008
.L_1207:


//--------------------- .nv.info._ZN2at6native18elementwise_kernelILi128ELi4EZNS0_22gpu_kernel_impl_nocastIZZZNS0_10glu_kernelERNS_18TensorIteratorBaseEENKUlvE_clEvENKUlvE1_clEvEUlN3c104HalfES8_E_EEvS4_RKT_EUliE_EEviT1_ --------------------------
	.section	.nv.info._ZN2at6native18elementwise_kernelILi128ELi4EZNS0_22gpu_kernel_impl_nocastIZZZNS0_10glu_kernelERNS_18TensorIteratorBaseEENKUlvE_clEvENKUlvE1_clEvEUlN3c104HalfES8_E_EEvS4_RKT_EUliE_EEviT1_,"",@"SHT_CUDA_INFO"
	.sectionflags	@""
	.align	4


	//----- nvinfo : EIATTR_CUDA_API_VERSION
	.align		4
        /*0000*/ 	.byte	0x04, 0x37
        /*0002*/ 	.short	(.L_1209 - .L_1208)
.L_1208:
        /*0004*/ 	.word	0x00000082


	//----- nvinfo : EIATTR_KPARAM_INFO
	.align		4
.L_1209:
        /*0008*/ 	.byte	0x04, 0x17
        /*000a*/ 	.short	(.L_1211 - .L_1210)
.L_1210:
        /*000c*/ 	.word	0x00000000
        /*0010*/ 	.short	0x0001
        /*0012*/ 	.short	0x0008
        /*0014*/ 	.byte	0x00, 0xf0, 0x21, 0x0a


	//----- nvinfo : EIATTR_KPARAM_INFO
	.align		4
.L_1211:
        /*0018*/ 	.byte	0x04, 0x17
        /*001a*/ 	.short	(.L_1213 - .L_1212)
.L_1212:
        /*001c*/ 	.word	0x00000000
        /*0020*/ 	.short	0x0000
        /*0022*/ 	.short	0x0000
        /*0024*/ 	.byte	0x00, 0xf0, 0x11, 0x00


	//----- nvinfo : EIATTR_SPARSE_MMA_MASK
	.align		4
.L_1213:
        /*0028*/ 	.byte	0x03, 0x50
        /*002a*/ 	.short	0x0000


	//----- nvinfo : EIATTR_MAXREG_COUNT
	.align		4
        /*002c*/ 	.byte	0x03, 0x1b
        /*002e*/ 	.short	0x0080


	//----- nvinfo : EIATTR_MERCURY_ISA_VERSION
	.align		4
        /*0030*/ 	.byte	0x03, 0x5f
        /*0032*/ 	.short	0x0101


	//----- nvinfo : EIATTR_EXIT_INSTR_OFFSETS
	.align		4
        /*0034*/ 	.byte	0x04, 0x1c
        /*0036*/ 	.short	(.L_1215 - .L_1214)


	//   ....[0]....
.L_1214:
        /*0038*/ 	.word	0x00004740


	//   ....[1]....
        /*003c*/ 	.word	0x00005ea0


	//----- nvinfo : EIATTR_MAX_THREADS
	.align		4
.L_1215:
        /*0040*/ 	.byte	0x04, 0x05
        /*0042*/ 	.short	(.L_1217 - .L_1216)
.L_1216:
        /*0044*/ 	.word	0x00000080
        /*0048*/ 	.word	0x00000001
        /*004c*/ 	.word	0x00000001


	//----- nvinfo : EIATTR_CRS_STACK_SIZE
	.align		4
.L_1217:
        /*0050*/ 	.byte	0x04, 0x1e
        /*0052*/ 	.short	(.L_1219 - .L_1218)
.L_1218:
        /*0054*/ 	.word	0x00000000


	//----- nvinfo : EIATTR_CBANK_PARAM_SIZE
	.align		4
.L_1219:
        /*0058*/ 	.byte	0x03, 0x19
        /*005a*/ 	.short	0x0290


	//----- nvinfo : EIATTR_PARAM_CBANK
	.align		4
        /*005c*/ 	.byte	0x04, 0x0a
        /*005e*/ 	.short	(.L_1221 - .L_1220)
	.align		4
.L_1220:
        /*0060*/ 	.word	index@(.nv.constant0._ZN2at6native18elementwise_kernelILi128ELi4EZNS0_22gpu_kernel_impl_nocastIZZZNS0_10glu_kernelERNS_18TensorIteratorBaseEENKUlvE_clEvENKUlvE1_clEvEUlN3c104HalfES8_E_EEvS4_RKT_EUliE_EEviT1_)
        /*0064*/ 	.short	0x0210
        /*0066*/ 	.short	0x0290


	//----- nvinfo : EIATTR_SW_WAR
	.align		4
.L_1221:
        /*0068*/ 	.byte	0x04, 0x36
        /*006a*/ 	.short	(.L_1223 - .L_1222)
.L_1222:
        /*006c*/ 	.word	0x00000008
.L_1223:


//--------------------- .nv.info._ZN2at6native27unrolled_elementwise_kernelIZZZNS0_10glu_kernelERNS_18TensorIteratorBaseEENKUlvE_clEvENKUlvE1_clEvEUlN3c104HalfES7_E_St5arrayIPcLm3EELi4E23TrivialOffsetCalculatorILi2EjESC_ILi1EjENS0_6memory15LoadWithoutCastENSF_16StoreWithoutCastEEEviT_T0_T2_T3_T4_T5_ --------------------------
	.section	.nv.info._ZN2at6native27unrolled_elementwise_kernelIZZZNS0_10glu_kernelERNS_18TensorIteratorBaseEENKUlvE_clEvENKUlvE1_clEvEUlN3c104HalfES7_E_St5arrayIPcLm3EELi4E23TrivialOffsetCalculatorILi2EjESC_ILi1EjENS0_6memory15LoadWithoutCastENSF_16StoreWithoutCastEEEviT_T0_T2_T3_T4_T5_,"",@"SHT_CUDA_INFO"
	.sectionflags	@""
	.align	4


	//----- nvinfo : EIATTR_CUDA_API_VERSION
	.align		4
        /*0000*/ 	.byte	0x04, 0x37
        /*0002*/ 	.short	(.L_1225 - .L_1224)
.L_1224:
        /*0004*/ 	.word	0x00000082


	//----- nvinfo : EIATTR_KPARAM_INFO
	.align		4
.L_1225:
        /*0008*/ 	.byte	0x04, 0x17
        /*000a*/ 	.short	(.L_1227 - .L_1226)
.L_1226:
        /*000c*/ 	.word	0x00000000
        /*0010*/ 	.short	0x0006
        /*0012*/ 	.short	0x0023
        /*0014*/ 	.byte	0x00, 0xf0, 0x05, 0x00


	//----- nvinfo : EIATTR_KPARAM_INFO
	.align		4
.L_1227:
        /*0018*/ 	.byte	0x04, 0x17
        /*001a*/ 	.short	(.L_1229 - .L_1228)
.L_1228:
        /*001c*/ 	.word	0x00000000
        /*0020*/ 	.short	0x0005
        /*0022*/ 	.short	0x0022
        /*0024*/ 	.byte	0x00, 0xf0, 0x05, 0x00


	//----- nvinfo : EIATTR_KPARAM_INFO
	.align		4
.L_1229:
        /*0028*/ 	.byte	0x04, 0x17
        /*002a*/ 	.short	(.L_1231 - .L_1230)
.L_1230:
        /*002c*/ 	.word	0x00000000
        /*0030*/ 	.short	0x0004
        /*0032*/ 	.short	0x0021
        /*0034*/ 	.byte	0x00, 0xf0, 0x05, 0x00


	//----- nvinfo : EIATTR_KPARAM_INFO
	.align		4
.L_1231:
        /*0038*/ 	.byte	0x04, 0x17
        /*003a*/ 	.short	(.L_1233 - .L_1232)
.L_1232:
        /*003c*/ 	.word	0x00000000
        /*0040*/ 	.short	0x0003
        /*0042*/ 	.short	0x0020
        /*0044*/ 	.byte	0x00, 0xf0, 0x05, 0x00


	//----- nvinfo : EIATTR_KPARAM_INFO
	.align		4
.L_1233:
        /*0048*/ 	.byte	0x04, 0x17
        /*004a*/ 	.short	(.L_1235 - .L_1234)
.L_1234:
        /*004c*/ 	.word	0x00000000
        /*0050*/ 	.short	0x0002
        /*0052*/ 	.short	0x0008
        /*0054*/ 	.byte	0x00, 0xf0, 0x61, 0x00


	//----- nvinfo : EIATTR_KPARAM_INFO
	.align		4
.L_1235:
        /*0058*/ 	.byte	0x04, 0x17
        /*005a*/ 	.short	(.L_1237 - .L_1236)
.L_1236:
        /*005c*/ 	.word	0x00000000
        /*0060*/ 	.short	0x0001
        /*0062*/ 	.short	0x0004
        /*0064*/ 	.byte	0x00, 0xf0, 0x05, 0x00


	//----- nvinfo : EIATTR_KPARAM_INFO
	.align		4
.L_1237:
        /*0068*/ 	.byte	0x04, 0x17
        /*006a*/ 	.short	(.L_1239 - .L_1238)
.L_1238:
        /*006c*/ 	.word	0x00000000
        /*0070*/ 	.short	0x0000
        /*0072*/ 	.short	0x0000
        /*0074*/ 	.byte	0x00, 0xf0, 0x11, 0x00


	//----- nvinfo : EIATTR_SPARSE_MMA_MASK
	.align		4
.L_1239:
        /*0078*/ 	.byte	0x03, 0x50
        /*007a*/ 	.short	0x0000


	//----- nvinfo : EIATTR_MAXREG_COUNT
	.align		4
        /*007c*/ 	.byte	0x03, 0x1b
        /*007e*/ 	.short	0x00ff


	//----- nvinfo : EIATTR_MERCURY_ISA_VERSION
	.align		4
        /*0080*/ 	.byte	0x03, 0x5f
        /*0082*/ 	.short	0x0101


	//----- nvinfo : EIATTR_EXIT_INSTR_OFFSETS
	.align		4
        /*0084*/ 	.byte	0x04, 0x1c
        /*0086*/ 	.short	(.L_1241 - .L_1240)


	//   ....[0]....
.L_1240:
        /*0088*/ 	.word	0x000006a0


	//   ....[1]....
        /*008c*/ 	.word	0x00000720


	//----- nvinfo : EIATTR_MAX_THREADS
	.align		4
.L_1241:
        /*0090*/ 	.byte	0x04, 0x05
        /*0092*/ 	.short	(.L_1243 - .L_1242)
.L_1242:
        /*0094*/ 	.word	0x00000080
        /*0098*/ 	.word	0x00000001
        /*009c*/ 	.word	0x00000001


	//----- nvinfo : EIATTR_CRS_STACK_SIZE
	.align		4
.L_1243:
        /*00a0*/ 	.byte	0x04, 0x1e
        /*00a2*/ 	.short	(.L_1245 - .L_1244)
.L_1244:
        /*00a4*/ 	.word	0x00000000


	//----- nvinfo : EIATTR_CBANK_PARAM_SIZE
	.align		4
.L_1245:
        /*00a8*/ 	.byte	0x03, 0x19
        /*00aa*/ 	.short	0x0024


	//----- nvinfo : EIATTR_PARAM_CBANK
	.align		4
        /*00ac*/ 	.byte	0x04, 0x0a
        /*00ae*/ 	.short	(.L_1247 - .L_1246)
	.align		4
.L_1246:
        /*00b0*/ 	.word	index@(.nv.constant0._ZN2at6native27unrolled_elementwise_kernelIZZZNS0_10glu_kernelERNS_18TensorIteratorBaseEENKUlvE_clEvENKUlvE1_clEvEUlN3c104HalfES7_E_St5arrayIPcLm3EELi4E23TrivialOffsetCalculatorILi2EjESC_ILi1EjENS0_6memory15LoadWithoutCastENSF_16StoreWithoutCastEEEviT_T0_T2_T3_T4_T5_)
        /*00b4*/ 	.short	0x0210
        /*00b6*/ 	.short	0x0024


	//----- nvinfo : EIATTR_SW_WAR
	.align		4
.L_1247:
        /*00b8*/ 	.byte	0x04, 0x36
        /*00ba*/ 	.short	(.L_1249 - .L_1248)
.L_1248:
        /*00bc*/ 	.word	0x00000008
.L_1249:


//--------------------- .nv.info._ZN2at6native29vectorized_elementwise_kernelILi2EZZZNS0_10glu_kernelERNS_18TensorIteratorBaseEENKUlvE_clEvENKUlvE1_clEvEUlN3c104HalfES7_E_St5arrayIPcLm3EEEEviT0_T1_ --------------------------
	.section	.nv.info._ZN2at6native29vectorized_elementwise_kernelILi2EZZZNS0_10glu_kernelERNS_18TensorIteratorBaseEENKUlvE_clEvENKUlvE1_clEvEUlN3c104HalfES7_E_St5arrayIPcLm3EEEEviT0_T1_,"",@"SHT_CUDA_INFO"
	.sectionflags	@""
	.align	4


	//----- nvinfo : EIATTR_CUDA_API_VERSION
	.align		4
        /*0000*/ 	.byte	0x04, 0x37
        /*0002*/ 	.short	(.L_1251 - .L_1250)
.L_1250:
        /*0004*/ 	.word	0x00000082


	//----- nvinfo : EIATTR_KPARAM_INFO
	.align		4
.L_1251:
        /*0008*/ 	.byte	0x04, 0x17
        /*000a*/ 	.short	(.L_1253 - .L_1252)
.L_1252:
        /*000c*/ 	.word	0x00000000
        /*0010*/ 	.short	0x0002
        /*0012*/ 	.short	0x0008
        /*0014*/ 	.byte	0x00, 0xf0, 0x61, 0x00


	//----- nvinfo : EIATTR_KPARAM_INFO
	.align		4
.L_1253:
        /*0018*/ 	.byte	0x04, 0x17
        /*001a*/ 	.short	(.L_1255 - .L_1254)
.L_1254:
        /*001c*/ 	.word	0x00000000
        /*0020*/ 	.short	0x0001
        /*0022*/ 	.short	0x0004
        /*0024*/ 	.byte	0x00, 0xf0, 0x05, 0x00


	//----- nvinfo : EIATTR_KPARAM_INFO
	.align		4
.L_1255:
        /*0028*/ 	.byte	0x04, 0x17
        /*002a*/ 	.short	(.L_1257 - .L_1256)
.L_1256:
        /*002c*/ 	.word	0x00000000
        /*0030*/ 	.short	0x0000
        /*0032*/ 	.short	0x0000
        /*0034*/ 	.byte	0x00, 0xf0, 0x11, 0x00


	//----- nvinfo : EIATTR_SPARSE_MMA_MASK
	.align		4
.L_1257:
        /*0038*/ 	.byte	0x03, 0x50
        /*003a*/ 	.short	0x0000


	//----- nvinfo : EIATTR_MAXREG_COUNT
	.align		4
        /*003c*/ 	.byte	0x03, 0x1b
        /*003e*/ 	.short	0x00ff


	//----- nvinfo : EIATTR_MERCURY_ISA_VERSION
	.align		4
        /*0040*/ 	.byte	0x03, 0x5f
        /*0042*/ 	.short	0x0101


	//----- nvinfo : EIATTR_EXIT_INSTR_OFFSETS
	.align		4
        /*0044*/ 	.byte	0x04, 0x1c
        /*0046*/ 	.short	(.L_1259 - .L_1258)


	//   ....[0]....
.L_1258:
        /*0048*/ 	.word	0x000005a0


	//   ....[1]....
        /*004c*/ 	.word	0x00001380


	//   ....[2]....
        /*0050*/ 	.word	0x000013d0


	//----- nvinfo : EIATTR_MAX_THREADS
	.align		4
.L_1259:
        /*0054*/ 	.byte	0x04, 0x05
        /*0056*/ 	.short	(.L_1261 - .L_1260)
.L_1260:
        /*0058*/ 	.word	0x00000080
        /*005c*/ 	.word	0x00000001
        /*0060*/ 	.word	0x00000001


	//----- nvinfo : EIATTR_CRS_STACK_SIZE
	.align		4
.L_1261:
        /*0064*/ 	.byte	0x04, 0x1e
        /*0066*/ 	.short	(.L_1263 - .L_1262)
.L_1262:
        /*0068*/ 	.word	0x00000000


	//----- nvinfo : EIATTR_CBANK_PARAM_SIZE
	.align		4
.L_1263:
        /*006c*/ 	.byte	0x03, 0x19
        /*006e*/ 	.short	0x0020


	//----- nvinfo : EIATTR_PARAM_CBANK
	.align		4
        /*0070*/ 	.byte	0x04, 0x0a
        /*0072*/ 	.short	(.L_1265 - .L_1264)
	.align		4
.L_1264:
        /*0074*/ 	.word	index@(.nv.constant0._ZN2at6native29vectorized_elementwise_kernelILi2EZZZNS0_10glu_kernelERNS_18TensorIteratorBaseEENKUlvE_clEvENKUlvE1_clEvEUlN3c104HalfES7_E_St5arrayIPcLm3EEEEviT0_T1_)
        /*0078*/ 	.short	0x0210
        /*007a*/ 	.short	0x0020


	//----- nvinfo : EIATTR_SW_WAR
	.align		4
.L_1265:
        /*007c*/ 	.byte	0x04, 0x36
        /*007e*/ 	.short	(.L_1267 - .L_1266)
.L_1266:
        /*0080*/ 	.word	0x00000008
.L_1267:


//--------------------- .nv.info._ZN2at6native29vectorized_elementwise_kernelILi4EZZZNS0_10glu_kernelERNS_18TensorIteratorBaseEENKUlvE_clEvENKUlvE1_clEvEUlN3c104HalfES7_E_St5arrayIPcLm3EEEEviT0_T1_ --------------------------
	.section	.nv.info._ZN2at6native29vectorized_elementwise_kernelILi4EZZZNS0_10glu_kernelERNS_18TensorIteratorBaseEENKUlvE_clEvENKUlvE1_clEvEUlN3c104HalfES7_E_St5arrayIPcLm3EEEEviT0_T1_,"",@"SHT_CUDA_INFO"
	.sectionflags	@""
	.align	4


	//----- nvinfo : EIATTR_CUDA_API_VERSION
	.align		4
        /*0000*/ 	.byte	0x04, 0x37
        /*0002*/ 	.short	(.L_1269 - .L_1268)
.L_1268:
        /*0004*/ 	.word	0x00000082


	//----- nvinfo : EIATTR_KPARAM_INFO
	.align		4
.L_1269:
        /*0008*/ 	.byte	0x04, 0x17
        /*000a*/ 	.short	(.L_1271 - .L_1270)
.L_1270:
        /*000c*/ 	.word	0x00000000
        /*0010*/ 	.short	0x0002
        /*0012*/ 	.short	0x0008
        /*0014*/ 	.byte	0x00, 0xf0, 0x61, 0x00


	//----- nvinfo : EIATTR_KPARAM_INFO
	.align		4
.L_1271:
        /*0018*/ 	.byte	0x04, 0x17
        /*001a*/ 	.short	(.L_1273 - .L_1272)
.L_1272:
        /*001c*/ 	.word	0x00000000
        /*0020*/ 	.short	0x0001
        /*0022*/ 	.short	0x0004
        /*0024*/ 	.byte	0x00, 0xf0, 0x05, 0x00


	//----- nvinfo : EIATTR_KPARAM_INFO
	.align		4
.L_1273:
        /*0028*/ 	.byte	0x04, 0x17
        /*002a*/ 	.short	(.L_1275 - .L_1274)
.L_1274:
        /*002c*/ 	.word	0x00000000
        /*0030*/ 	.short	0x0000
        /*0032*/ 	.short	0x0000
        /*0034*/ 	.byte	0x00, 0xf0, 0x11, 0x00


	//----- nvinfo : EIATTR_SPARSE_MMA_MASK
	.align		4
.L_1275:
        /*0038*/ 	.byte	0x03, 0x50
        /*003a*/ 	.short	0x0000


	//----- nvinfo : EIATTR_MAXREG_COUNT
	.align		4
        /*003c*/ 	.byte	0x03, 0x1b
        /*003e*/ 	.short	0x00ff


	//----- nvinfo : EIATTR_MERCURY_ISA_VERSION
	.align		4
        /*0040*/ 	.byte	0x03, 0x5f
        /*0042*/ 	.short	0x0101


	//----- nvinfo : EIATTR_EXIT_INSTR_OFFSETS
	.align		4
        /*0044*/ 	.byte	0x04, 0x1c
        /*0046*/ 	.short	(.L_1277 - .L_1276)


	//   ....[0]....
.L_1276:
        /*0048*/ 	.word	0x00000540


	//   ....[1]....
        /*004c*/ 	.word	0x00001320


	//   ....[2]....
        /*0050*/ 	.word	0x00001370


	//----- nvinfo : EIATTR_MAX_THREADS
	.align		4
.L_1277:
        /*0054*/ 	.byte	0x04, 0x05
        /*0056*/ 	.short	(.L_1279 - .L_1278)
.L_1278:
        /*0058*/ 	.word	0x00000080
        /*005c*/ 	.word	0x00000001
        /*0060*/ 	.word	0x00000001


	//----- nvinfo : EIATTR_CRS_STACK_SIZE
	.align		4
.L_1279:
        /*0064*/ 	.byte	0x04, 0x1e
        /*0066*/ 	.short	(.L_1281 - .L_1280)
.L_1280:
        /*0068*/ 	.word	0x00000000


	//----- nvinfo : EIATTR_CBANK_PARAM_SIZE
	.align		4
.L_1281:
        /*006c*/ 	.byte	0x03, 0x19
        /*006e*/ 	.short	0x0020


	//----- nvinfo : EIATTR_PARAM_CBANK
	.align		4
        /*0070*/ 	.byte	0x04, 0x0a
        /*0072*/ 	.short	(.L_1283 - .L_1282)
	.align		4
.L_1282:
        /*0074*/ 	.word	index@(.nv.constant0._ZN2at6native29vectorized_elementwise_kernelILi4EZZZNS0_10glu_kernelERNS_18TensorIteratorBaseEENKUlvE_clEvENKUlvE1_clEvEUlN3c104HalfES7_E_St5arrayIPcLm3EEEEviT0_T1_)
        /*0078*/ 	.short	0x0210
        /*007a*/ 	.short	0x0020


	//----- nvinfo : EIATTR_SW_WAR
	.align		4
.L_1283:
        /*007c*/ 	.byte	0x04, 0x36
        /*007e*/ 	.short	(.L_1285 - .L_1284)
.L_1284:
        /*0080*/ 	.word	0x00000008
.L_1285:


//--------------------- .nv.info._ZN2at6native29vectorized_elementwise_kernelILi8EZZZNS0_10glu_kernelERNS_18TensorIteratorBaseEENKUlvE_clEvENKUlvE1_clEvEUlN3c104HalfES7_E_St5arrayIPcLm3EEEEviT0_T1_ --------------------------
	.section	.nv.info._ZN2at6native29vectorized_elementwise_kernelILi8EZZZNS0_10glu_kernelERNS_18TensorIteratorBaseEENKUlvE_clEvENKUlvE1_clEvEUlN3c104HalfES7_E_St5arrayIPcLm3EEEEviT0_T1_,"",@"SHT_CUDA_INFO"
	.sectionflags	@""
	.align	4


	//----- nvinfo : EIATTR_CUDA_API_VERSION
	.align		4
        /*0000*/ 	.byte	0x04, 0x37
        /*0002*/ 	.short	(.L_1287 - .L_1286)
.L_1286:
        /*0004*/ 	.word	0x00000082


	//----- nvinfo : EIATTR_KPARAM_INFO
	.align		4
.L_1287:
        /*0008*/ 	.byte	0x04, 0x17
        /*000a*/ 	.short	(.L_1289 - .L_1288)
.L_1288:
        /*000c*/ 	.word	0x00000000
        /*0010*/ 	.short	0x0002
        /*0012*/ 	.short	0x0008
        /*0014*/ 	.byte	0x00, 0xf0, 0x61, 0x00


	//----- nvinfo : EIATTR_KPARAM_INFO
	.align		4
.L_1289:
        /*0018*/ 	.byte	0x04, 0x17
        /*001a*/ 	.short	(.L_1291 - .L_1290)
.L_1290:
        /*001c*/ 	.word	0x00000000
        /*0020*/ 	.short	0x0001
        /*0022*/ 	.short	0x0004
        /*0024*/ 	.byte	0x00, 0xf0, 0x05, 0x00


	//----- nvinfo : EIATTR_KPARAM_INFO
	.align		4
.L_1291:
        /*0028*/ 	.byte	0x04, 0x17
        /*002a*/ 	.short	(.L_1293 - .L_1292)
.L_1292:
        /*002c*/ 	.word	0x00000000
        /*0030*/ 	.short	0x0000
        /*0032*/ 	.short	0x0000
        /*0034*/ 	.byte	0x00, 0xf0, 0x11, 0x00


	//----- nvinfo : EIATTR_SPARSE_MMA_MASK
	.align		4
.L_1293:
        /*0038*/ 	.byte	0x03, 0x50
        /*003a*/ 	.short	0x0000


	//----- nvinfo : EIATTR_MAXREG_COUNT
	.align		4
        /*003c*/ 	.byte	0x03, 0x1b
        /*003e*/ 	.short	0x00ff


	//----- nvinfo : EIATTR_MERCURY_ISA_VERSION
	.align		4
        /*0040*/ 	.byte	0x03, 0x5f
        /*0042*/ 	.short	0x0101


	//----- nvinfo : EIATTR_EXIT_INSTR_OFFSETS
	.align		4
        /*0044*/ 	.byte	0x04, 0x1c
        /*0046*/ 	.short	(.L_1295 - .L_1294)


	//   ....[0]....
.L_1294:
        /*0048*/ 	.word	0x00000510


	//   ....[1]....
        /*004c*/ 	.word	0x000012f0


	//   ....[2]....
        /*0050*/ 	.word	0x00001340


	//----- nvinfo : EIATTR_MAX_THREADS
	.align		4
.L_1295:
        /*0054*/ 	.byte	0x04, 0x05
        /*0056*/ 	.short	(.L_1297 - .L_1296)
.L_1296:
        /*0058*/ 	.word	0x00000080
        /*005c*/ 	.word	0x00000001
        /*0060*/ 	.word	0x00000001


	//----- nvinfo : EIATTR_CRS_STACK_SIZE
	.align		4
.L_1297:
        /*0064*/ 	.byte	0x04, 0x1e
        /*0066*/ 	.short	(.L_1299 - .L_1298)
.L_1298:
        /*0068*/ 	.word	0x00000000


	//----- nvinfo : EIATTR_CBANK_PARAM_SIZE
	.align		4
.L_1299:
        /*006c*/ 	.byte	0x03, 0x19
        /*006e*/ 	.short	0x0020


	//----- nvinfo : EIATTR_PARAM_CBANK
	.align		4
        /*0070*/ 	.byte	0x04, 0x0a
        /*0072*/ 	.short	(.L_1301 - .L_1300)
	.align		4
.L_1300:
        /*0074*/ 	.word	index@(.nv.constant0._ZN2at6native29vectorized_elementwise_kernelILi8EZZZNS0_10glu_kernelERNS_18TensorIteratorBaseEENKUlvE_clEvENKUlvE1_clEvEUlN3c104HalfES7_E_St5arrayIPcLm3EEEEviT0_T1_)
        /*0078*/ 	.short	0x0210
        /*007a*/ 	.short	0x0020


	//----- nvinfo : EIATTR_SW_WAR
	.align		4
.L_1301:
        /*007c*/ 	.byte	0x04, 0x36
        /*007e*/ 	.short	(.L_1303 - .L_1302)
.L_1302:
        /*0080*/ 	.word	0x00000008
.L_1303:


//--------------------- .nv.info._ZN2at6native18elementwise_kernelILi128ELi4EZNS0_15gpu_kernel_implIZZZNS0_10glu_kernelERNS_18TensorIteratorBaseEENKUlvE_clEvENKUlvE0_clEvEUlffE_EEvS4_RKT_EUliE_EEviT1_ --------------------------
	.section	.nv.info._ZN2at6native18elementwise_kernelILi128ELi4EZNS0_15gpu_kernel_implIZZZNS0_10glu_kernelERNS_18TensorIteratorBaseEENKUlvE_clEvENKUlvE0_clEvEUlffE_EEvS4_RKT_EUliE_EEviT1_,"",@"SHT_CUDA_INFO"
	.sectionflags	@""
	.align	4


	//----- nvinfo : EIATTR_CUDA_API_VERSION
	.align		4
        /*0000*/ 	.byte	0x04, 0x37
        /*0002*/ 	.short	(.L_1305 - .L_1304)
.L_1304:
        /*0004*/ 	.word	0x00000082


	//----- nvinfo : EIATTR_KPARAM_INFO
	.align		4
.L_1305:
        /*0008*/ 	.byte	0x04, 0x17
        /*000a*/ 	.short	(.L_1307 - .L_1306)
.L_1306:
        /*000c*/ 	.word	0x00000000
        /*0010*/ 	.short	0x0001
        /*0012*/ 	.short	0x0008
        /*0014*/ 	.byte	0x00, 0xf0, 0x21, 0x0a


	//----- nvinfo : EIATTR_KPARAM_INFO
	.align		4
.L_1307:
        /*0018*/ 	.byte	0x04, 0x17
        /*001a*/ 	.short	(.L_1309 - .L_1308)
.L_1308:
        /*001c*/ 	.word	0x00000000
        /*0020*/ 	.short	0x0000
        /*0022*/ 	.short	0x0000
        /*0024*/ 	.byte	0x00, 0xf0, 0x11, 0x00


	//----- nvinfo : EIATTR_SPARSE_MMA_MASK
	.align		4
.L_1309:
        /*0028*/ 	.byte	0x03, 0x50
        /*002a*/ 	.short	0x0000


	//----- nvinfo : EIATTR_MAXREG_COUNT
	.align		4
        /*002c*/ 	.byte	0x03, 0x1b
        /*002e*/ 	.short	0x0080


	//----- nvinfo : EIATTR_EXTERNS
	.align		4
        /*0030*/ 	.byte	0x04, 0x0f
        /*0032*/ 	.short	(.L_1311 - .L_1310)


	//   ....[0]....
	.align		4
.L_1310:
        /*0034*/ 	.word	index@(__assertfail)


	//----- nvinfo : EIATTR_MERCURY_ISA_VERSION
	.align		4
.L_1311:
        /*0038*/ 	.byte	0x03, 0x5f
        /*003a*/ 	.short	0x0101


	//----- nvinfo : EIATTR_SYSCALL_OFFSETS
	.align		4
        /*003c*/ 	.byte	0x04, 0x46
        /*003e*/ 	.short	(.L_1313 - .L_1312)


	//   ....[0]....
.L_1312:
        /*0040*/ 	.word	0x00002490


	//   ....[1]....
        /*0044*/ 	.word	0x000032b0


	//   ....[2]....
        /*0048*/ 	.word	0x00004150


	//   ....[3]....
        /*004c*/ 	.word	0x00006610


	//   ....[4]....
        /*0050*/ 	.word	0x00007430


	//   ....[5]....
        /*0054*/ 	.word	0x000082d0


	//   ....[6]....
        /*0058*/ 	.word	0x0000a780


	//   ....[7]....
        /*005c*/ 	.word	0x0000b5a0


	//   ....[8]....
        /*0060*/ 	.word	0x0000c440


	//   ....[9]....
        /*0064*/ 	.word	0x0000e8e0


	//   ....[10]....
        /*0068*/ 	.word	0x0000f700


	//   ....[11]....
        /*006c*/ 	.word	0x000105a0


	//----- nvinfo : EIATTR_EXIT_INSTR_OFFSETS
	.align		4
.L_1313:
        /*0070*/ 	.byte	0x04, 0x1c
        /*0072*/ 	.short	(.L_1315 - .L_1314)


	//   ....[0]....
.L_1314:
        /*0074*/ 	.word	0x0000c4f0


	//   ....[1]....
        /*0078*/ 	.word	0x0000f8c0


	//   ....[2]....
        /*007c*/ 	.word	0x0000f900


	//   ....[3]....
        /*0080*/ 	.word	0x0000f990


	//   ....[4]....
        /*0084*/ 	.word	0x0000f9c0


	//   ....[5]....
        /*0088*/ 	.word	0x0000f9f0


	//   ....[6]....
        /*008c*/ 	.word	0x0000fa70


	//   ....[7]....
        /*0090*/ 	.word	0x0000faa0


	//   ....[8]....
        /*0094*/ 	.word	0x0000fb30


	//   ....[9]....
        /*0098*/ 	.word	0x0000fb70


	//   ....[10]....
        /*009c*/ 	.word	0x0000fbb0


	//   ....[11]....
        /*00a0*/ 	.word	0x0000fc70


	//   ....[12]....
        /*00a4*/ 	.word	0x0000fcc0


	//   ....[13]....
        /*00a8*/ 	.word	0x0000fe40


	//   ....[14]....
        /*00ac*/ 	.word	0x0000ff90


	//   ....[15]....
        /*00b0*/ 	.word	0x0000ffc0


	//   ....[16]....
        /*00b4*/ 	.word	0x00010070


	//   ....[17]....
        /*00b8*/ 	.word	0x000101e0


	//   ....[18]....
        /*00bc*/ 	.word	0x00010350


	//   ....[19]....
        /*00c0*/ 	.word	0x000104a0


	//   ....[20]....
        /*00c4*/ 	.word	0x000105b0


	//   ....[21]....
        /*00c8*/ 	.word	0x000105e0


	//   ....[22]....
        /*00cc*/ 	.word	0x00010610


	//----- nvinfo : EIATTR_MAX_THREADS
	.align		4
.L_1315:
        /*00d0*/ 	.byte	0x04, 0x05
        /*00d2*/ 	.short	(.L_1317 - .L_1316)
.L_1316:
        /*00d4*/ 	.word	0x00000080
        /*00d8*/ 	.word	0x00000001
        /*00dc*/ 	.word	0x00000001


	//----- nvinfo : EIATTR_CRS_STACK_SIZE
	.align		4
.L_1317:
        /*00e0*/ 	.byte	0x04, 0x1e
        /*00e2*/ 	.short	(.L_1319 - .L_1318)
.L_1318:
        /*00e4*/ 	.word	0x00000000


	//----- nvinfo : EIATTR_CBANK_PARAM_SIZE
	.align		4
.L_1319:
        /*00e8*/ 	.byte	0x03, 0x19
        /*00ea*/ 	.short	0x0290


	//----- nvinfo : EIATTR_PARAM_CBANK
	.align		4
        /*00ec*/ 	.byte	0x04, 0x0a
        /*00ee*/ 	.short	(.L_1321 - .L_1320)
	.align		4
.L_1320:
        /*00f0*/ 	.word	index@(.nv.constant0._ZN2at6native18elementwise_kernelILi128ELi4EZNS0_15gpu_kernel_implIZZZNS0_10glu_kernelERNS_18TensorIteratorBaseEENKUlvE_clEvENKUlvE0_clEvEUlffE_EEvS4_RKT_EUliE_EEviT1_)
        /*00f4*/ 	.short	0x0210
        /*00f6*/ 	.short	0x0290


	//----- nvinfo : EIATTR_SW_WAR
	.align		4
.L_1321:
        /*00f8*/ 	.byte	0x04, 0x36
        /*00fa*/ 	.short	(.L_1323 - .L_1322)
.L_1322:
        /*00fc*/ 	.word	0x00000008
.L_1323:


//--------------------- .nv.info._ZN2at6native27unrolled_elementwise_kernelIZZZNS0_10glu_kernelERNS_18TensorIteratorBaseEENKUlvE_clEvENKUlvE0_clEvEUlffE_St5arrayIPcLm3EELi4E23TrivialOffsetCalculatorILi2EjESA_ILi1EjENS0_6memory12LoadWithCastILi2EEENSD_13StoreWithCastILi1EEEEEviT_T0_T2_T3_T4_T5_ --------------------------
	.section	.nv.info._ZN2at6native27unrolled_elementwise_kernelIZZZNS0_10glu_kernelERNS_18TensorIteratorBaseEENKUlvE_clEvENKUlvE0_clEvEUlffE_St5arrayIPcLm3EELi4E23TrivialOffsetCalculatorILi2EjESA_ILi1EjENS0_6memory12LoadWithCastILi2EEENSD_13StoreWithCastILi1EEEEEviT_T0_T2_T3_T4_T5_,"",@"SHT_CUDA_INFO"
	.sectionflags	@""
	.align	4


	//----- nvinfo : EIATTR_CUDA_API_VERSION
	.align		4
        /*0000*/ 	.byte	0x04, 0x37
        /*0002*/ 	.short	(.L_1325 - .L_1324)
.L_1324:
        /*0004*/ 	.word	0x00000082


	//----- nvinfo : EIATTR_KPARAM_INFO
	.align		4
.L_1325:
        /*0008*/ 	.byte	0x04, 0x17
        /*000a*/ 	.short	(.L_1327 - .L_1326)
.L_1326:
        /*000c*/ 	.word	0x00000000
        /*0010*/ 	.short	0x0006
        /*0012*/ 	.short	0x0030
        /*0014*/ 	.byte	0x00, 0xf0, 0x21, 0x00


	//----- nvinfo : EIATTR_KPARAM_INFO
	.align		4
.L_1327:
        /*0018*/ 	.byte	0x04, 0x17
        /*001a*/ 	.short	(.L_1329 - .L_1328)
.L_1328:
        /*001c*/ 	.word	0x00000000
        /*0020*/ 	.short	0x0005
        /*0022*/ 	.short	0x0024
        /*0024*/ 	.byte	0x00, 0xf0, 0x31, 0x00


	//----- nvinfo : EIATTR_KPARAM_INFO
	.align		4
.L_1329:
        /*0028*/ 	.byte	0x04, 0x17
        /*002a*/ 	.short	(.L_1331 - .L_1330)
.L_1330:
        /*002c*/ 	.word	0x00000000
        /*0030*/ 	.short	0x0004
        /*0032*/ 	.short	0x0021
        /*0034*/ 	.byte	0x00, 0xf0, 0x05, 0x00


	//----- nvinfo : EIATTR_KPARAM_INFO
	.align		4
.L_1331:
        /*0038*/ 	.byte	0x04, 0x17
        /*003a*/ 	.short	(.L_1333 - .L_1332)
.L_1332:
        /*003c*/ 	.word	0x00000000
        /*0040*/ 	.short	0x0003
        /*0042*/ 	.short	0x0020
        /*0044*/ 	.byte	0x00, 0xf0, 0x05, 0x00


	//----- nvinfo : EIATTR_KPARAM_INFO
	.align		4
.L_1333:
        /*0048*/ 	.byte	0x04, 0x17
        /*004a*/ 	.short	(.L_1335 - .L_1334)
.L_1334:
        /*004c*/ 	.word	0x00000000
        /*0050*/ 	.short	0x0002
        /*0052*/ 	.short	0x0008
        /*0054*/ 	.byte	0x00, 0xf0, 0x61, 0x00


	//----- nvinfo : EIATTR_KPARAM_INFO
	.align		4
.L_1335:
        /*0058*/ 	.byte	0x04, 0x17
        /*005a*/ 	.short	(.L_1337 - .L_1336)
.L_1336:
        /*005c*/ 	.word	0x00000000
        /*0060*/ 	.short	0x0001
        /*0062*/ 	.short	0x0004
        /*0064*/ 	.byte	0x00, 0xf0, 0x05, 0x00


	//----- nvinfo : EIATTR_KPARAM_INFO
	.align		4
.L_1337:
        /*0068*/ 	.byte	0x04, 0x17
        /*006a*/ 	.short	(.L_1339 - .L_1338)
.L_1338:
        /*006c*/ 	.word	0x00000000
        /*0070*/ 	.short	0x0000
        /*0072*/ 	.short	0x0000
        /*0074*/ 	.byte	0x00, 0xf0, 0x11, 0x00


	//----- nvinfo : EIATTR_SPARSE_MMA_MASK
	.align		4
.L_1339:
        /*0078*/ 	.byte	0x03, 0x50
        /*007a*/ 	.short	0x0000


	//----- nvinfo : EIATTR_MAXREG_COUNT
	.align		4
        /*007c*/ 	.byte	0x03, 0x1b
        /*007e*/ 	.short	0x00ff


	//----- nvinfo : EIATTR_EXTERNS
	.align		4
        /*0080*/ 	.byte	0x04, 0x0f
        /*0082*/ 	.short	(.L_1341 - .L_1340)


	//   ....[0]....
	.align		4
.L_1340:
        /*0084*/ 	.word	index@(__assertfail)


	//----- nvinfo : EIATTR_MERCURY_ISA_VERSION
	.align		4
.L_1341:
        /*0088*/ 	.byte	0x03, 0x5f
        /*008a*/ 	.short	0x0101


	//----- nvinfo : EIATTR_SYSCALL_OFFSETS
	.align		4
        /*008c*/ 	.byte	0x04, 0x46
        /*008e*/ 	.short	(.L_1343 - .L_1342)


	//   ....[0]....
.L_1342:
        /*0090*/ 	.word	0x00000ea0


	//   ....[1]....
        /*0094*/ 	.word	0x00001cd0


	//   ....[2]....
        /*0098*/ 	.word	0x00002b80


	//   ....[3]....
        /*009c*/ 	.word	0x000039b0


	//   ....[4]....
        /*00a0*/ 	.word	0x00004870


	//   ....[5]....
        /*00a4*/ 	.word	0x000056b0


	//   ....[6]....
        /*00a8*/ 	.word	0x00006550


	//   ....[7]....
        /*00ac*/ 	.word	0x00007360


	//   ....[8]....
        /*00b0*/ 	.word	0x00008510


	//   ....[9]....
        /*00b4*/ 	.word	0x00009410


	//   ....[10]....
        /*00b8*/ 	.word	0x0000a2d0


	//   ....[11]....
        /*00bc*/ 	.word	0x0000b190


	//----- nvinfo : EIATTR_EXIT_INSTR_OFFSETS
	.align		4
.L_1343:
        /*00c0*/ 	.byte	0x04, 0x1c
        /*00c2*/ 	.short	(.L_1345 - .L_1344)


	//   ....[0]....
.L_1344:
        /*00c4*/ 	.word	0x0000a370


	//   ....[1]....
        /*00c8*/ 	.word	0x0000a4b0


	//   ....[2]....
        /*00cc*/ 	.word	0x0000a4f0


	//   ....[3]....
        /*00d0*/ 	.word	0x0000a580


	//   ....[4]....
        /*00d4*/ 	.word	0x0000a5b0


	//   ....[5]....
        /*00d8*/ 	.word	0x0000a5e0


	//   ....[6]....
        /*00dc*/ 	.word	0x0000a660


	//   ....[7]....
        /*00e0*/ 	.word	0x0000a690


	//   ....[8]....
        /*00e4*/ 	.word	0x0000a720


	//   ....[9]....
        /*00e8*/ 	.word	0x0000a760


	//   ....[10]....
        /*00ec*/ 	.word	0x0000a7a0


	//   ....[11]....
        /*00f0*/ 	.word	0x0000a860


	//   ....[12]....
        /*00f4*/ 	.word	0x0000a8b0


	//   ....[13]....
        /*00f8*/ 	.word	0x0000aa30


	//   ....[14]....
        /*00fc*/ 	.word	0x0000ab80


	//   ....[15]....
        /*0100*/ 	.word	0x0000abb0


	//   ....[16]....
        /*0104*/ 	.word	0x0000ac60


	//   ....[17]....
        /*0108*/ 	.word	0x0000add0


	//   ....[18]....
        /*010c*/ 	.word	0x0000af40


	//   ....[19]....
        /*0110*/ 	.word	0x0000b090


	//   ....[20]....
        /*0114*/ 	.word	0x0000b1a0


	//   ....[21]....
        /*0118*/ 	.word	0x0000b1d0


	//   ....[22]....
        /*011c*/ 	.word	0x0000b200


	//----- nvinfo : EIATTR_MAX_THREADS
	.align		4
.L_1345:
        /*0120*/ 	.byte	0x04, 0x05
        /*0122*/ 	.short	(.L_1347 - .L_1346)
.L_1346:
        /*0124*/ 	.word	0x00000080
        /*0128*/ 	.word	0x00000001
        /*012c*/ 	.word	0x00000001


	//----- nvinfo : EIATTR_CRS_STACK_SIZE
	.align		4
.L_1347:
        /*0130*/ 	.byte	0x04, 0x1e
        /*0132*/ 	.short	(.L_1349 - .L_1348)
.L_1348:
        /*0134*/ 	.word	0x00000000


	//----- nvinfo : EIATTR_CBANK_PARAM_SIZE
	.align		4
.L_1349:
        /*0138*/ 	.byte	0x03, 0x19
        /*013a*/ 	.short	0x0038


	//----- nvinfo : EIATTR_PARAM_CBANK
	.align		4
        /*013c*/ 	.byte	0x04, 0x0a
        /*013e*/ 	.short	(.L_1351 - .L_1350)
	.align		4
.L_1350:
        /*0140*/ 	.word	index@(.nv.constant0._ZN2at6native27unrolled_elementwise_kernelIZZZNS0_10glu_kernelERNS_18TensorIteratorBaseEENKUlvE_clEvENKUlvE0_clEvEUlffE_St5arrayIPcLm3EELi4E23TrivialOffsetCalculatorILi2EjESA_ILi1EjENS0_6memory12LoadWithCastILi2EEENSD_13StoreWithCastILi1EEEEEviT_T0_T2_T3_T4_T5_)
        /*0144*/ 	.short	0x0210
        /*0146*/ 	.short	0x0038


	//----- nvinfo : EIATTR_SW_WAR
	.align		4
.L_1351:
        /*0148*/ 	.byte	0x04, 0x36
        /*014a*/ 	.short	(.L_1353 - .L_1352)
.L_1352:
        /*014c*/ 	.word	0x00000008
.L_1353:


//--------------------- .nv.info._ZN2at6native18elementwise_kernelILi128ELi2EZNS0_22gpu_kernel_impl_nocastIZZZNS0_10glu_kernelERNS_18TensorIteratorBaseEENKUlvE_clEvENKUlvE0_clEvEUlffE_EEvS4_RKT_EUliE_EEviT1_ --------------------------
	.section	.nv.info._ZN2at6native18elementwise_kernelILi128ELi2EZNS0_22gpu_kernel_impl_nocastIZZZNS0_10glu_kernelERNS_18TensorIteratorBaseEENKUlvE_clEvENKUlvE0_clEvEUlffE_EEvS4_RKT_EUliE_EEviT1_,"",@"SHT_CUDA_INFO"
	.sectionflags	@""
	.align	4


	//----- nvinfo : EIATTR_CUDA_API_VERSION
	.align		4
        /*0000*/ 	.byte	0x04, 0x37
        /*0002*/ 	.short	(.L_1355 - .L_1354)
.L_1354:
        /*0004*/ 	.word	0x00000082


	//----- nvinfo : EIATTR_KPARAM_INFO
	.align		4
.L_1355:
        /*0008*/ 	.byte	0x04, 0x17
        /*000a*/ 	.short	(.L_1357 - .L_1356)
.L_1356:
        /*000c*/ 	.word	0x00000000
        /*0010*/ 	.short	0x0001
        /*0012*/ 	.short	0x0008
        /*0014*/ 	.byte	0x00, 0xf0, 0x21, 0x0a


	//----- nvinfo : EIATTR_KPARAM_INFO
	.align		4
.L_1357:
        /*0018*/ 	.byte	0x04, 0x17
        /*001a*/ 	.short	(.L_1359 - .L_1358)
.L_1358:
        /*001c*/ 	.word	0x00000000
        /*0020*/ 	.short	0x0000
        /*0022*/ 	.short	0x0000
        /*0024*/ 	.byte	0x00, 0xf0, 0x11, 0x00


	//----- nvinfo : EIATTR_SPARSE_MMA_MASK
	.align		4
.L_1359:
        /*0028*/ 	.byte	0x03, 0x50
        /*002a*/ 	.short	0x0000


	//----- nvinfo : EIATTR_MAXREG_COUNT
	.align		4
        /*002c*/ 	.byte	0x03, 0x1b
        /*002e*/ 	.short	0x0080


	//----- nvinfo : EIATTR_MERCURY_ISA_VERSION
	.align		4
        /*0030*/ 	.byte	0x03, 0x5f
        /*0032*/ 	.short	0x0101


	//----- nvinfo : EIATTR_EXIT_INSTR_OFFSETS
	.align		4
        /*0034*/ 	.byte	0x04, 0x1c
        /*0036*/ 	.short	(.L_1361 - .L_1360)


	//   ....[0]....
.L_1360:
        /*0038*/ 	.word	0x000017f0


	//   ....[1]....
        /*003c*/ 	.word	0x00002f20


	//----- nvinfo : EIATTR_MAX_THREADS
	.align		4
.L_1361:
        /*0040*/ 	.byte	0x04, 0x05
        /*0042*/ 	.short	(.L_1363 - .L_1362)
.L_1362:
        /*0044*/ 	.word	0x00000080
        /*0048*/ 	.word	0x00000001
        /*004c*/ 	.word	0x00000001


	//----- nvinfo : EIATTR_CRS_STACK_SIZE
	.align		4
.L_1363:
        /*0050*/ 	.byte	0x04, 0x1e
        /*0052*/ 	.short	(.L_1365 - .L_1364)
.L_1364:
        /*0054*/ 	.word	0x00000000


	//----- nvinfo : EIATTR_CBANK_PARAM_SIZE
	.align		4
.L_1365:
        /*0058*/ 	.byte	0x03, 0x19
        /*005a*/ 	.short	0x0290


	//----- nvinfo : EIATTR_PARAM_CBANK
	.align		4
        /*005c*/ 	.byte	0x04, 0x0a
        /*005e*/ 	.short	(.L_1367 - .L_1366)
	.align		4
.L_1366:
        /*0060*/ 	.word	index@(.nv.constant0._ZN2at6native18elementwise_kernelILi128ELi2EZNS0_22gpu_kernel_impl_nocastIZZZNS0_10glu_kernelERNS_18TensorIteratorBaseEENKUlvE_clEvENKUlvE0_clEvEUlffE_EEvS4_RKT_EUliE_EEviT1_)
        /*0064*/ 	.short	0x0210
        /*0066*/ 	.short	0x0290


	//----- nvinfo : EIATTR_SW_WAR
	.align		4
.L_1367:
        /*0068*/ 	.byte	0x04, 0x36
        /*006a*/ 	.short	(.L_1369 - .L_1368)
.L_1368:
        /*006c*/ 	.word	0x00000008
.L_1369:


//--------------------- .nv.info._ZN2at6native27unrolled_elementwise_kernelIZZZNS0_10glu_kernelERNS_18TensorIteratorBaseEENKUlvE_clEvENKUlvE0_clEvEUlffE_St5arrayIPcLm3EELi4E23TrivialOffsetCalculatorILi2EjESA_ILi1EjENS0_6memory15LoadWithoutCastENSD_16StoreWithoutCastEEEviT_T0_T2_T3_T4_T5_ --------------------------
	.section	.nv.info._ZN2at6native27unrolled_elementwise_kernelIZZZNS0_10glu_kernelERNS_18TensorIteratorBaseEENKUlvE_clEvENKUlvE0_clEvEUlffE_St5arrayIPcLm3EELi4E23TrivialOffsetCalculatorILi2EjESA_ILi1EjENS0_6memory15LoadWithoutCastENSD_16StoreWithoutCastEEEviT_T0_T2_T3_T4_T5_,"",@"SHT_CUDA_INFO"
	.sectionflags	@""
	.align	4


	//----- nvinfo : EIATTR_CUDA_API_VERSION
	.align		4
        /*0000*/ 	.byte	0x04, 0x37
        /*0002*/ 	.short	(.L_1371 - .L_1370)
.L_1370:
        /*0004*/ 	.word	0x00000082


	//----- nvinfo : EIATTR_KPARAM_INFO
	.align		4
.L_1371:
        /*0008*/ 	.byte	0x04, 0x17
        /*000a*/ 	.short	(.L_1373 - .L_1372)
.L_1372:
        /*000c*/ 	.word	0x00000000
        /*0010*/ 	.short	0x0006
        /*0012*/ 	.short	0x0023
        /*0014*/ 	.byte	0x00, 0xf0, 0x05, 0x00


	//----- nvinfo : EIATTR_KPARAM_INFO
	.align		4
.L_1373:
        /*0018*/ 	.byte	0x04, 0x17
        /*001a*/ 	.short	(.L_1375 - .L_1374)
.L_1374:
        /*001c*/ 	.word	0x00000000
        /*0020*/ 	.short	0x0005
        /*0022*/ 	.short	0x0022
        /*0024*/ 	.byte	0x00, 0xf0, 0x05, 0x00


	//----- nvinfo : EIATTR_KPARAM_INFO
	.align		4
.L_1375:
        /*0028*/ 	.byte	0x04, 0x17
        /*002a*/ 	.short	(.L_1377 - .L_1376)
.L_1376:
        /*002c*/ 	.word	0x00000000
        /*0030*/ 	.short	0x0004
        /*0032*/ 	.short	0x0021
        /*0034*/ 	.byte	0x00, 0xf0, 0x05, 0x00


	//----- nvinfo : EIATTR_KPARAM_INFO
	.align		4
.L_1377:
        /*0038*/ 	.byte	0x04, 0x17
        /*003a*/ 	.short	(.L_1379 - .L_1378)
.L_1378:
        /*003c*/ 	.word	0x00000000
        /*0040*/ 	.short	0x0003
        /*0042*/ 	.short	0x0020
        /*0044*/ 	.byte	0x00, 0xf0, 0x05, 0x00


	//----- nvinfo : EIATTR_KPARAM_INFO
	.align		4
.L_1379:
        /*0048*/ 	.byte	0x04, 0x17
        /*004a*/ 	.short	(.L_1381 - .L_1380)
.L_1380:
        /*004c*/ 	.word	0x00000000
        /*0050*/ 	.short	0x0002
        /*0052*/ 	.short	0x0008
        /*0054*/ 	.byte	0x00, 0xf0, 0x61, 0x00


	//----- nvinfo : EIATTR_KPARAM_INFO
	.align		4
.L_1381:
        /*0058*/ 	.byte	0x04, 0x17
        /*005a*/ 	.short	(.L_1383 - .L_1382)
.L_1382:
        /*005c*/ 	.word	0x00000000
        /*0060*/ 	.short	0x0001
        /*0062*/ 	.short	0x0004
        /*0064*/ 	.byte	0x00, 0xf0, 0x05, 0x00


	//----- nvinfo : EIATTR_KPARAM_INFO
	.align		4
.L_1383:
        /*0068*/ 	.byte	0x04, 0x17
        /*006a*/ 	.short	(.L_1385 - .L_1384)
.L_1384:
        /*006c*/ 	.word	0x00000000
        /*0070*/ 	.short	0x0000
        /*0072*/ 	.short	0x0000
        /*0074*/ 	.byte	0x00, 0xf0, 0x11, 0x00


	//----- nvinfo : EIATTR_SPARSE_MMA_MASK
	.align		4
.L_1385:
        /*0078*/ 	.byte	0x03, 0x50
        /*007a*/ 	.short	0x0000


	//----- nvinfo : EIATTR_MAXREG_COUNT
	.align		4
        /*007c*/ 	.byte	0x03, 0x1b
        /*007e*/ 	.short	0x00ff


	//----- nvinfo : EIATTR_MERCURY_ISA_VERSION
	.align		4
        /*0080*/ 	.byte	0x03, 0x5f
        /*0082*/ 	.short	0x0101


	//----- nvinfo : EIATTR_EXIT_INSTR_OFFSETS
	.align		4
        /*0084*/ 	.byte	0x04, 0x1c
        /*0086*/ 	.short	(.L_1387 - .L_1386)


	//   ....[0]....
.L_1386:
        /*0088*/ 	.word	0x000005d0


	//   ....[1]....
        /*008c*/ 	.word	0x00000650


	//----- nvinfo : EIATTR_MAX_THREADS
	.align		4
.L_1387:
        /*0090*/ 	.byte	0x04, 0x05
        /*0092*/ 	.short	(.L_1389 - .L_1388)
.L_1388:
        /*0094*/ 	.word	0x00000080
        /*0098*/ 	.word	0x00000001
        /*009c*/ 	.word	0x00000001


	//----- nvinfo : EIATTR_CRS_STACK_SIZE
	.align		4
.L_1389:
        /*00a0*/ 	.byte	0x04, 0x1e
        /*00a2*/ 	.short	(.L_1391 - .L_1390)
.L_1390:
        /*00a4*/ 	.word	0x00000000


	//----- nvinfo : EIATTR_CBANK_PARAM_SIZE
	.align		4
.L_1391:
        /*00a8*/ 	.byte	0x03, 0x19
        /*00aa*/ 	.short	0x0024


	//----- nvinfo : EIATTR_PARAM_CBANK
	.align		4
        /*00ac*/ 	.byte	0x04, 0x0a
        /*00ae*/ 	.short	(.L_1393 - .L_1392)
	.align		4
.L_1392:
        /*00b0*/ 	.word	index@(.nv.constant0._ZN2at6native27unrolled_elementwise_kernelIZZZNS0_10glu_kernelERNS_18TensorIteratorBaseEENKUlvE_clEvENKUlvE0_clEvEUlffE_St5arrayIPcLm3EELi4E23TrivialOffsetCalculatorILi2EjESA_ILi1EjENS0_6memory15LoadWithoutCastENSD_16StoreWithoutCastEEEviT_T0_T2_T3_T4_T5_)
        /*00b4*/ 	.short	0x0210
        /*00b6*/ 	.short	0x0024


	//----- nvinfo : EIATTR_SW_WAR
	.align		4
.L_1393:
        /*00b8*/ 	.byte	0x04, 0x36
        /*00ba*/ 	.short	(.L_1395 - .L_1394)
.L_1394:
        /*00bc*/ 	.word	0x00000008
.L_1395:


//--------------------- .nv.info._ZN2at6native29vectorized_elementwise_kernelILi2EZZZNS0_10glu_kernelERNS_18TensorIteratorBaseEENKUlvE_clEvENKUlvE0_clEvEUlffE_St5arrayIPcLm3EEEEviT0_T1_ --------------------------
	.section	.nv.info._ZN2at6native29vectorized_elementwise_kernelILi2EZZZNS0_10glu_kernelERNS_18TensorIteratorBaseEENKUlvE_clEvENKUlvE0_clEvEUlffE_St5arrayIPcLm3EEEEviT0_T1_,"",@"SHT_CUDA_INFO"
	.sectionflags	@""
	.align	4


	//----- nvinfo : EIATTR_CUDA_API_VERSION
	.align		4
        /*0000*/ 	.byte	0x04, 0x37
        /*0002*/ 	.short	(.L_1397 - .L_1396)
.L_1396:
        /*0004*/ 	.word	0x00000082


	//----- nvinfo : EIATTR_KPARAM_INFO
	.align		4
.L_1397:
        /*0008*/ 	.byte	0x04, 0x17
        /*000a*/ 	.short	(.L_1399 - .L_1398)
.L_1398:
        /*000c*/ 	.word	0x00000000
        /*0010*/ 	.short	0x0002
        /*0012*/ 	.short	0x0008
        /*0014*/ 	.byte	0x00, 0xf0, 0x61, 0x00


	//----- nvinfo : EIATTR_KPARAM_INFO
	.align		4
.L_1399:
        /*0018*/ 	.byte	0x04, 0x17
        /*001a*/ 	.short	(.L_1401 - .L_1400)
.L_1400:
        /*001c*/ 	.word	0x00000000
        /*0020*/ 	.short	0x0001
        /*0022*/ 	.short	0x0004
        /*0024*/ 	.byte	0x00, 0xf0, 0x05, 0x00


	//----- nvinfo : EIATTR_KPARAM_INFO
	.align		4
.L_1401:
        /*0028*/ 	.byte	0x04, 0x17
        /*002a*/ 	.short	(.L_1403 - .L_1402)
.L_1402:
        /*002c*/ 	.word	0x00000000
        /*0030*/ 	.short	0x0000
        /*0032*/ 	.short	0x0000
        /*0034*/ 	.byte	0x00, 0xf0, 0x11, 0x00


	//----- nvinfo : EIATTR_SPARSE_MMA_MASK
	.align		4
.L_1403:
        /*0038*/ 	.byte	0x03, 0x50
        /*003a*/ 	.short	0x0000


	//----- nvinfo : EIATTR_MAXREG_COUNT
	.align		4
        /*003c*/ 	.byte	0x03, 0x1b
        /*003e*/ 	.short	0x00ff


	//----- nvinfo : EIATTR_MERCURY_ISA_VERSION
	.align		4
        /*0040*/ 	.byte	0x03, 0x5f
        /*0042*/ 	.short	0x0101


	//----- nvinfo : EIATTR_EXIT_INSTR_OFFSETS
	.align		4
        /*0044*/ 	.byte	0x04, 0x1c
        /*0046*/ 	.short	(.L_1405 - .L_1404)


	//   ....[0]....
.L_1404:
        /*0048*/ 	.word	0x00000460


	//   ....[1]....
        /*004c*/ 	.word	0x000010b0


	//   ....[2]....
        /*0050*/ 	.word	0x00001100


	//----- nvinfo : EIATTR_MAX_THREADS
	.align		4
.L_1405:
        /*0054*/ 	.byte	0x04, 0x05
        /*0056*/ 	.short	(.L_1407 - .L_1406)
.L_1406:
        /*0058*/ 	.word	0x00000080
        /*005c*/ 	.word	0x00000001
        /*0060*/ 	.word	0x00000001


	//----- nvinfo : EIATTR_CRS_STACK_SIZE
	.align		4
.L_1407:
        /*0064*/ 	.byte	0x04, 0x1e
        /*0066*/ 	.short	(.L_1409 - .L_1408)
.L_1408:
        /*0068*/ 	.word	0x00000000


	//----- nvinfo : EIATTR_CBANK_PARAM_SIZE
	.align		4
.L_1409:
        /*006c*/ 	.byte	0x03, 0x19
        /*006e*/ 	.short	0x0020


	//----- nvinfo : EIATTR_PARAM_CBANK
	.align		4
        /*0070*/ 	.byte	0x04, 0x0a
        /*0072*/ 	.short	(.L_1411 - .L_1410)
	.align		4
.L_1410:
        /*0074*/ 	.word	index@(.nv.constant0._ZN2at6native29vectorized_elementwise_kernelILi2EZZZNS0_10glu_kernelERNS_18TensorIteratorBaseEENKUlvE_clEvENKUlvE0_clEvEUlffE_St5arrayIPcLm3EEEEviT0_T1_)
        /*0078*/ 	.short	0x0210
        /*007a*/ 	.short	0x0020


	//----- nvinfo : EIATTR_SW_WAR
	.align		4
.L_1411:
        /*007c*/ 	.byte	0x04, 0x36
        /*007e*/ 	.short	(.L_1413 - .L_1412)
.L_1412:
        /*0080*/ 	.word	0x00000008
.L_1413:


//--------------------- .nv.info._ZN2at6native29vectorized_elementwise_kernelILi4EZZZNS0_10glu_kernelERNS_18TensorIteratorBaseEENKUlvE_clEvENKUlvE0_clEvEUlffE_St5arrayIPcLm3EEEEviT0_T1_ --------------------------
	.section	.nv.info._ZN2at6native29vectorized_elementwise_kernelILi4EZZZNS0_10glu_kernelERNS_18TensorIteratorBaseEENKUlvE_clEvENKUlvE0_clEvEUlffE_St5arrayIPcLm3EEEEviT0_T1_,"",@"SHT_CUDA_INFO"
	.sectionflags	@""
	.align	4


	//----- nvinfo : EIATTR_CUDA_API_VERSION
	.align		4
        /*0000*/ 	.byte	0x04, 0x37
        /*0002*/ 	.short	(.L_1415 - .L_1414)
.L_1414:
        /*0004*/ 	.word	0x00000082


	//----- nvinfo : EIATTR_KPARAM_INFO
	.align		4
.L_1415:
        /*0008*/ 	.byte	0x04, 0x17
        /*000a*/ 	.short	(.L_1417 - .L_1416)
.L_1416:
        /*000c*/ 	.word	0x00000000
        /*0010*/ 	.short	0x0002
        /*0012*/ 	.short	0x0008
        /*0014*/ 	.byte	0x00, 0xf0, 0x61, 0x00


	//----- nvinfo : EIATTR_KPARAM_INFO
	.align		4
.L_1417:
        /*0018*/ 	.byte	0x04, 0x17
        /*001a*/ 	.short	(.L_1419 - .L_1418)
.L_1418:
        /*001c*/ 	.word	0x00000000
        /*0020*/ 	.short	0x0001
        /*0022*/ 	.short	0x0004
        /*0024*/ 	.byte	0x00, 0xf0, 0x05, 0x00


	//----- nvinfo : EIATTR_KPARAM_INFO
	.align		4
.L_1419:
        /*0028*/ 	.byte	0x04, 0x17
        /*002a*/ 	.short	(.L_1421 - .L_1420)
.L_1420:
        /*002c*/ 	.word	0x00000000
        /*0030*/ 	.short	0x0000
        /*0032*/ 	.short	0x0000
        /*0034*/ 	.byte	0x00, 0xf0, 0x11, 0x00


	//----- nvinfo : EIATTR_SPARSE_MMA_MASK
	.align		4
.L_1421:
        /*0038*/ 	.byte	0x03, 0x50
        /*003a*/ 	.short	0x0000


	//----- nvinfo : EIATTR_MAXREG_COUNT
	.align		4
        /*003c*/ 	.byte	0x03, 0x1b
        /*003e*/ 	.short	0x00ff


	//----- nvinfo : EIATTR_MERCURY_ISA_VERSION
	.align		4
        /*0040*/ 	.byte	0x03, 0x5f
        /*0042*/ 	.short	0x0101


	//----- nvinfo : EIATTR_EXIT_INSTR_OFFSETS
	.align		4
        /*0044*/ 	.byte	0x04, 0x1c
        /*0046*/ 	.short	(.L_1423 - .L_1422)


	//   ....[0]....
.L_1422:
        /*0048*/ 	.word	0x00000400


	//   ....[1]....
        /*004c*/ 	.word	0x00001050


	//   ....[2]....
        /*0050*/ 	.word	0x000010a0


	//----- nvinfo : EIATTR_MAX_THREADS
	.align		4
.L_1423:
        /*0054*/ 	.byte	0x04, 0x05
        /*0056*/ 	.short	(.L_1425 - .L_1424)
.L_1424:
        /*0058*/ 	.word	0x00000080
        /*005c*/ 	.word	0x00000001
        /*0060*/ 	.word	0x00000001


	//----- nvinfo : EIATTR_CRS_STACK_SIZE
	.align		4
.L_1425:
        /*0064*/ 	.byte	0x04, 0x1e
        /*0066*/ 	.short	(.L_1427 - .L_1426)
.L_1426:
        /*0068*/ 	.word	0x00000000


	//----- nvinfo : EIATTR_CBANK_PARAM_SIZE
	.align		4
.L_1427:
        /*006c*/ 	.byte	0x03, 0x19
        /*006e*/ 	.short	0x0020


	//----- nvinfo : EIATTR_PARAM_CBANK
	.align		4
        /*0070*/ 	.byte	0x04, 0x0a
        /*0072*/ 	.short	(.L_1429 - .L_1428)
	.align		4
.L_1428:
        /*0074*/ 	.word	index@(.nv.constant0._ZN2at6native29vectorized_elementwise_kernelILi4EZZZNS0_10glu_kernelERNS_18TensorIteratorBaseEENKUlvE_clEvENKUlvE0_clEvEUlffE_St5arrayIPcLm3EEEEviT0_T1_)
        /*0078*/ 	.short	0x0210
        /*007a*/ 	.short	0x0020


	//----- nvinfo : EIATTR_SW_WAR
	.align		4
.L_1429:
        /*007c*/ 	.byte	0x04, 0x36
        /*007e*/ 	.short	(.L_1431 - .L_1430)
.L_1430:
        /*0080*/ 	.word	0x00000008
.L_1431:


//--------------------- .nv.info._ZN2at6native29vectorized_elementwise_kernelILi8EZZZNS0_10glu_kernelERNS_18TensorIteratorBaseEENKUlvE_clEvENKUlvE0_clEvEUlffE_St5arrayIPcLm3EEEEviT0_T1_ --------------------------
	.section	.nv.info._ZN2at6native29vectorized_elementwise_kernelILi8EZZZNS0_10glu_kernelERNS_18TensorIteratorBaseEENKUlvE_clEvENKUlvE0_clEvEUlffE_St5arrayIPcLm3EEEEviT0_T1_,"",@"SHT_CUDA_INFO"
	.sectionflags	@""
	.align	4


	//----- nvinfo : EIATTR_CUDA_API_VERSION
	.align		4
        /*0000*/ 	.byte	0x04, 0x37
        /*0002*/ 	.short	(.L_1433 - .L_1432)
.L_1432:
        /*0004*/ 	.word	0x00000082


	//----- nvinfo : EIATTR_KPARAM_INFO
	.align		4
.L_1433:
        /*0008*/ 	.byte	0x04, 0x17
        /*000a*/ 	.short	(.L_1435 - .L_1434)
.L_1434:
        /*000c*/ 	.word	0x00000000
        /*0010*/ 	.short	0x0002
        /*0012*/ 	.short	0x0008
        /*0014*/ 	.byte	0x00, 0xf0, 0x61, 0x00


	//----- nvinfo : EIATTR_KPARAM_INFO
	.align		4
.L_1435:
        /*0018*/ 	.byte	0x04, 0x17
        /*001a*/ 	.short	(.L_1437 - .L_1436)
.L_1436:
        /*001c*/ 	.word	0x00000000
        /*0020*/ 	.short	0x0001
        /*0022*/ 	.short	0x0004
        /*0024*/ 	.byte	0x00, 0xf0, 0x05, 0x00


	//----- nvinfo : EIATTR_KPARAM_INFO
	.align		4
.L_1437:
        /*0028*/ 	.byte	0x04, 0x17
        /*002a*/ 	.short	(.L_1439 - .L_1438)
.L_1438:
        /*002c*/ 	.word	0x00000000
        /*0030*/ 	.short	0x0000
        /*0032*/ 	.short	0x0000
        /*0034*/ 	.byte	0x00, 0xf0, 0x11, 0x00


	//----- nvinfo : EIATTR_SPARSE_MMA_MASK
	.align		4
.L_1439:
        /*0038*/ 	.byte	0x03, 0x50
        /*003a*/ 	.short	0x0000


	//----- nvinfo : EIATTR_MAXREG_COUNT
	.align		4
        /*003c*/ 	.byte	0x03, 0x1b
        /*003e*/ 	.short	0x00ff


	//----- nvinfo : EIATTR_MERCURY_ISA_VERSION
	.align		4
        /*0040*/ 	.byte	0x03, 0x5f
        /*0042*/ 	.short	0x0101


	//----- nvinfo : EIATTR_EXIT_INSTR_OFFSETS
	.align		4
        /*0044*/ 	.byte	0x04, 0x1c
        /*0046*/ 	.short	(.L_1441 - .L_1440)


	//   ....[0]....
.L_1440:
        /*0048*/ 	.word	0x00000400


	//   ....[1]....
        /*004c*/ 	.word	0x00001050


	//   ....[2]....
        /*0050*/ 	.word	0x000010a0


	//----- nvinfo : EIATTR_MAX_THREADS
	.align		4
.L_1441:
        /*0054*/ 	.byte	0x04, 0x05
        /*0056*/ 	.short	(.L_1443 - .L_1442)
.L_1442:
        /*0058*/ 	.word	0x00000080
        /*005c*/ 	.word	0x00000001
        /*0060*/ 	.word	0x00000001


	//----- nvinfo : EIATTR_CRS_STACK_SIZE
	.align		4
.L_1443:
        /*0064*/ 	.byte	0x04, 0x1e
        /*0066*/ 	.short	(.L_1445 - .L_1444)
.L_1444:
        /*0068*/ 	.word	0x00000000


	//----- nvinfo : EIATTR_CBANK_PARAM_SIZE
	.align		4
.L_1445:
        /*006c*/ 	.byte	0x03, 0x19
        /*006e*/ 	.short	0x0020


	//----- nvinfo : EIATTR_PARAM_CBANK
	.align		4
        /*0070*/ 	.byte	0x04, 0x0a
        /*0072*/ 	.short	(.L_1447 - .L_1446)
	.align		4
.L_1446:
        /*0074*/ 	.word	index@(.nv.constant0._ZN2at6native29vectorized_elementwise_kernelILi8EZZZNS0_10glu_kernelERNS_18TensorIteratorBaseEENKUlvE_clEvENKUlvE0_clEvEUlffE_St5arrayIPcLm3EEEEviT0_T1_)
        /*0078*/ 	.short	0x0210
        /*007a*/ 	.short	0x0020


	//----- nvinfo : EIATTR_SW_WAR
	.align		4
.L_1447:
        /*007c*/ 	.byte	0x04, 0x36
        /*007e*/ 	.short	(.L_1449 - .L_1448)
.L_1448:
        /*0080*/ 	.word	0x00000008
.L_1449:


//--------------------- .nv.info._ZN2at6native18elementwise_kernelILi128ELi4EZNS0_15gpu_kernel_implIZZZNS0_10glu_kernelERNS_18TensorIteratorBaseEENKUlvE_clEvENKUlvE_clEvEUlddE_EEvS4_RKT_EUliE_EEviT1_ --------------------------
	.section	.nv.info._ZN2at6native18elementwise_kernelILi128ELi4EZNS0_15gpu_kernel_implIZZZNS0_10glu_kernelERNS_18TensorIteratorBaseEENKUlvE_clEvENKUlvE_clEvEUlddE_EEvS4_RKT_EUliE_EEviT1_,"",@"SHT_CUDA_INFO"
	.sectionflags	@""
	.align	4


	//----- nvinfo : EIATTR_CUDA_API_VERSION
	.align		4
        /*0000*/ 	.byte	0x04, 0x37
        /*0002*/ 	.short	(.L_1451 - .L_1450)
.L_1450:
        /*0004*/ 	.word	0x00000082


	//----- nvinfo : EIATTR_KPARAM_INFO
	.align		4
.L_1451:
        /*0008*/ 	.byte	0x04, 0x17
        /*000a*/ 	.short	(.L_1453 - .L_1452)
.L_1452:
        /*000c*/ 	.word	0x00000000
        /*0010*/ 	.short	0x0001
        /*0012*/ 	.short	0x0008
        /*0014*/ 	.byte	0x00, 0xf0, 0x21, 0x0a


	//----- nvinfo : EIATTR_KPARAM_INFO
	.align		4
.L_1453:
        /*0018*/ 	.byte	0x04, 0x17
        /*001a*/ 	.short	(.L_1455 - .L_1454)
.L_1454:
        /*001c*/ 	.word	0x00000000
        /*0020*/ 	.short	0x0000
        /*0022*/ 	.short	0x0000
        /*0024*/ 	.byte	0x00, 0xf0, 0x11, 0x00


	//----- nvinfo : EIATTR_SPARSE_MMA_MASK
	.align		4
.L_1455:
        /*0028*/ 	.byte	0x03, 0x50
        /*002a*/ 	.short	0x0000


	//----- nvinfo : EIATTR_MAXREG_COUNT
	.align		4
        /*002c*/ 	.byte	0x03, 0x1b
        /*002e*/ 	.short	0x0080


	//----- nvinfo : EIATTR_EXTERNS
	.align		4
        /*0030*/ 	.byte	0x04, 0x0f
        /*0032*/ 	.short	(.L_1457 - .L_1456)


	//   ....[0]....
	.align		4
.L_1456:
        /*0034*/ 	.word	index@(__assertfail)


	//----- nvinfo : EIATTR_MERCURY_ISA_VERSION
	.align		4
.L_1457:
        /*0038*/ 	.byte	0x03, 0x5f
        /*003a*/ 	.short	0x0101


	//----- nvinfo : EIATTR_SYSCALL_OFFSETS
	.align		4
        /*003c*/ 	.byte	0x04, 0x46
        /*003e*/ 	.short	(.L_1459 - .L_1458)


	//   ....[0]....
.L_1458:
        /*0040*/ 	.word	0x00002580


	//   ....[1]....
        /*0044*/ 	.word	0x00003490


	//   ....[2]....
        /*0048*/ 	.word	0x00004aa0


	//   ....[3]....
        /*004c*/ 	.word	0x00007060


	//   ....[4]....
        /*0050*/ 	.word	0x00007f70


	//   ....[5]....
        /*0054*/ 	.word	0x00009580


	//   ....[6]....
        /*0058*/ 	.word	0x0000bb30


	//   ....[7]....
        /*005c*/ 	.word	0x0000ca40


	//   ....[8]....
        /*0060*/ 	.word	0x0000e050


	//   ....[9]....
        /*0064*/ 	.word	0x000105f0


	//   ....[10]....
        /*0068*/ 	.word	0x00011500


	//   ....[11]....
        /*006c*/ 	.word	0x00012b10


	//----- nvinfo : EIATTR_EXIT_INSTR_OFFSETS
	.align		4
.L_1459:
        /*0070*/ 	.byte	0x04, 0x1c
        /*0072*/ 	.short	(.L_1461 - .L_1460)


	//   ....[0]....
.L_1460:
        /*0074*/ 	.word	0x0000e100


	//   ....[1]....
        /*0078*/ 	.word	0x00011b50


	//   ....[2]....
        /*007c*/ 	.word	0x00011b90


	//   ....[3]....
        /*0080*/ 	.word	0x00011c20


	//   ....[4]....
        /*0084*/ 	.word	0x00011c50


	//   ....[5]....
        /*0088*/ 	.word	0x00011c80


	//   ....[6]....
        /*008c*/ 	.word	0x00011d50


	//   ....[7]....
        /*0090*/ 	.word	0x00011dd0


	//   ....[8]....
        /*0094*/ 	.word	0x00011eb0


	//   ....[9]....
        /*0098*/ 	.word	0x00011f40


	//   ....[10]....
        /*009c*/ 	.word	0x00011f60


	//   ....[11]....
        /*00a0*/ 	.word	0x00012020


	//   ....[12]....
        /*00a4*/ 	.word	0x00012050


	//   ....[13]....
        /*00a8*/ 	.word	0x00012220


	//   ....[14]....
        /*00ac*/ 	.word	0x000123c0


	//   ....[15]....
        /*00b0*/ 	.word	0x00012440


	//   ....[16]....
        /*00b4*/ 	.word	0x000124f0


	//   ....[17]....
        /*00b8*/ 	.word	0x000126b0


	//   ....[18]....
        /*00bc*/ 	.word	0x00012870


	//   ....[19]....
        /*00c0*/ 	.word	0x00012a10


	//   ....[20]....
        /*00c4*/ 	.word	0x00012b20


	//   ....[21]....
        /*00c8*/ 	.word	0x00012b50


	//   ....[22]....
        /*00cc*/ 	.word	0x00012b80


	//----- nvinfo : EIATTR_MAX_THREADS
	.align		4
.L_1461:
        /*00d0*/ 	.byte	0x04, 0x05
        /*00d2*/ 	.short	(.L_1463 - .L_1462)
.L_1462:
        /*00d4*/ 	.word	0x00000080
        /*00d8*/ 	.word	0x00000001
        /*00dc*/ 	.word	0x00000001


	//----- nvinfo : EIATTR_CRS_STACK_SIZE
	.align		4
.L_1463:
        /*00e0*/ 	.byte	0x04, 0x1e
        /*00e2*/ 	.short	(.L_1465 - .L_1464)
.L_1464:
        /*00e4*/ 	.word	0x00000000


	//----- nvinfo : EIATTR_CBANK_PARAM_SIZE
	.align		4
.L_1465:
        /*00e8*/ 	.byte	0x03, 0x19
        /*00ea*/ 	.short	0x0290


	//----- nvinfo : EIATTR_PARAM_CBANK
	.align		4
        /*00ec*/ 	.byte	0x04, 0x0a
        /*00ee*/ 	.short	(.L_1467 - .L_1466)
	.align		4
.L_1466:
        /*00f0*/ 	.word	index@(.nv.constant0._ZN2at6native18elementwise_kernelILi128ELi4EZNS0_15gpu_kernel_implIZZZNS0_10glu_kernelERNS_18TensorIteratorBaseEENKUlvE_clEvENKUlvE_clEvEUlddE_EEvS4_RKT_EUliE_EEviT1_)
        /*00f4*/ 	.short	0x0210
        /*00f6*/ 	.short	0x0290


	//----- nvinfo : EIATTR_SW_WAR
	.align		4
.L_1467:
        /*00f8*/ 	.byte	0x04, 0x36
        /*00fa*/ 	.short	(.L_1469 - .L_1468)
.L_1468:
        /*00fc*/ 	.word	0x00000008
.L_1469:


//--------------------- .nv.info._ZN2at6native27unrolled_elementwise_kernelIZZZNS0_10glu_kernelERNS_18TensorIteratorBaseEENKUlvE_clEvENKUlvE_clEvEUlddE_St5arrayIPcLm3EELi4E23TrivialOffsetCalculatorILi2EjESA_ILi1EjENS0_6memory12LoadWithCastILi2EEENSD_13StoreWithCastILi1EEEEEviT_T0_T2_T3_T4_T5_ --------------------------
	.section	.nv.info._ZN2at6native27unrolled_elementwise_kernelIZZZNS0_10glu_kernelERNS_18TensorIteratorBaseEENKUlvE_clEvENKUlvE_clEvEUlddE_St5arrayIPcLm3EELi4E23TrivialOffsetCalculatorILi2EjESA_ILi1EjENS0_6memory12LoadWithCastILi2EEENSD_13StoreWithCastILi1EEEEEviT_T0_T2_T3_T4_T5_,"",@"SHT_CUDA_INFO"
	.sectionflags	@""
	.align	4


	//----- nvinfo : EIATTR_CUDA_API_VERSION
	.align		4
        /*0000*/ 	.byte	0x04, 0x37
        /*0002*/ 	.short	(.L_1471 - .L_1470)
.L_1470:
        /*0004*/ 	.word	0x00000082


	//----- nvinfo : EIATTR_KPARAM_INFO
	.align		4
.L_1471:
        /*0008*/ 	.byte	0x04, 0x17
        /*000a*/ 	.short	(.L_1473 - .L_1472)
.L_1472:
        /*000c*/ 	.word	0x00000000
        /*0010*/ 	.short	0x0006
        /*0012*/ 	.short	0x0030
        /*0014*/ 	.byte	0x00, 0xf0, 0x21, 0x00


	//----- nvinfo : EIATTR_KPARAM_INFO
	.align		4
.L_1473:
        /*0018*/ 	.byte	0x04, 0x17
        /*001a*/ 	.short	(.L_1475 - .L_1474)
.L_1474:
        /*001c*/ 	.word	0x00000000
        /*0020*/ 	.short	0x0005
        /*0022*/ 	.short	0x0024
        /*0024*/ 	.byte	0x00, 0xf0, 0x31, 0x00


	//----- nvinfo : EIATTR_KPARAM_INFO
	.align		4
.L_1475:
        /*0028*/ 	.byte	0x04, 0x17
        /*002a*/ 	.short	(.L_1477 - .L_1476)
.L_1476:
        /*002c*/ 	.word	0x00000000
        /*0030*/ 	.short	0x0004
        /*0032*/ 	.short	0x0021
        /*0034*/ 	.byte	0x00, 0xf0, 0x05, 0x00


	//----- nvinfo : EIATTR_KPARAM_INFO
	.align		4
.L_1477:
        /*0038*/ 	.byte	0x04, 0x17
        /*003a*/ 	.short	(.L_1479 - .L_1478)
.L_1478:
        /*003c*/ 	.word	0x00000000
        /*0040*/ 	.short	0x0003
        /*0042*/ 	.short	0x0020
        /*0044*/ 	.byte	0x00, 0xf0, 0x05, 0x00


	//----- nvinfo : EIATTR_KPARAM_INFO
	.align		4
.L_1479:
        /*0048*/ 	.byte	0x04, 0x17
        /*004a*/ 	.short	(.L_1481 - .L_1480)
.L_1480:
        /*004c*/ 	.word	0x00000000
        /*0050*/ 	.short	0x0002
        /*0052*/ 	.short	0x0008
        /*0054*/ 	.byte	0x00, 0xf0, 0x61, 0x00


	//----- nvinfo : EIATTR_KPARAM_INFO
	.align		4
.L_1481:
        /*0058*/ 	.byte	0x04, 0x17
        /*005a*/ 	.short	(.L_1483 - .L_1482)
.L_1482:
        /*005c*/ 	.word	0x00000000
        /*0060*/ 	.short	0x0001
        /*0062*/ 	.short	0x0004
        /*0064*/ 	.byte	0x00, 0xf0, 0x05, 0x00


	//----- nvinfo : EIATTR_KPARAM_INFO
	.align		4
.L_1483:
        /*0068*/ 	.byte	0x04, 0x17
        /*006a*/ 	.short	(.L_1485 - .L_1484)
.L_1484:
        /*006c*/ 	.word	0x00000000
        /*0070*/ 	.short	0x0000
        /*0072*/ 	.short	0x0000
        /*0074*/ 	.byte	0x00, 0xf0, 0x11, 0x00


	//----- nvinfo : EIATTR_SPARSE_MMA_MASK
	.align		4
.L_1485:
        /*0078*/ 	.byte	0x03, 0x50
        /*007a*/ 	.short	0x0000


	//----- nvinfo : EIATTR_MAXREG_COUNT
	.align		4
        /*007c*/ 	.byte	0x03, 0x1b
        /*007e*/ 	.short	0x00ff


	//----- nvinfo : EIATTR_EXTERNS
	.align		4
        /*0080*/ 	.byte	0x04, 0x0f
        /*0082*/ 	.short	(.L_1487 - .L_1486)


	//   ....[0]....
	.align		4
.L_1486:
        /*0084*/ 	.word	index@(__assertfail)


	//----- nvinfo : EIATTR_MERCURY_ISA_VERSION
	.align		4
.L_1487:
        /*0088*/ 	.byte	0x03, 0x5f
        /*008a*/ 	.short	0x0101


	//----- nvinfo : EIATTR_SYSCALL_OFFSETS
	.align		4
        /*008c*/ 	.byte	0x04, 0x46
        /*008e*/ 	.short	(.L_1489 - .L_1488)


	//   ....[0]....
.L_1488:
        /*0090*/ 	.word	0x00000fa0


	//   ....[1]....
        /*0094*/ 	.word	0x00001ec0


	//   ....[2]....
        /*0098*/ 	.word	0x00002e60


	//   ....[3]....
        /*009c*/ 	.word	0x00003d80


	//   ....[4]....
        /*00a0*/ 	.word	0x00004d30


	//   ....[5]....
        /*00a4*/ 	.word	0x00005c50


	//   ....[6]....
        /*00a8*/ 	.word	0x00006be0


	//   ....[7]....
        /*00ac*/ 	.word	0x00007b10


	//   ....[8]....
        /*00b0*/ 	.word	0x0000a340


	//   ....[9]....
        /*00b4*/ 	.word	0x0000b510


	//   ....[10]....
        /*00b8*/ 	.word	0x0000c6a0


	//   ....[11]....
        /*00bc*/ 	.word	0x0000d850


	//----- nvinfo : EIATTR_EXIT_INSTR_OFFSETS
	.align		4
.L_1489:
        /*00c0*/ 	.byte	0x04, 0x1c
        /*00c2*/ 	.short	(.L_1491 - .L_1490)


	//   ....[0]....
.L_1490:
        /*00c4*/ 	.word	0x0000c740


	//   ....[1]....
        /*00c8*/ 	.word	0x0000c890


	//   ....[2]....
        /*00cc*/ 	.word	0x0000c8d0


	//   ....[3]....
        /*00d0*/ 	.word	0x0000c960


	//   ....[4]....
        /*00d4*/ 	.word	0x0000c990


	//   ....[5]....
        /*00d8*/ 	.word	0x0000c9c0


	//   ....[6]....
        /*00dc*/ 	.word	0x0000ca90


	//   ....[7]....
        /*00e0*/ 	.word	0x0000cb10


	//   ....[8]....
        /*00e4*/ 	.word	0x0000cbf0


	//   ....[9]....
        /*00e8*/ 	.word	0x0000cc80


	//   ....[10]....
        /*00ec*/ 	.word	0x0000cca0


	//   ....[11]....
        /*00f0*/ 	.word	0x0000cd60


	//   ....[12]....
        /*00f4*/ 	.word	0x0000cd90


	//   ....[13]....
        /*00f8*/ 	.word	0x0000cf60


	//   ....[14]....
        /*00fc*/ 	.word	0x0000d100


	//   ....[15]....
        /*0100*/ 	.word	0x0000d180


	//   ....[16]....
        /*0104*/ 	.word	0x0000d230


	//   ....[17]....
        /*0108*/ 	.word	0x0000d3f0


	//   ....[18]....
        /*010c*/ 	.word	0x0000d5b0


	//   ....[19]....
        /*0110*/ 	.word	0x0000d750


	//   ....[20]....
        /*0114*/ 	.word	0x0000d860


	//   ....[21]....
        /*0118*/ 	.word	0x0000d890


	//   ....[22]....
        /*011c*/ 	.word	0x0000d8c0


	//----- nvinfo : EIATTR_MAX_THREADS
	.align		4
.L_1491:
        /*0120*/ 	.byte	0x04, 0x05
        /*0122*/ 	.short	(.L_1493 - .L_1492)
.L_1492:
        /*0124*/ 	.word	0x00000080
        /*0128*/ 	.word	0x00000001
        /*012c*/ 	.word	0x00000001


	//----- nvinfo : EIATTR_CRS_STACK_SIZE
	.align		4
.L_1493:
        /*0130*/ 	.byte	0x04, 0x1e
        /*0132*/ 	.short	(.L_1495 - .L_1494)
.L_1494:
        /*0134*/ 	.word	0x00000000


	//----- nvinfo : EIATTR_CBANK_PARAM_SIZE
	.align		4
.L_1495:
        /*0138*/ 	.byte	0x03, 0x19
        /*013a*/ 	.short	0x0038


	//----- nvinfo : EIATTR_PARAM_CBANK
	.align		4
        /*013c*/ 	.byte	0x04, 0x0a
        /*013e*/ 	.short	(.L_1497 - .L_1496)
	.align		4
.L_1496:
        /*0140*/ 	.word	index@(.nv.constant0._ZN2at6native27unrolled_elementwise_kernelIZZZNS0_10glu_kernelERNS_18TensorIteratorBaseEENKUlvE_clEvENKUlvE_clEvEUlddE_St5arrayIPcLm3EELi4E23TrivialOffsetCalculatorILi2EjESA_ILi1EjENS0_6memory12LoadWithCastILi2EEENSD_13StoreWithCastILi1EEEEEviT_T0_T2_T3_T4_T5_)
        /*0144*/ 	.short	0x0210
        /*0146*/ 	.short	0x0038


	//----- nvinfo : EIATTR_SW_WAR
	.align		4
.L_1497:
        /*0148*/ 	.byte	0x04, 0x36
        /*014a*/ 	.short	(.L_1499 - .L_1498)
.L_1498:
        /*014c*/ 	.word	0x00000008
.L_1499:


//--------------------- .nv.info._ZN2at6native18elementwise_kernelILi128ELi2EZNS0_22gpu_kernel_impl_nocastIZZZNS0_10glu_kernelERNS_18TensorIteratorBaseEENKUlvE_clEvENKUlvE_clEvEUlddE_EEvS4_RKT_EUliE_EEviT1_ --------------------------
	.section	.nv.info._ZN2at6native18elementwise_kernelILi128ELi2EZNS0_22gpu_kernel_impl_nocastIZZZNS0_10glu_kernelERNS_18TensorIteratorBaseEENKUlvE_clEvENKUlvE_clEvEUlddE_EEvS4_RKT_EUliE_EEviT1_,"",@"SHT_CUDA_INFO"
	.sectionflags	@""
	.align	4


	//----- nvinfo : EIATTR_CUDA_API_VERSION
	.align		4
        /*0000*/ 	.byte	0x04, 0x37
        /*0002*/ 	.short	(.L_1501 - .L_1500)
.L_1500:
        /*0004*/ 	.word	0x00000082


	//----- nvinfo : EIATTR_KPARAM_INFO
	.align		4
.L_1501:
        /*0008*/ 	.byte	0x04, 0x17
        /*000a*/ 	.short	(.L_1503 - .L_1502)
.L_1502:
        /*000c*/ 	.word	0x00000000
        /*0010*/ 	.short	0x0001
        /*0012*/ 	.short	0x0008
        /*0014*/ 	.byte	0x00, 0xf0, 0x21, 0x0a


	//----- nvinfo : EIATTR_KPARAM_INFO
	.align		4
.L_1503:
        /*0018*/ 	.byte	0x04, 0x17
        /*001a*/ 	.short	(.L_1505 - .L_1504)
.L_1504:
        /*001c*/ 	.word	0x00000000
        /*0020*/ 	.short	0x0000
        /*0022*/ 	.short	0x0000
        /*0024*/ 	.byte	0x00, 0xf0, 0x11, 0x00


	//----- nvinfo : EIATTR_SPARSE_MMA_MASK
	.align		4
.L_1505:
        /*0028*/ 	.byte	0x03, 0x50
        /*002a*/ 	.short	0x0000


	//----- nvinfo : EIATTR_MAXREG_COUNT
	.align		4
        /*002c*/ 	.byte	0x03, 0x1b
        /*002e*/ 	.short	0x0080


	//----- nvinfo : EIATTR_MERCURY_ISA_VERSION
	.align		4
        /*0030*/ 	.byte	0x03, 0x5f
        /*0032*/ 	.short	0x0101


	//----- nvinfo : EIATTR_EXIT_INSTR_OFFSETS
	.align		4
        /*0034*/ 	.byte	0x04, 0x1c
        /*0036*/ 	.short	(.L_1507 - .L_1506)


	//   ....[0]....
.L_1506:
        /*0038*/ 	.word	0x00001cb0


	//   ....[1]....
        /*003c*/ 	.word	0x000038c0


	//----- nvinfo : EIATTR_MAX_THREADS
	.align		4
.L_1507:
        /*0040*/ 	.byte	0x04, 0x05
        /*0042*/ 	.short	(.L_1509 - .L_1508)
.L_1508:
        /*0044*/ 	.word	0x00000080
        /*0048*/ 	.word	0x00000001
        /*004c*/ 	.word	0x00000001


	//----- nvinfo : EIATTR_CRS_STACK_SIZE
	.align		4
.L_1509:
        /*0050*/ 	.byte	0x04, 0x1e
        /*0052*/ 	.short	(.L_1511 - .L_1510)
.L_1510:
        /*0054*/ 	.word	0x00000000


	//----- nvinfo : EIATTR_CBANK_PARAM_SIZE
	.align		4
.L_1511:
        /*0058*/ 	.byte	0x03, 0x19
        /*005a*/ 	.short	0x0290


	//----- nvinfo : EIATTR_PARAM_CBANK
	.align		4
        /*005c*/ 	.byte	0x04, 0x0a
        /*005e*/ 	.short	(.L_1513 - .L_1512)
	.align		4
.L_1512:
        /*0060*/ 	.word	index@(.nv.constant0._ZN2at6native18elementwise_kernelILi128ELi2EZNS0_22gpu_kernel_impl_nocastIZZZNS0_10glu_kernelERNS_18TensorIteratorBaseEENKUlvE_clEvENKUlvE_clEvEUlddE_EEvS4_RKT_EUliE_EEviT1_)
        /*0064*/ 	.short	0x0210
        /*0066*/ 	.short	0x0290


	//----- nvinfo : EIATTR_SW_WAR
	.align		4
.L_1513:
        /*0068*/ 	.byte	0x04, 0x36
        /*006a*/ 	.short	(.L_1515 - .L_1514)
.L_1514:
        /*006c*/ 	.word	0x00000008
.L_1515:


//--------------------- .nv.info._ZN2at6native27unrolled_elementwise_kernelIZZZNS0_10glu_kernelERNS_18TensorIteratorBaseEENKUlvE_clEvENKUlvE_clEvEUlddE_St5arrayIPcLm3EELi4E23TrivialOffsetCalculatorILi2EjESA_ILi1EjENS0_6memory15LoadWithoutCastENSD_16StoreWithoutCastEEEviT_T0_T2_T3_T4_T5_ --------------------------
	.section	.nv.info._ZN2at6native27unrolled_elementwise_kernelIZZZNS0_10glu_kernelERNS_18TensorIteratorBaseEENKUlvE_clEvENKUlvE_clEvEUlddE_St5arrayIPcLm3EELi4E23TrivialOffsetCalculatorILi2EjESA_ILi1EjENS0_6memory15LoadWithoutCastENSD_16StoreWithoutCastEEEviT_T0_T2_T3_T4_T5_,"",@"SHT_CUDA_INFO"
	.sectionflags	@""
	.align	4


	//----- nvinfo : EIATTR_CUDA_API_VERSION
	.align		4
        /*0000*/ 	.byte	0x04, 0x37
        /*0002*/ 	.short	(.L_1517 - .L_1516)
.L_1516:
        /*0004*/ 	.word	0x00000082


	//----- nvinfo : EIATTR_KPARAM_INFO
	.align		4
.L_1517:
        /*0008*/ 	.byte	0x04, 0x17
        /*000a*/ 	.short	(.L_1519 - .L_1518)
.L_1518:
        /*000c*/ 	.word	0x00000000
        /*0010*/ 	.short	0x0006
        /*0012*/ 	.short	0x0023
        /*0014*/ 	.byte	0x00, 0xf0, 0x05, 0x00


	//----- nvinfo : EIATTR_KPARAM_INFO
	.align		4
.L_1519:
        /*0018*/ 	.byte	0x04, 0x17
        /*001a*/ 	.short	(.L_1521 - .L_1520)
.L_1520:
        /*001c*/ 	.word	0x00000000
        /*0020*/ 	.short	0x0005
        /*0022*/ 	.short	0x0022
        /*0024*/ 	.byte	0x00, 0xf0, 0x05, 0x00


	//----- nvinfo : EIATTR_KPARAM_INFO
	.align		4
.L_1521:
        /*0028*/ 	.byte	0x04, 0x17
        /*002a*/ 	.short	(.L_1523 - .L_1522)
.L_1522:
        /*002c*/ 	.word	0x00000000
        /*0030*/ 	.short	0x0004
        /*0032*/ 	.short	0x0021
        /*0034*/ 	.byte	0x00, 0xf0, 0x05, 0x00


	//----- nvinfo : EIATTR_KPARAM_INFO
	.align		4
.L_1523:
        /*0038*/ 	.byte	0x04, 0x17
        /*003a*/ 	.short	(.L_1525 - .L_1524)
.L_1524:
        /*003c*/ 	.word	0x00000000
        /*0040*/ 	.short	0x0003
        /*0042*/ 	.short	0x0020
        /*0044*/ 	.byte	0x00, 0xf0, 0x05, 0x00


	//----- nvinfo : EIATTR_KPARAM_INFO
	.align		4
.L_1525:
        /*0048*/ 	.byte	0x04, 0x17
        /*004a*/ 	.short	(.L_1527 - .L_1526)
.L_1526:
        /*004c*/ 	.word	0x00000000
        /*0050*/ 	.short	0x0002
        /*0052*/ 	.short	0x0008
        /*0054*/ 	.byte	0x00, 0xf0, 0x61, 0x00


	//----- nvinfo : EIATTR_KPARAM_INFO
	.align		4
.L_1527:
        /*0058*/ 	.byte	0x04, 0x17
        /*005a*/ 	.short	(.L_1529 - .L_1528)
.L_1528:
        /*005c*/ 	.word	0x00000000
        /*0060*/ 	.short	0x0001
        /*0062*/ 	.short	0x0004
        /*0064*/ 	.byte	0x00, 0xf0, 0x05, 0x00


	//----- nvinfo : EIATTR_KPARAM_INFO
	.align		4
.L_1529:
        /*0068*/ 	.byte	0x04, 0x17
        /*006a*/ 	.short	(.L_1531 - .L_1530)
.L_1530:
        /*006c*/ 	.word	0x00000000
        /*0070*/ 	.short	0x0000
        /*0072*/ 	.short	0x0000
        /*0074*/ 	.byte	0x00, 0xf0, 0x11, 0x00


	//----- nvinfo : EIATTR_SPARSE_MMA_MASK
	.align		4
.L_1531:
        /*0078*/ 	.byte	0x03, 0x50
        /*007a*/ 	.short	0x0000


	//----- nvinfo : EIATTR_MAXREG_COUNT
	.align		4
        /*007c*/ 	.byte	0x03, 0x1b
        /*007e*/ 	.short	0x00ff


	//----- nvinfo : EIATTR_MERCURY_ISA_VERSION
	.align		4
        /*0080*/ 	.byte	0x03, 0x5f
        /*0082*/ 	.short	0x0101


	//----- nvinfo : EIATTR_EXIT_INSTR_OFFSETS
	.align		4
        /*0084*/ 	.byte	0x04, 0x1c
        /*0086*/ 	.short	(.L_1533 - .L_1532)


	//   ....[0]....
.L_1532:
        /*0088*/ 	.word	0x00001950


	//   ....[1]....
        /*008c*/ 	.word	0x000019a0


	//----- nvinfo : EIATTR_MAX_THREADS
	.align		4
.L_1533:
        /*0090*/ 	.byte	0x04, 0x05
        /*0092*/ 	.short	(.L_1535 - .L_1534)
.L_1534:
        /*0094*/ 	.word	0x00000080
        /*0098*/ 	.word	0x00000001
        /*009c*/ 	.word	0x00000001


	//----- nvinfo : EIATTR_CRS_STACK_SIZE
	.align		4
.L_1535:
        /*00a0*/ 	.byte	0x04, 0x1e
        /*00a2*/ 	.short	(.L_1537 - .L_1536)
.L_1536:
        /*00a4*/ 	.word	0x00000000


	//----- nvinfo : EIATTR_CBANK_PARAM_SIZE
	.align		4
.L_1537:
        /*00a8*/ 	.byte	0x03, 0x19
        /*00aa*/ 	.short	0x0024


	//----- nvinfo : EIATTR_PARAM_CBANK
	.align		4
        /*00ac*/ 	.byte	0x04, 0x0a
        /*00ae*/ 	.short	(.L_1539 - .L_1538)
	.align		4
.L_1538:
        /*00b0*/ 	.word	index@(.nv.constant0._ZN2at6native27unrolled_elementwise_kernelIZZZNS0_10glu_kernelERNS_18TensorIteratorBaseEENKUlvE_clEvENKUlvE_clEvEUlddE_St5arrayIPcLm3EELi4E23TrivialOffsetCalculatorILi2EjESA_ILi1EjENS0_6memory15LoadWithoutCastENSD_16StoreWithoutCastEEEviT_T0_T2_T3_T4_T5_)
        /*00b4*/ 	.short	0x0210
        /*00b6*/ 	.short	0x0024


	//----- nvinfo : EIATTR_SW_WAR
	.align		4
.L_1539:
        /*00b8*/ 	.byte	0x04, 0x36
        /*00ba*/ 	.short	(.L_1541 - .L_1540)
.L_1540:
        /*00bc*/ 	.word	0x00000008
.L_1541:


//--------------------- .nv.info._ZN2at6native29vectorized_elementwise_kernelILi2EZZZNS0_10glu_kernelERNS_18TensorIteratorBaseEENKUlvE_clEvENKUlvE_clEvEUlddE_St5arrayIPcLm3EEEEviT0_T1_ --------------------------
	.section	.nv.info._ZN2at6native29vectorized_elementwise_kernelILi2EZZZNS0_10glu_kernelERNS_18TensorIteratorBaseEENKUlvE_clEvENKUlvE_clEvEUlddE_St5arrayIPcLm3EEEEviT0_T1_,"",@"SHT_CUDA_INFO"
	.sectionflags	@""
	.align	4


	//----- nvinfo : EIATTR_CUDA_API_VERSION
	.align		4
        /*0000*/ 	.byte	0x04, 0x37
        /*0002*/ 	.short	(.L_1543 - .L_1542)
.L_1542:
        /*0004*/ 	.word	0x00000082


	//----- nvinfo : EIATTR_KPARAM_INFO
	.align		4
.L_1543:
        /*0008*/ 	.byte	0x04, 0x17
        /*000a*/ 	.short	(.L_1545 - .L_1544)
.L_1544:
        /*000c*/ 	.word	0x00000000
        /*0010*/ 	.short	0x0002
        /*0012*/ 	.short	0x0008
        /*0014*/ 	.byte	0x00, 0xf0, 0x61, 0x00


	//----- nvinfo : EIATTR_KPARAM_INFO
	.align		4
.L_1545:
        /*0018*/ 	.byte	0x04, 0x17
        /*001a*/ 	.short	(.L_1547 - .L_1546)
.L_1546:
        /*001c*/ 	.word	0x00000000
        /*0020*/ 	.short	0x0001
        /*0022*/ 	.short	0x0004
        /*0024*/ 	.byte	0x00, 0xf0, 0x05, 0x00


	//----- nvinfo : EIATTR_KPARAM_INFO
	.align		4
.L_1547:
        /*0028*/ 	.byte	0x04, 0x17
        /*002a*/ 	.short	(.L_1549 - .L_1548)
.L_1548:
        /*002c*/ 	.word	0x00000000
        /*0030*/ 	.short	0x0000
        /*0032*/ 	.short	0x0000
        /*0034*/ 	.byte	0x00, 0xf0, 0x11, 0x00


	//----- nvinfo : EIATTR_SPARSE_MMA_MASK
	.align		4
.L_1549:
        /*0038*/ 	.byte	0x03, 0x50
        /*003a*/ 	.short	0x0000


	//----- nvinfo : EIATTR_MAXREG_COUNT
	.align		4
        /*003c*/ 	.byte	0x03, 0x1b
        /*003e*/ 	.short	0x00ff


	//----- nvinfo : EIATTR_MERCURY_ISA_VERSION
	.align		4
        /*0040*/ 	.byte	0x03, 0x5f
        /*0042*/ 	.short	0x0101


	//----- nvinfo : EIATTR_EXIT_INSTR_OFFSETS
	.align		4
        /*0044*/ 	.byte	0x04, 0x1c
        /*0046*/ 	.short	(.L_1551 - .L_1550)


	//   ....[0]....
.L_1550:
        /*0048*/ 	.word	0x000028a0


	//   ....[1]....
        /*004c*/ 	.word	0x00005bd0


	//   ....[2]....
        /*0050*/ 	.word	0x00005c20


	//----- nvinfo : EIATTR_MAX_THREADS
	.align		4
.L_1551:
        /*0054*/ 	.byte	0x04, 0x05
        /*0056*/ 	.short	(.L_1553 - .L_1552)
.L_1552:
        /*0058*/ 	.word	0x00000080
        /*005c*/ 	.word	0x00000001
        /*0060*/ 	.word	0x00000001


	//----- nvinfo : EIATTR_CRS_STACK_SIZE
	.align		4
.L_1553:
        /*0064*/ 	.byte	0x04, 0x1e
        /*0066*/ 	.short	(.L_1555 - .L_1554)
.L_1554:
        /*0068*/ 	.word	0x00000000


	//----- nvinfo : EIATTR_CBANK_PARAM_SIZE
	.align		4
.L_1555:
        /*006c*/ 	.byte	0x03, 0x19
        /*006e*/ 	.short	0x0020


	//----- nvinfo : EIATTR_PARAM_CBANK
	.align		4
        /*0070*/ 	.byte	0x04, 0x0a
        /*0072*/ 	.short	(.L_1557 - .L_1556)
	.align		4
.L_1556:
        /*0074*/ 	.word	index@(.nv.constant0._ZN2at6native29vectorized_elementwise_kernelILi2EZZZNS0_10glu_kernelERNS_18TensorIteratorBaseEENKUlvE_clEvENKUlvE_clEvEUlddE_St5arrayIPcLm3EEEEviT0_T1_)
        /*0078*/ 	.short	0x0210
        /*007a*/ 	.short	0x0020


	//----- nvinfo : EIATTR_SW_WAR
	.align		4
.L_1557:
        /*007c*/ 	.byte	0x04, 0x36
        /*007e*/ 	.short	(.L_1559 - .L_1558)
.L_1558:
        /*0080*/ 	.word	0x00000008
.L_1559:


//--------------------- .nv.info._ZN2at6native29vectorized_elementwise_kernelILi4EZZZNS0_10glu_kernelERNS_18TensorIteratorBaseEENKUlvE_clEvENKUlvE_clEvEUlddE_St5arrayIPcLm3EEEEviT0_T1_ --------------------------
	.section	.nv.info._ZN2at6native29vectorized_elementwise_kernelILi4EZZZNS0_10glu_kernelERNS_18TensorIteratorBaseEENKUlvE_clEvENKUlvE_clEvEUlddE_St5arrayIPcLm3EEEEviT0_T1_,"",@"SHT_CUDA_INFO"
	.sectionflags	@""
	.align	4


	//----- nvinfo : EIATTR_CUDA_API_VERSION
	.align		4
        /*0000*/ 	.byte	0x04, 0x37
        /*0002*/ 	.short	(.L_1561 - .L_1560)
.L_1560:
        /*0004*/ 	.word	0x00000082


	//----- nvinfo : EIATTR_KPARAM_INFO
	.align		4
.L_1561:
        /*0008*/ 	.byte	0x04, 0x17
        /*000a*/ 	.short	(.L_1563 - .L_1562)
.L_1562:
        /*000c*/ 	.word	0x00000000
        /*0010*/ 	.short	0x0002
        /*0012*/ 	.short	0x0008
        /*0014*/ 	.byte	0x00, 0xf0, 0x61, 0x00


	//----- nvinfo : EIATTR_KPARAM_INFO
	.align		4
.L_1563:
        /*0018*/ 	.byte	0x04, 0x17
        /*001a*/ 	.short	(.L_1565 - .L_1564)
.L_1564:
        /*001c*/ 	.word	0x00000000
        /*0020*/ 	.short	0x0001
        /*0022*/ 	.short	0x0004
        /*0024*/ 	.byte	0x00, 0xf0, 0x05, 0x00


	//----- nvinfo : EIATTR_KPARAM_INFO
	.align		4
.L_1565:
        /*0028*/ 	.byte	0x04, 0x17
        /*002a*/ 	.short	(.L_1567 - .L_1566)
.L_1566:
        /*002c*/ 	.word	0x00000000
        /*0030*/ 	.short	0x0000
        /*0032*/ 	.short	0x0000
        /*0034*/ 	.byte	0x00, 0xf0, 0x11, 0x00


	//----- nvinfo : EIATTR_SPARSE_MMA_MASK
	.align		4
.L_1567:
        /*0038*/ 	.byte	0x03, 0x50
        /*003a*/ 	.short	0x0000


	//----- nvinfo : EIATTR_MAXREG_COUNT
	.align		4
        /*003c*/ 	.byte	0x03, 0x1b
        /*003e*/ 	.short	0x00ff


	//----- nvinfo : EIATTR_MERCURY_ISA_VERSION
	.align		4
        /*0040*/ 	.byte	0x03, 0x5f
        /*0042*/ 	.short	0x0101


	//----- nvinfo : EIATTR_EXIT_INSTR_OFFSETS
	.align		4
        /*0044*/ 	.byte	0x04, 0x1c
        /*0046*/ 	.short	(.L_1569 - .L_1568)


	//   ....[0]....
.L_1568:
        /*0048*/ 	.word	0x000028a0


	//   ....[1]....
        /*004c*/ 	.word	0x00005bd0


	//   ....[2]....
        /*0050*/ 	.word	0x00005c20


	//----- nvinfo : EIATTR_MAX_THREADS
	.align		4
.L_1569:
        /*0054*/ 	.byte	0x04, 0x05
        /*0056*/ 	.short	(.L_1571 - .L_1570)
.L_1570:
        /*0058*/ 	.word	0x00000080
        /*005c*/ 	.word	0x00000001
        /*0060*/ 	.word	0x00000001


	//----- nvinfo : EIATTR_CRS_STACK_SIZE
	.align		4
.L_1571:
        /*0064*/ 	.byte	0x04, 0x1e
        /*0066*/ 	.short	(.L_1573 - .L_1572)
.L_1572:
        /*0068*/ 	.word	0x00000000


	//----- nvinfo : EIATTR_CBANK_PARAM_SIZE
	.align		4
.L_1573:
        /*006c*/ 	.byte	0x03, 0x19
        /*006e*/ 	.short	0x0020


	//----- nvinfo : EIATTR_PARAM_CBANK
	.align		4
        /*0070*/ 	.byte	0x04, 0x0a
        /*0072*/ 	.short	(.L_1575 - .L_1574)
	.align		4
.L_1574:
        /*0074*/ 	.word	index@(.nv.constant0._ZN2at6native29vectorized_elementwise_kernelILi4EZZZNS0_10glu_kernelERNS_18TensorIteratorBaseEENKUlvE_clEvENKUlvE_clEvEUlddE_St5arrayIPcLm3EEEEviT0_T1_)
        /*0078*/ 	.short	0x0210
        /*007a*/ 	.short	0x0020


	//----- nvinfo : EIATTR_SW_WAR
	.align		4
.L_1575:
        /*007c*/ 	.byte	0x04, 0x36
        /*007e*/ 	.short	(.L_1577 - .L_1576)
.L_1576:
        /*0080*/ 	.word	0x00000008
.L_1577:


//--------------------- .nv.info._ZN2at6native29vectorized_elementwise_kernelILi8EZZZNS0_10glu_kernelERNS_18TensorIteratorBaseEENKUlvE_clEvENKUlvE_clEvEUlddE_St5arrayIPcLm3EEEEviT0_T1_ --------------------------
	.section	.nv.info._ZN2at6native29vectorized_elementwise_kernelILi8EZZZNS0_10glu_kernelERNS_18TensorIteratorBaseEENKUlvE_clEvENKUlvE_clEvEUlddE_St5arrayIPcLm3EEEEviT0_T1_,"",@"SHT_CUDA_INFO"
	.sectionflags	@""
	.align	4


	//----- nvinfo : EIATTR_CUDA_API_VERSION
	.align		4
        /*0000*/ 	.byte	0x04, 0x37
        /*0002*/ 	.short	(.L_1579 - .L_1578)
.L_1578:
        /*0004*/ 	.word	0x00000082


	//----- nvinfo : EIATTR_KPARAM_INFO
	.align		4
.L_1579:
        /*0008*/ 	.byte	0x04, 0x17
        /*000a*/ 	.short	(.L_1581 - .L_1580)
.L_1580:
        /*000c*/ 	.word	0x00000000
        /*0010*/ 	.short	0x0002
        /*0012*/ 	.short	0x0008
        /*0014*/ 	.byte	0x00, 0xf0, 0x61, 0x00


	//----- nvinfo : EIATTR_KPARAM_INFO
	.align		4
.L_1581:
        /*0018*/ 	.byte	0x04, 0x17
        /*001a*/ 	.short	(.L_1583 - .L_1582)
.L_1582:
        /*001c*/ 	.word	0x00000000
        /*0020*/ 	.short	0x0001
        /*0022*/ 	.short	0x0004
        /*0024*/ 	.byte	0x00, 0xf0, 0x05, 0x00


	//----- nvinfo : EIATTR_KPARAM_INFO
	.align		4
.L_1583:
        /*0028*/ 	.byte	0x04, 0x17
        /*002a*/ 	.short	(.L_1585 - .L_1584)
.L_1584:
        /*002c*/ 	.word	0x00000000
        /*0030*/ 	.short	0x0000
        /*0032*/ 	.short	0x0000
        /*0034*/ 	.byte	0x00, 0xf0, 0x11, 0x00


	//----- nvinfo : EIATTR_SPARSE_MMA_MASK
	.align		4
.L_1585:
        /*0038*/ 	.byte	0x03, 0x50
        /*003a*/ 	.short	0x0000


	//----- nvinfo : EIATTR_MAXREG_COUNT
	.align		4
        /*003c*/ 	.byte	0x03, 0x1b
        /*003e*/ 	.short	0x00ff


	//----- nvinfo : EIATTR_MERCURY_ISA_VERSION
	.align		4
        /*0040*/ 	.byte	0x03, 0x5f
        /*0042*/ 	.short	0x0101


	//----- nvinfo : EIATTR_EXIT_INSTR_OFFSETS
	.align		4
        /*0044*/ 	.byte	0x04, 0x1c
        /*0046*/ 	.short	(.L_1587 - .L_1586)


	//   ....[0]....
.L_1586:
        /*0048*/ 	.word	0x000028a0


	//   ....[1]....
        /*004c*/ 	.word	0x00005bd0


	//   ....[2]....
        /*0050*/ 	.word	0x00005c20


	//----- nvinfo : EIATTR_MAX_THREADS
	.align		4
.L_1587:
        /*0054*/ 	.byte	0x04, 0x05
        /*0056*/ 	.short	(.L_1589 - .L_1588)
.L_1588:
        /*0058*/ 	.word	0x00000080
        /*005c*/ 	.word	0x00000001
        /*0060*/ 	.word	0x00000001


	//----- nvinfo : EIATTR_CRS_STACK_SIZE
	.align		4
.L_1589:
        /*0064*/ 	.byte	0x04, 0x1e
        /*0066*/ 	.short	(.L_1591 - .L_1590)
.L_1590:
        /*0068*/ 	.word	0x00000000


	//----- nvinfo : EIATTR_CBANK_PARAM_SIZE
	.align		4
.L_1591:
        /*006c*/ 	.byte	0x03, 0x19
        /*006e*/ 	.short	0x0020


	//----- nvinfo : EIATTR_PARAM_CBANK
	.align		4
        /*0070*/ 	.byte	0x04, 0x0a
        /*0072*/ 	.short	(.L_1593 - .L_1592)
	.align		4
.L_1592:
        /*0074*/ 	.word	index@(.nv.constant0._ZN2at6native29vectorized_elementwise_kernelILi8EZZZNS0_10glu_kernelERNS_18TensorIteratorBaseEENKUlvE_clEvENKUlvE_clEvEUlddE_St5arrayIPcLm3EEEEviT0_T1_)
        /*0078*/ 	.short	0x0210
        /*007a*/ 	.short	0x0020


	//----- nvinfo : EIATTR_SW_WAR
	.align		4
.L_1593:
        /*007c*/ 	.byte	0x04, 0x36
        /*007e*/ 	.short	(.L_1595 - .L_1594)
.L_1594:
        /*0080*/ 	.word	0x00000008
.L_1595:


//--------------------- .nv.info._ZN2at6native19glu_backward_kernelIN3c108BFloat16E16OffsetCalculatorILi3EjLb0EEEEviPT_PKS6_S9_T0_ll --------------------------
	.section	.nv.info._ZN2at6native19glu_backward_kernelIN3c108BFloat16E16OffsetCalculatorILi3EjLb0EEEEviPT_PKS6_S9_T0_ll,"",@"SHT_CUDA_INFO"
	.sectionflags	@""
	.align	4


	//----- nvinfo : EIATTR_CUDA_API_VERSION
	.align		4
        /*0000*/ 	.byte	0x04, 0x37
        /*0002*/ 	.short	(.L_1597 - .L_1596)
.L_1596:
        /*0004*/ 	.word	0x00000082


	//----- nvinfo : EIATTR_KPARAM_INFO
	.align		4
.L_1597:
        /*0008*/ 	.byte	0x04, 0x17
        /*000a*/ 	.short	(.L_1599 - .L_1598)
.L_1598:
        /*000c*/ 	.word	0x00000000
        /*0010*/ 	.short	0x0006
        /*0012*/ 	.short	0x0288
        /*0014*/ 	.byte	0x00, 0xf0, 0x21, 0x00


	//----- nvinfo : EIATTR_KPARAM_INFO
	.align		4
.L_1599:
        /*0018*/ 	.byte	0x04, 0x17
        /*001a*/ 	.short	(.L_1601 - .L_1600)
.L_1600:
        /*001c*/ 	.word	0x00000000
        /*0020*/ 	.short	0x0005
        /*0022*/ 	.short	0x0280
        /*0024*/ 	.byte	0x00, 0xf0, 0x21, 0x00


	//----- nvinfo : EIATTR_KPARAM_INFO
	.align		4
.L_1601:
        /*0028*/ 	.byte	0x04, 0x17
        /*002a*/ 	.short	(.L_1603 - .L_1602)
.L_1602:
        /*002c*/ 	.word	0x00000000
        /*0030*/ 	.short	0x0004
        /*0032*/ 	.short	0x0020
        /*0034*/ 	.byte	0x00, 0xf0, 0x71, 0x09


	//----- nvinfo : EIATTR_KPARAM_INFO
	.align		4
.L_1603:
        /*0038*/ 	.byte	0x04, 0x17
        /*003a*/ 	.short	(.L_1605 - .L_1604)
.L_1604:
        /*003c*/ 	.word	0x00000000
        /*0040*/ 	.short	0x0003
        /*0042*/ 	.short	0x0018
        /*0044*/ 	.byte	0x00, 0xf0, 0x21, 0x00


	//----- nvinfo : EIATTR_KPARAM_INFO
	.align		4
.L_1605:
        /*0048*/ 	.byte	0x04, 0x17
        /*004a*/ 	.short	(.L_1607 - .L_1606)
.L_1606:
        /*004c*/ 	.word	0x00000000
        /*0050*/ 	.short	0x0002
        /*0052*/ 	.short	0x0010
        /*0054*/ 	.byte	0x00, 0xf0, 0x21, 0x00


	//----- nvinfo : EIATTR_KPARAM_INFO
	.align		4
.L_1607:
        /*0058*/ 	.byte	0x04, 0x17
        /*005a*/ 	.short	(.L_1609 - .L_1608)
.L_1608:
        /*005c*/ 	.word	0x00000000
        /*0060*/ 	.short	0x0001
        /*0062*/ 	.short	0x0008
        /*0064*/ 	.byte	0x00, 0xf0, 0x21, 0x00


	//----- nvinfo : EIATTR_KPARAM_INFO
	.align		4
.L_1609:
        /*0068*/ 	.byte	0x04, 0x17
        /*006a*/ 	.short	(.L_1611 - .L_1610)
.L_1610:
        /*006c*/ 	.word	0x00000000
        /*0070*/ 	.short	0x0000
        /*0072*/ 	.short	0x0000
        /*0074*/ 	.byte	0x00, 0xf0, 0x11, 0x00


	//----- nvinfo : EIATTR_SPARSE_MMA_MASK
	.align		4
.L_1611:
        /*0078*/ 	.byte	0x03, 0x50
        /*007a*/ 	.short	0x0000


	//----- nvinfo : EIATTR_MAXREG_COUNT
	.align		4
        /*007c*/ 	.byte	0x03, 0x1b
        /*007e*/ 	.short	0x00ff


	//----- nvinfo : EIATTR_MERCURY_ISA_VERSION
	.align		4
        /*0080*/ 	.byte	0x03, 0x5f
        /*0082*/ 	.short	0x0101


	//----- nvinfo : EIATTR_EXIT_INSTR_OFFSETS
	.align		4
        /*0084*/ 	.byte	0x04, 0x1c
        /*0086*/ 	.short	(.L_1613 - .L_1612)


	//   ....[0]....
.L_1612:
        /*0088*/ 	.word	0x00000070


	//   ....[1]....
        /*008c*/ 	.word	0x00001880


	//----- nvinfo : EIATTR_CBANK_PARAM_SIZE
	.align		4
.L_1613:
        /*0090*/ 	.byte	0x03, 0x19
        /*0092*/ 	.short	0x0290


	//----- nvinfo : EIATTR_PARAM_CBANK
	.align		4
        /*0094*/ 	.byte	0x04, 0x0a
        /*0096*/ 	.short	(.L_1615 - .L_1614)
	.align		4
.L_1614:
        /*0098*/ 	.word	index@(.nv.constant0._ZN2at6native19glu_backward_kernelIN3c108BFloat16E16OffsetCalculatorILi3EjLb0EEEEviPT_PKS6_S9_T0_ll)
        /*009c*/ 	.short	0x0210
        /*009e*/ 	.short	0x0290


	//----- nvinfo : EIATTR_SW_WAR
	.align		4
.L_1615:
        /*00a0*/ 	.byte	0x04, 0x36
        /*00a2*/ 	.short	(.L_1617 - .L_1616)
.L_1616:
        /*00a4*/ 	.word	0x00000008
.L_1617:


//--------------------- .nv.info._ZN2at6native19glu_backward_kernelIN3c104HalfE16OffsetCalculatorILi3EjLb0EEEEviPT_PKS6_S9_T0_ll --------------------------
	.section	.nv.info._ZN2at6native19glu_backward_kernelIN3c104HalfE16OffsetCalculatorILi3EjLb0EEEEviPT_PKS6_S9_T0_ll,"",@"SHT_CUDA_INFO"
	.sectionflags	@""
	.align	4


	//----- nvinfo : EIATTR_CUDA_API_VERSION
	.align		4
        /*0000*/ 	.byte	0x04, 0x37
        /*0002*/ 	.short	(.L_1619 - .L_1618)
.L_1618:
        /*0004*/ 	.word	0x00000082


	//----- nvinfo : EIATTR_KPARAM_INFO
	.align		4
.L_1619:
        /*0008*/ 	.byte	0x04, 0x17
        /*000a*/ 	.short	(.L_1621 - .L_1620)
.L_1620:
        /*000c*/ 	.word	0x00000000
        /*0010*/ 	.short	0x0006
        /*0012*/ 	.short	0x0288
        /*0014*/ 	.byte	0x00, 0xf0, 0x21, 0x00


	//----- nvinfo : EIATTR_KPARAM_INFO
	.align		4
.L_1621:
        /*0018*/ 	.byte	0x04, 0x17
        /*001a*/ 	.short	(.L_1623 - .L_1622)
.L_1622:
        /*001c*/ 	.word	0x00000000
        /*0020*/ 	.short	0x0005
        /*0022*/ 	.short	0x0280
        /*0024*/ 	.byte	0x00, 0xf0, 0x21, 0x00


	//----- nvinfo : EIATTR_KPARAM_INFO
	.align		4
.L_1623:
        /*0028*/ 	.byte	0x04, 0x17
        /*002a*/ 	.short	(.L_1625 - .L_1624)
.L_1624:
        /*002c*/ 	.word	0x00000000
        /*0030*/ 	.short	0x0004
        /*0032*/ 	.short	0x0020
        /*0034*/ 	.byte	0x00, 0xf0, 0x71, 0x09


	//----- nvinfo : EIATTR_KPARAM_INFO
	.align		4
.L_1625:
        /*0038*/ 	.byte	0x04, 0x17
        /*003a*/ 	.short	(.L_1627 - .L_1626)
.L_1626:
        /*003c*/ 	.word	0x00000000
        /*0040*/ 	.short	0x0003
        /*0042*/ 	.short	0x0018
        /*0044*/ 	.byte	0x00, 0xf0, 0x21, 0x00


	//----- nvinfo : EIATTR_KPARAM_INFO
	.align		4
.L_1627:
        /*0048*/ 	.byte	0x04, 0x17
        /*004a*/ 	.short	(.L_1629 - .L_1628)
.L_1628:
        /*004c*/ 	.word	0x00000000
        /*0050*/ 	.short	0x0002
        /*0052*/ 	.short	0x0010
        /*0054*/ 	.byte	0x00, 0xf0, 0x21, 0x00


	//----- nvinfo : EIATTR_KPARAM_INFO
	.align		4
.L_1629:
        /*0058*/ 	.byte	0x04, 0x17
        /*005a*/ 	.short	(.L_1631 - .L_1630)
.L_1630:
        /*005c*/ 	.word	0x00000000
        /*0060*/ 	.short	0x0001
        /*0062*/ 	.short	0x0008
        /*0064*/ 	.byte	0x00, 0xf0, 0x21, 0x00


	//----- nvinfo : EIATTR_KPARAM_INFO
	.align		4
.L_1631:
        /*0068*/ 	.byte	0x04, 0x17
        /*006a*/ 	.short	(.L_1633 - .L_1632)
.L_1632:
        /*006c*/ 	.word	0x00000000
        /*0070*/ 	.short	0x0000
        /*0072*/ 	.short	0x0000
        /*0074*/ 	.byte	0x00, 0xf0, 0x11, 0x00


	//----- nvinfo : EIATTR_SPARSE_MMA_MASK
	.align		4
.L_1633:
        /*0078*/ 	.byte	0x03, 0x50
        /*007a*/ 	.short	0x0000


	//----- nvinfo : EIATTR_MAXREG_COUNT
	.align		4
        /*007c*/ 	.byte	0x03, 0x1b
        /*007e*/ 	.short	0x00ff


	//----- nvinfo : EIATTR_MERCURY_ISA_VERSION
	.align		4
        /*0080*/ 	.byte	0x03, 0x5f
        /*0082*/ 	.short	0x0101


	//----- nvinfo : EIATTR_EXIT_INSTR_OFFSETS
	.align		4
        /*0084*/ 	.byte	0x04, 0x1c
        /*0086*/ 	.short	(.L_1635 - .L_1634)


	//   ....[0]....
.L_1634:
        /*0088*/ 	.word	0x00000070


	//   ....[1]....
        /*008c*/ 	.word	0x00001880


	//----- nvinfo : EIATTR_CBANK_PARAM_SIZE
	.align		4
.L_1635:
        /*0090*/ 	.byte	0x03, 0x19
        /*0092*/ 	.short	0x0290


	//----- nvinfo : EIATTR_PARAM_CBANK
	.align		4
        /*0094*/ 	.byte	0x04, 0x0a
        /*0096*/ 	.short	(.L_1637 - .L_1636)
	.align		4
.L_1636:
        /*0098*/ 	.word	index@(.nv.constant0._ZN2at6native19glu_backward_kernelIN3c104HalfE16OffsetCalculatorILi3EjLb0EEEEviPT_PKS6_S9_T0_ll)
        /*009c*/ 	.short	0x0210
        /*009e*/ 	.short	0x0290


	//----- nvinfo : EIATTR_SW_WAR
	.align		4
.L_1637:
        /*00a0*/ 	.byte	0x04, 0x36
        /*00a2*/ 	.short	(.L_1639 - .L_1638)
.L_1638:
        /*00a4*/ 	.word	0x00000008
.L_1639:


//--------------------- .nv.info._ZN2at6native19glu_backward_kernelIf16OffsetCalculatorILi3EjLb0EEEEviPT_PKS4_S7_T0_ll --------------------------
	.section	.nv.info._ZN2at6native19glu_backward_kernelIf16OffsetCalculatorILi3EjLb0EEEEviPT_PKS4_S7_T0_ll,"",@"SHT_CUDA_INFO"
	.sectionflags	@""
	.align	4


	//----- nvinfo : EIATTR_CUDA_API_VERSION
	.align		4
        /*0000*/ 	.byte	0x04, 0x37
        /*0002*/ 	.short	(.L_1641 - .L_1640)
.L_1640:
        /*0004*/ 	.word	0x00000082


	//----- nvinfo : EIATTR_KPARAM_INFO
	.align		4
.L_1641:
        /*0008*/ 	.byte	0x04, 0x17
        /*000a*/ 	.short	(.L_1643 - .L_1642)
.L_1642:
        /*000c*/ 	.word	0x00000000
        /*0010*/ 	.short	0x0006
        /*0012*/ 	.short	0x0288
        /*0014*/ 	.byte	0x00, 0xf0, 0x21, 0x00


	//----- nvinfo : EIATTR_KPARAM_INFO
	.align		4
.L_1643:
        /*0018*/ 	.byte	0x04, 0x17
        /*001a*/ 	.short	(.L_1645 - .L_1644)
.L_1644:
        /*001c*/ 	.word	0x00000000
        /*0020*/ 	.short	0x0005
        /*0022*/ 	.short	0x0280
        /*0024*/ 	.byte	0x00, 0xf0, 0x21, 0x00


	//----- nvinfo : EIATTR_KPARAM_INFO
	.align		4
.L_1645:
        /*0028*/ 	.byte	0x04, 0x17
        /*002a*/ 	.short	(.L_1647 - .L_1646)
.L_1646:
        /*002c*/ 	.word	0x00000000
        /*0030*/ 	.short	0x0004
        /*0032*/ 	.short	0x0020
        /*0034*/ 	.byte	0x00, 0xf0, 0x71, 0x09


	//----- nvinfo : EIATTR_KPARAM_INFO
	.align		4
.L_1647:
        /*0038*/ 	.byte	0x04, 0x17
        /*003a*/ 	.short	(.L_1649 - .L_1648)
.L_1648:
        /*003c*/ 	.word	0x00000000
        /*0040*/ 	.short	0x0003
        /*0042*/ 	.short	0x0018
        /*0044*/ 	.byte	0x00, 0xf0, 0x21, 0x00


	//----- nvinfo : EIATTR_KPARAM_INFO
	.align		4
.L_1649:
        /*0048*/ 	.byte	0x04, 0x17
        /*004a*/ 	.short	(.L_1651 - .L_1650)
.L_1650:
        /*004c*/ 	.word	0x00000000
        /*0050*/ 	.short	0x0002
        /*0052*/ 	.short	0x0010
        /*0054*/ 	.byte	0x00, 0xf0, 0x21, 0x00


	//----- nvinfo : EIATTR_KPARAM_INFO
	.align		4
.L_1651:
        /*0058*/ 	.byte	0x04, 0x17
        /*005a*/ 	.short	(.L_1653 - .L_1652)
.L_1652:
        /*005c*/ 	.word	0x00000000
        /*0060*/ 	.short	0x0001
        /*0062*/ 	.short	0x0008
        /*0064*/ 	.byte	0x00, 0xf0, 0x21, 0x00


	//----- nvinfo : EIATTR_KPARAM_INFO
	.align		4
.L_1653:
        /*0068*/ 	.byte	0x04, 0x17
        /*006a*/ 	.short	(.L_1655 - .L_1654)
.L_1654:
        /*006c*/ 	.word	0x00000000
        /*0070*/ 	.short	0x0000
        /*0072*/ 	.short	0x0000
        /*0074*/ 	.byte	0x00, 0xf0, 0x11, 0x00


	//----- nvinfo : EIATTR_SPARSE_MMA_MASK
	.align		4
.L_1655:
        /*0078*/ 	.byte	0x03, 0x50
        /*007a*/ 	.short	0x0000


	//----- nvinfo : EIATTR_MAXREG_COUNT
	.align		4
        /*007c*/ 	.byte	0x03, 0x1b
        /*007e*/ 	.short	0x00ff


	//----- nvinfo : EIATTR_MERCURY_ISA_VERSION
	.align		4
        /*0080*/ 	.byte	0x03, 0x5f
        /*0082*/ 	.short	0x0101


	//----- nvinfo : EIATTR_EXIT_INSTR_OFFSETS
	.align		4
        /*0084*/ 	.byte	0x04, 0x1c
        /*0086*/ 	.short	(.L_1657 - .L_1656)


	//   ....[0]....
.L_1656:
        /*0088*/ 	.word	0x00000070


	//   ....[1]....
        /*008c*/ 	.word	0x00001830


	//----- nvinfo : EIATTR_CBANK_PARAM_SIZE
	.align		4
.L_1657:
        /*0090*/ 	.byte	0x03, 0x19
        /*0092*/ 	.short	0x0290


	//----- nvinfo : EIATTR_PARAM_CBANK
	.align		4
        /*0094*/ 	.byte	0x04, 0x0a
        /*0096*/ 	.short	(.L_1659 - .L_1658)
	.align		4
.L_1658:
        /*0098*/ 	.word	index@(.nv.constant0._ZN2at6native19glu_backward_kernelIf16OffsetCalculatorILi3EjLb0EEEEviPT_PKS4_S7_T0_ll)
        /*009c*/ 	.short	0x0210
        /*009e*/ 	.short	0x0290


	//----- nvinfo : EIATTR_SW_WAR
	.align		4
.L_1659:
        /*00a0*/ 	.byte	0x04, 0x36
        /*00a2*/ 	.short	(.L_1661 - .L_1660)
.L_1660:
        /*00a4*/ 	.word	0x00000008
.L_1661:


//--------------------- .nv.info._ZN2at6native19glu_backward_kernelId16OffsetCalculatorILi3EjLb0EEEEviPT_PKS4_S7_T0_ll --------------------------
	.section	.nv.info._ZN2at6native19glu_backward_kernelId16OffsetCalculatorILi3EjLb0EEEEviPT_PKS4_S7_T0_ll,"",@"SHT_CUDA_INFO"
	.sectionflags	@""
	.align	4


	//----- nvinfo : EIATTR_CUDA_API_VERSION
	.align		4
        /*0000*/ 	.byte	0x04, 0x37
        /*0002*/ 	.short	(.L_1663 - .L_1662)
.L_1662:
        /*0004*/ 	.word	0x00000082


	//----- nvinfo : EIATTR_KPARAM_INFO
	.align		4
.L_1663:
        /*0008*/ 	.byte	0x04, 0x17
        /*000a*/ 	.short	(.L_1665 - .L_1664)
.L_1664:
        /*000c*/ 	.word	0x00000000
        /*0010*/ 	.short	0x0006
        /*0012*/ 	.short	0x0288
        /*0014*/ 	.byte	0x00, 0xf0, 0x21, 0x00


	//----- nvinfo : EIATTR_KPARAM_INFO
	.align		4
.L_1665:
        /*0018*/ 	.byte	0x04, 0x17
        /*001a*/ 	.short	(.L_1667 - .L_1666)
.L_1666:
        /*001c*/ 	.word	0x00000000
        /*0020*/ 	.short	0x0005
        /*0022*/ 	.short	0x0280
        /*0024*/ 	.byte	0x00, 0xf0, 0x21, 0x00


	//----- nvinfo : EIATTR_KPARAM_INFO
	.align		4
.L_1667:
        /*0028*/ 	.byte	0x04, 0x17
        /*002a*/ 	.short	(.L_1669 - .L_1668)
.L_1668:
        /*002c*/ 	.word	0x00000000
        /*0030*/ 	.short	0x0004
        /*0032*/ 	.short	0x0020
        /*0034*/ 	.byte	0x00, 0xf0, 0x71, 0x09


	//----- nvinfo : EIATTR_KPARAM_INFO
	.align		4
.L_1669:
        /*0038*/ 	.byte	0x04, 0x17
        /*003a*/ 	.short	(.L_1671 - .L_1670)
.L_1670:
        /*003c*/ 	.word	0x00000000
        /*0040*/ 	.short	0x0003
        /*0042*/ 	.short	0x0018
        /*0044*/ 	.byte	0x00, 0xf0, 0x21, 0x00


	//----- nvinfo : EIATTR_KPARAM_INFO
	.align		4
.L_1671:
        /*0048*/ 	.byte	0x04, 0x17
        /*004a*/ 	.short	(.L_1673 - .L_1672)
.L_1672:
        /*004c*/ 	.word	0x00000000
        /*0050*/ 	.short	0x0002
        /*0052*/ 	.short	0x0010
        /*0054*/ 	.byte	0x00, 0xf0, 0x21, 0x00


	//----- nvinfo : EIATTR_KPARAM_INFO
	.align		4
.L_1673:
        /*0058*/ 	.byte	0x04, 0x17
        /*005a*/ 	.short	(.L_1675 - .L_1674)
.L_1674:
        /*005c*/ 	.word	0x00000000
        /*0060*/ 	.short	0x0001
        /*0062*/ 	.short	0x0008
        /*0064*/ 	.byte	0x00, 0xf0, 0x21, 0x00


	//----- nvinfo : EIATTR_KPARAM_INFO
	.align		4
.L_1675:
        /*0068*/ 	.byte	0x04, 0x17
        /*006a*/ 	.short	(.L_1677 - .L_1676)
.L_1676:
        /*006c*/ 	.word	0x00000000
        /*0070*/ 	.short	0x0000
        /*0072*/ 	.short	0x0000
        /*0074*/ 	.byte	0x00, 0xf0, 0x11, 0x00


	//----- nvinfo : EIATTR_SPARSE_MMA_MASK
	.align		4
.L_1677:
        /*0078*/ 	.byte	0x03, 0x50
        /*007a*/ 	.short	0x0000


	//----- nvinfo : EIATTR_MAXREG_COUNT
	.align		4
        /*007c*/ 	.byte	0x03, 0x1b
        /*007e*/ 	.short	0x00ff


	//----- nvinfo : EIATTR_MERCURY_ISA_VERSION
	.align		4
        /*0080*/ 	.byte	0x03, 0x5f
        /*0082*/ 	.short	0x0101


	//----- nvinfo : EIATTR_EXIT_INSTR_OFFSETS
	.align		4
        /*0084*/ 	.byte	0x04, 0x1c
        /*0086*/ 	.short	(.L_1679 - .L_1678)


	//   ....[0]....
.L_1678:
        /*0088*/ 	.word	0x00000070


	//   ....[1]....
        /*008c*/ 	.word	0x00001cc0


	//----- nvinfo : EIATTR_CRS_STACK_SIZE
	.align		4
.L_1679:
        /*0090*/ 	.byte	0x04, 0x1e
        /*0092*/ 	.short	(.L_1681 - .L_1680)
.L_1680:
        /*0094*/ 	.word	0x00000000


	//----- nvinfo : EIATTR_CBANK_PARAM_SIZE
	.align		4
.L_1681:
        /*0098*/ 	.byte	0x03, 0x19
        /*009a*/ 	.short	0x0290


	//----- nvinfo : EIATTR_PARAM_CBANK
	.align		4
        /*009c*/ 	.byte	0x04, 0x0a
        /*009e*/ 	.short	(.L_1683 - .L_1682)
	.align		4
.L_1682:
        /*00a0*/ 	.word	index@(.nv.constant0._ZN2at6native19glu_backward_kernelId16OffsetCalculatorILi3EjLb0EEEEviPT_PKS4_S7_T0_ll)
        /*00a4*/ 	.short	0x0210
        /*00a6*/ 	.short	0x0290


	//----- nvinfo : EIATTR_SW_WAR
	.align		4
.L_1683:
        /*00a8*/ 	.byte	0x04, 0x36
        /*00aa*/ 	.short	(.L_1685 - .L_1684)
.L_1684:
        /*00ac*/ 	.word	0x00000008
.L_1685:


//--------------------- .nv.callgraph             --------------------------
	.section	.nv.callgraph,"",@"SHT_CUDA_CALLGRAPH"
	.align	4
	.sectionentsize	8
	.align		4
        /*0000*/ 	.word	0x00000000
	.align		4
        /*0004*/ 	.word	0xffffffff
	.align		4
        /*0008*/ 	.word	index@(_ZN2at6native18elementwise_kernelILi128ELi4EZNS0_15gpu_kernel_implIZZZNS0_14glu_jvp_kernelERNS_18TensorIteratorBaseEENKUlvE_clEvENKUlvE2_clEvEUlN3c108BFloat16ES8_S8_S8_E_EEvS4_RKT_EUliE_EEviT1_)
	.align		4
        /*000c*/ 	.word	index@(__assertfail)
	.align		4
        /*0010*/ 	.word	index@(_ZN2at6native27unrolled_elementwise_kernelIZZZNS0_14glu_jvp_kernelERNS_18TensorIteratorBaseEENKUlvE_clEvENKUlvE2_clEvEUlN3c108BFloat16ES7_S7_S7_E_St5arrayIPcLm5EELi4E23TrivialOffsetCalculatorILi4EjESC_ILi1EjENS0_6memory12LoadWithCastILi4EEENSF_13StoreWithCastILi1EEEEEviT_T0_T2_T3_T4_T5_)
	.align		4
        /*0014*/ 	.word	index@(__assertfail)
	.align		4
        /*0018*/ 	.word	index@(_ZN2at6native18elementwise_kernelILi128ELi4EZNS0_15gpu_kernel_implIZZZNS0_14glu_jvp_kernelERNS_18TensorIteratorBaseEENKUlvE_clEvENKUlvE1_clEvEUlN3c104HalfES8_S8_S8_E_EEvS4_RKT_EUliE_EEviT1_)
	.align		4
        /*001c*/ 	.word	index@(__assertfail)
	.align		4
        /*0020*/ 	.word	index@(_ZN2at6native27unrolled_elementwise_kernelIZZZNS0_14glu_jvp_kernelERNS_18TensorIteratorBaseEENKUlvE_clEvENKUlvE1_clEvEUlN3c104HalfES7_S7_S7_E_St5arrayIPcLm5EELi4E23TrivialOffsetCalculatorILi4EjESC_ILi1EjENS0_6memory12LoadWithCastILi4EEENSF_13StoreWithCastILi1EEEEEviT_T0_T2_T3_T4_T5_)
	.align		4
        /*0024*/ 	.word	index@(__assertfail)
	.align		4
        /*0028*/ 	.word	index@(_ZN2at6native18elementwise_kernelILi128ELi4EZNS0_15gpu_kernel_implIZZZNS0_14glu_jvp_kernelERNS_18TensorIteratorBaseEENKUlvE_clEvENKUlvE0_clEvEUlffffE_EEvS4_RKT_EUliE_EEviT1_)
	.align		4
        /*002c*/ 	.word	index@(__assertfail)
	.align		4
        /*0030*/ 	.word	index@(_ZN2at6native27unrolled_elementwise_kernelIZZZNS0_14glu_jvp_kernelERNS_18TensorIteratorBaseEENKUlvE_clEvENKUlvE0_clEvEUlffffE_St5arrayIPcLm5EELi4E23TrivialOffsetCalculatorILi4EjESA_ILi1EjENS0_6memory12LoadWithCastILi4EEENSD_13StoreWithCastILi1EEEEEviT_T0_T2_T3_T4_T5_)
	.align		4
        /*0034*/ 	.word	index@(__assertfail)
	.align		4
        /*0038*/ 	.word	index@(_ZN2at6native18elementwise_kernelILi128ELi4EZNS0_15gpu_kernel_implIZZZNS0_14glu_jvp_kernelERNS_18TensorIteratorBaseEENKUlvE_clEvENKUlvE_clEvEUlddddE_EEvS4_RKT_EUliE_EEviT1_)
	.align		4
        /*003c*/ 	.word	index@(__assertfail)
	.align		4
        /*0040*/ 	.word	index@(_ZN2at6native27unrolled_elementwise_kernelIZZZNS0_14glu_jvp_kernelERNS_18TensorIteratorBaseEENKUlvE_clEvENKUlvE_clEvEUlddddE_St5arrayIPcLm5EELi4E23TrivialOffsetCalculatorILi4EjESA_ILi1EjENS0_6memory12LoadWithCastILi4EEENSD_13StoreWithCastILi1EEEEEviT_T0_T2_T3_T4_T5_)
	.align		4
        /*0044*/ 	.word	index@(__assertfail)
	.align		4
        /*0048*/ 	.word	index@(_ZN2at6native18elementwise_kernelILi128ELi4EZNS0_15gpu_kernel_implIZZZNS0_10glu_kernelERNS_18TensorIteratorBaseEENKUlvE_clEvENKUlvE2_clEvEUlN3c108BFloat16ES8_E_EEvS4_RKT_EUliE_EEviT1_)
	.align		4
        /*004c*/ 	.word	index@(__assertfail)
	.align		4
        /*0050*/ 	.word	index@(_ZN2at6native27unrolled_elementwise_kernelIZZZNS0_10glu_kernelERNS_18TensorIteratorBaseEENKUlvE_clEvENKUlvE2_clEvEUlN3c108BFloat16ES7_E_St5arrayIPcLm3EELi4E23TrivialOffsetCalculatorILi2EjESC_ILi1EjENS0_6memory12LoadWithCastILi2EEENSF_13StoreWithCastILi1EEEEEviT_T0_T2_T3_T4_T5_)
	.align		4
        /*0054*/ 	.word	index@(__assertfail)
	.align		4
        /*0058*/ 	.word	index@(_ZN2at6native18elementwise_kernelILi128ELi4EZNS0_15gpu_kernel_implIZZZNS0_10glu_kernelERNS_18TensorIteratorBaseEENKUlvE_clEvENKUlvE1_clEvEUlN3c104HalfES8_E_EEvS4_RKT_EUliE_EEviT1_)
	.align		4
        /*005c*/ 	.word	index@(__assertfail)
	.align		4
        /*0060*/ 	.word	index@(_ZN2at6native27unrolled_elementwise_kernelIZZZNS0_10glu_kernelERNS_18TensorIteratorBaseEENKUlvE_clEvENKUlvE1_clEvEUlN3c104HalfES7_E_St5arrayIPcLm3EELi4E23TrivialOffsetCalculatorILi2EjESC_ILi1EjENS0_6memory12LoadWithCastILi2EEENSF_13StoreWithCastILi1EEEEEviT_T0_T2_T3_T4_T5_)
	.align		4
        /*0064*/ 	.word	index@(__assertfail)
	.align		4
        /*0068*/ 	.word	index@(_ZN2at6native18elementwise_kernelILi128ELi4EZNS0_15gpu_kernel_implIZZZNS0_10glu_kernelERNS_18TensorIteratorBaseEENKUlvE_clEvENKUlvE0_clEvEUlffE_EEvS4_RKT_EUliE_EEviT1_)
	.align		4
        /*006c*/ 	.word	index@(__assertfail)
	.align		4
        /*0070*/ 	.word	index@(_ZN2at6native27unrolled_elementwise_kernelIZZZNS0_10glu_kernelERNS_18TensorIteratorBaseEENKUlvE_clEvENKUlvE0_clEvEUlffE_St5arrayIPcLm3EELi4E23TrivialOffsetCalculatorILi2EjESA_ILi1EjENS0_6memory12LoadWithCastILi2EEENSD_13StoreWithCastILi1EEEEEviT_T0_T2_T3_T4_T5_)
	.align		4
        /*0074*/ 	.word	index@(__assertfail)
	.align		4
        /*0078*/ 	.word	index@(_ZN2at6native18elementwise_kernelILi128ELi4EZNS0_15gpu_kernel_implIZZZNS0_10glu_kernelERNS_18TensorIteratorBaseEENKUlvE_clEvENKUlvE_clEvEUlddE_EEvS4_RKT_EUliE_EEviT1_)
	.align		4
        /*007c*/ 	.word	index@(__assertfail)
	.align		4
        /*0080*/ 	.word	index@(_ZN2at6native27unrolled_elementwise_kernelIZZZNS0_10glu_kernelERNS_18TensorIteratorBaseEENKUlvE_clEvENKUlvE_clEvEUlddE_St5arrayIPcLm3EELi4E23TrivialOffsetCalculatorILi2EjESA_ILi1EjENS0_6memory12LoadWithCastILi2EEENSD_13StoreWithCastILi1EEEEEviT_T0_T2_T3_T4_T5_)
	.align		4
        /*0084*/ 	.word	index@(__assertfail)
	.align		4
        /*0088*/ 	.word	0x00000000
	.align		4
        /*008c*/ 	.word	0xfffffffe
	.align		4
        /*0090*/ 	.word	0x00000000
	.align		4
        /*0094*/ 	.word	0xfffffffd
	.align		4
        /*0098*/ 	.word	0x00000000
	.align		4
        /*009c*/ 	.word	0xfffffffc


//--------------------- .nv.constant4             --------------------------
	.section	.nv.constant4,"a",@progbits
	.align	8
	.align		8
.nv.constant4:
        /*0000*/ 	.dword	__assertfail
	.align		8
        /*0008*/ 	.dword	__unnamed_1
	.align		8
        /*0010*/ 	.dword	__unnamed_2
	.align		8
        /*0018*/ 	.dword	__unnamed_3
	.align		8
        /*0020*/ 	.dword	__unnamed_4
	.align		8
        /*0028*/ 	.dword	__unnamed_5
	.align		8
        /*0030*/ 	.dword	__unnamed_6
	.align		8
        /*0038*/ 	.dword	__unnamed_7
	.align		8
        /*0040*/ 	.dword	__unnamed_8
	.align		8
        /*0048*/ 	.dword	_ZN53_INTERNAL_fb259500_22_ActivationGluKernel_cu_ec99c53b4cuda3std3__455_GLOBAL__N__fb259500_22_ActivationGluKernel_cu_ec99c53b6ignoreE
	.align		8
        /*0050*/ 	.dword	_ZN53_INTERNAL_fb259500_22_ActivationGluKernel_cu_ec99c53b4cuda3std3__45__cpo5beginE
	.align		8
        /*0058*/ 	.dword	_ZN53_INTERNAL_fb259500_22_ActivationGluKernel_cu_ec99c53b4cuda3std3__45__cpo3endE
	.align		8
        /*0060*/ 	.dword	_ZN53_INTERNAL_fb259500_22_ActivationGluKernel_cu_ec99c53b4cuda3std3__45__cpo6cbeginE
	.align		8
        /*0068*/ 	.dword	_ZN53_INTERNAL_fb259500_22_ActivationGluKernel_cu_ec99c53b4cuda3std3__45__cpo4cendE
	.align		8
        /*0070*/ 	.dword	_ZN53_INTERNAL_fb259500_22_ActivationGluKernel_cu_ec99c53b4cuda3std3__45__cpo6rbeginE
	.align		8
        /*0078*/ 	.dword	_ZN53_INTERNAL_fb259500_22_ActivationGluKernel_cu_ec99c53b4cuda3std3__45__cpo4rendE
	.align		8
        /*0080*/ 	.dword	_ZN53_INTERNAL_fb259500_22_ActivationGluKernel_cu_ec99c53b4cuda3std3__45__cpo7crbeginE
	.align		8
        /*0088*/ 	.dword	_ZN53_INTERNAL_fb259500_22_ActivationGluKernel_cu_ec99c53b4cuda3std3__45__cpo5crendE
	.align		8
        /*0090*/ 	.dword	_ZN53_INTERNAL_fb259500_22_ActivationGluKernel_cu_ec99c53b4cuda3std3__419piecewise_constructE
	.align		8
        /*0098*/ 	.dword	_ZN53_INTERNAL_fb259500_22_ActivationGluKernel_cu_ec99c53b4cuda3std3__48in_placeE
	.align		8
        /*00a0*/ 	.dword	_ZN53_INTERNAL_fb259500_22_ActivationGluKernel_cu_ec99c53b4cuda3std3__420unreachable_sentinelE
	.align		8
        /*00a8*/ 	.dword	_ZN53_INTERNAL_fb259500_22_ActivationGluKernel_cu_ec99c53b4cuda3std6ranges3__45__cpo4swapE
	.align		8
        /*00b0*/ 	.dword	_ZN53_INTERNAL_fb259500_22_ActivationGluKernel_cu_ec99c53b4cuda3std6ranges3__45__cpo9iter_moveE
	.align		8
        /*00b8*/ 	.dword	_ZN53_INTERNAL_fb259500_22_ActivationGluKernel_cu_ec99c53b4cuda3std6ranges3__45__cpo5beginE
	.align		8
        /*00c0*/ 	.dword	_ZN53_INTERNAL_fb259500_22_ActivationGluKernel_cu_ec99c53b4cuda3std6ranges3__45__cpo3endE
	.align		8
        /*00c8*/ 	.dword	_ZN53_INTERNAL_fb259500_22_ActivationGluKernel_cu_ec99c53b4cuda3std6ranges3__45__cpo6cbeginE
	.align		8
        /*00d0*/ 	.dword	_ZN53_INTERNAL_fb259500_22_ActivationGluKernel_cu_ec99c53b4cuda3std6ranges3__45__cpo4cendE
	.align		8
        /*00d8*/ 	.dword	_ZN53_INTERNAL_fb259500_22_ActivationGluKernel_cu_ec99c53b4cuda3std6ranges3__45__cpo7advanceE
	.align		8
        /*00e0*/ 	.dword	_ZN53_INTERNAL_fb259500_22_ActivationGluKernel_cu_ec99c53b4cuda3std6ranges3__45__cpo9iter_swapE
	.align		8
        /*00e8*/ 	.dword	_ZN53_INTERNAL_fb259500_22_ActivationGluKernel_cu_ec99c53b4cuda3std6ranges3__45__cpo4nextE
	.align		8
        /*00f0*/ 	.dword	_ZN53_INTERNAL_fb259500_22_ActivationGluKernel_cu_ec99c53b4cuda3std6ranges3__45__cpo4prevE
	.align		8
        /*00f8*/ 	.dword	_ZN53_INTERNAL_fb259500_22_ActivationGluKernel_cu_ec99c53b4cuda3std6ranges3__45__cpo4dataE
	.align		8
        /*0100*/ 	.dword	_ZN53_INTERNAL_fb259500_22_ActivationGluKernel_cu_ec99c53b4cuda3std6ranges3__45__cpo5cdataE
	.align		8
        /*0108*/ 	.dword	_ZN53_INTERNAL_fb259500_22_ActivationGluKernel_cu_ec99c53b4cuda3std6ranges3__45__cpo4sizeE
	.align		8
        /*0110*/ 	.dword	_ZN53_INTERNAL_fb259500_22_ActivationGluKernel_cu_ec99c53b4cuda3std6ranges3__45__cpo5ssizeE
	.align		8
        /*0118*/ 	.dword	_ZN53_INTERNAL_fb259500_22_ActivationGluKernel_cu_ec99c53b4cuda3std6ranges3__45__cpo8distanceE
	.align		8
        /*0120*/ 	.dword	_ZN53_INTERNAL_fb259500_22_ActivationGluKernel_cu_ec99c53b6thrust23THRUST_300001_SM_900_NS6system6detail10sequential3seqE
	.align		8
        /*0128*/ 	.dword	$str$6
	.align		8
        /*0130*/ 	.dword	$str$7


//--------------------- .text._ZN2at6native18elementwise_kernelILi128ELi4EZNS0_15gpu_kernel_implIZZZNS0_14glu_jvp_kernelERNS_18TensorIteratorBaseEENKUlvE_clEvENKUlvE2_clEvEUlN3c108BFloat16ES8_S8_S8_E_EEvS4_RKT_EUliE_EEviT1_ --------------------------
	.section	.text._ZN2at6native18elementwise_kernelILi128ELi4EZNS0_15gpu_kernel_implIZZZNS0_14glu_jvp_kernelERNS_18TensorIteratorBaseEENKUlvE_clEvENKUlvE2_clEvEUlN3c108BFloat16ES8_S8_S8_E_EEvS4_RKT_EUliE_EEviT1_,"ax",@progbits
	.align	128
        .global         _ZN2at6native18elementwise_kernelILi128ELi4EZNS0_15gpu_kernel_implIZZZNS0_14glu_jvp_kernelERNS_18TensorIteratorBaseEENKUlvE_clEvENKUlvE2_clEvEUlN3c108BFloat16ES8_S8_S8_E_EEvS4_RKT_EUliE_EEviT1_
        .type           _ZN2at6native18elementwise_kernelILi128ELi4EZNS0_15gpu_kernel_implIZZZNS0_14glu_jvp_kernelERNS_18TensorIteratorBaseEENKUlvE_clEvENKUlvE2_clEvEUlN3c108BFloat16ES8_S8_S8_E_EEvS4_RKT_EUliE_EEviT1_,@function
        .size           _ZN2at6native18elementwise_kernelILi128ELi4EZNS0_15gpu_kernel_implIZZZNS0_14glu_jvp_kernelERNS_18TensorIteratorBaseEENKUlvE_clEvENKUlvE2_clEvEUlN3c108BFloat16ES8_S8_S8_E_EEvS4_RKT_EUliE_EEviT1_,(.L_x_9573 - _ZN2at6native18elementwise_kernelILi128ELi4EZNS0_15gpu_kernel_implIZZZNS0_14glu_jvp_kernelERNS_18TensorIteratorBaseEENKUlvE_clEvENKUlvE2_clEvEUlN3c108BFloat16ES8_S8_S8_E_EEvS4_RKT_EUliE_EEviT1_)
        .other          _ZN2at6native18elementwise_kernelILi128ELi4EZNS0_15gpu_kernel_implIZZZNS0_14glu_jvp_kernelERNS_18TensorIteratorBaseEENKUlvE_clEvENKUlvE2_clEvEUlN3c108BFloat16ES8_S8_S8_E_EEvS4_RKT_EUliE_EEviT1_,@"STO_CUDA_ENTRY STV_DEFAULT"
_ZN2at6native18elementwise_kernelILi128ELi4EZNS0_15gpu_kernel_implIZZZNS0_14glu_jvp_kernelERNS_18TensorIteratorBaseEENKUlvE_clEvENKUlvE2_clEvEUlN3c108BFloat16ES8_S8_S8_E_EEvS4_RKT_EUliE_EEviT1_:
.text._ZN2at6native18elementwise_kernelILi128ELi4EZNS0_15gpu_kernel_implIZZZNS0_14glu_jvp_kernelERNS_18TensorIteratorBaseEENKUlvE_clEvENKUlvE2_clEvEUlN3c108BFloat16ES8_S8_S8_E_EEvS4_RKT_EUliE_EEviT1_:
[----:B------:R-:W0:Y:S01]  /*0000*/  LDC R1, c[0x0][0x28] ;  /* 0x00000a00ff017b82 */ /* 0x000e220000000800 */
[----:B------:R-:W1:Y:S01]  /*0010*/  S2R R19, SR_CTAID.X ;  /* 0x0000000000137919 */ /* 0x000e620000002500 */
[----:B------:R-:W-:Y:S01]  /*0020*/  ULDC UR4, c[0x0][0x210] ;  /* 0x0000840000047ab9 */ /* 0x000fe20000000800 */
[----:B------:R-:W-:Y:S01]  /*0030*/  ULDC.64 UR36, c[0x0][0x208] ;  /* 0x0000820000247ab9 */ /* 0x000fe20000000a00 */
[----:B------:R-:W-:Y:S01]  /*0040*/  BSSY B6, `(.L_x_0) ;  /* 0x00006d6000067945 */ /* 0x000fe20003800000 */
[----:B------:R-:W1:Y:S02]  /*0050*/  S2R R18, SR_TID.X ;  /* 0x0000000000127919 */ /* 0x000e640000002100 */
[----:B-1----:R-:W-:-:S05]  /*0060*/  IMAD R27, R19, 0x200, R18 ;  /* 0x00000200131b7824 */ /* 0x002fca00078e0212 */
[----:B------:R-:W-:-:S13]  /*0070*/  ISETP.GE.AND P0, PT, R27, UR4, PT ;  /* 0x000000041b007c0c */ /* 0x000fda000bf06270 */
[----:B0-----:R-:W-:Y:S05]  /*0080*/  @P0 BRA `(.L_x_1) ;  /* 0x0000006c00440947 */ /* 0x001fea0003800000 */
[----:B------:R-:W0:Y:S01]  /*0090*/  LDC R6, c[0x0][0x218] ;  /* 0x00008600ff067b82 */ /* 0x000e220000000800 */
[----:B------:R-:W-:Y:S01]  /*00a0*/  IMAD.MOV.U32 R23, RZ, RZ, RZ ;  /* 0x000000ffff177224 */ /* 0x000fe200078e00ff */
[----:B------:R-:W-:Y:S01]  /*00b0*/  CS2R R24, SRZ ;  /* 0x0000000000187805 */ /* 0x000fe2000001ff00 */
[----:B------:R-:W-:Y:S02]  /*00c0*/  IMAD.MOV.U32 R0, RZ, RZ, RZ ;  /* 0x000000ffff007224 */ /* 0x000fe400078e00ff */
[----:B------:R-:W-:Y:S01]  /*00d0*/  IMAD.MOV.U32 R16, RZ, RZ, RZ ;  /* 0x000000ffff107224 */ /* 0x000fe200078e00ff */
[----:B0-----:R-:W-:-:S13]  /*00e0*/  ISETP.NE.AND P0, PT, R6, RZ, PT ;  /* 0x000000ff0600720c */ /* 0x001fda0003f05270 */
[----:B------:R-:W-:Y:S05]  /*00f0*/  @!P0 BRA `(.L_x_2) ;  /* 0x0000001800a08947 */ /* 0x000fea0003800000 */
[----:B------:R-:W-:Y:S01]  /*0100*/  IMAD.MOV.U32 R26, RZ, RZ, RZ ;  /* 0x000000ffff1a7224 */ /* 0x000fe200078e00ff */
[----:B------:R-:W-:Y:S01]  /*0110*/  ULDC.64 UR4, c[0x0][0x220] ;  /* 0x0000880000047ab9 */ /* 0x000fe20000000a00 */
[----:B------:R-:W-:Y:S01]  /*0120*/  ISETP.NE.AND P0, PT, R6, 0x1, PT ;  /* 0x000000010600780c */ /* 0x000fe20003f05270 */
[----:B------:R-:W-:Y:S01]  /*0130*/  ULDC UR6, c[0x0][0x358] ;  /* 0x0000d60000067ab9 */ /* 0x000fe20000000800 */
[----:B------:R-:W-:Y:S01]  /*0140*/  IMAD.HI.U32 R4, R27, UR4, R26 ;  /* 0x000000041b047c27 */ /* 0x000fe2000f8e001a */
[----:B------:R-:W-:-:S04]  /*0150*/  ULDC UR4, c[0x0][0x21c] ;  /* 0x0000870000047ab9 */ /* 0x000fc80000000800 */
[----:B------:R-:W-:-:S05]  /*0160*/  SHF.R.U32.HI R5, RZ, UR5, R4 ;  /* 0x00000005ff057c19 */ /* 0x000fca0008011604 */
[----:B------:R-:W-:-:S04]  /*0170*/  IMAD.MOV R0, RZ, RZ, -R5 ;  /* 0x000000ffff007224 */ /* 0x000fc800078e0a05 */
[----:B------:R-:W-:Y:S01]  /*0180*/  IMAD R8, R0, UR4, R27 ;  /* 0x0000000400087c24 */ /* 0x000fe2000f8e021b */
[----:B------:R-:W-:-:S03]  /*0190*/  ULDC.64 UR4, c[0x0][0x348] ;  /* 0x0000d20000047ab9 */ /* 0x000fc60000000a00 */
[C---:B------:R-:W-:Y:S02]  /*01a0*/  IMAD R16, R8.reuse, UR4, RZ ;  /* 0x0000000408107c24 */ /* 0x040fe4000f8e02ff */
[C---:B------:R-:W-:Y:S01]  /*01b0*/  IMAD R0, R8.reuse, UR5, RZ ;  /* 0x0000000508007c24 */ /* 0x040fe2000f8e02ff */
[----:B------:R-:W-:Y:S01]  /*01c0*/  ULDC.64 UR4, c[0x0][0x350] ;  /* 0x0000d40000047ab9 */ /* 0x000fe20000000a00 */
[C---:B------:R-:W-:Y:S02]  /*01d0*/  IMAD R23, R8.reuse, UR6, RZ ;  /* 0x0000000608177c24 */ /* 0x040fe4000f8e02ff */
[C---:B------:R-:W-:Y:S02]  /*01e0*/  IMAD R24, R8.reuse, UR4, RZ ;  /* 0x0000000408187c24 */ /* 0x040fe4000f8e02ff */
[----:B------:R-:W-:Y:S01]  /*01f0*/  IMAD R25, R8, UR5, RZ ;  /* 0x0000000508197c24 */ /* 0x000fe2000f8e02ff */
[----:B------:R-:W-:Y:S06]  /*0200*/  @!P0 BRA `(.L_x_2) ;  /* 0x00000018005c8947 */ /* 0x000fec0003800000 */
[----:B------:R-:W-:Y:S01]  /*0210*/  IMAD.MOV.U32 R4, RZ, RZ, RZ ;  /* 0x000000ffff047224 */ /* 0x000fe200078e00ff */
[----:B------:R-:W-:Y:S01]  /*0220*/  ULDC.64 UR8, c[0x0][0x228] ;  /* 0x00008a0000087ab9 */ /* 0x000fe20000000a00 */
[----:B------:R-:W-:Y:S01]  /*0230*/  ULDC UR4, c[0x0][0x230] ;  /* 0x00008c0000047ab9 */ /* 0x000fe20000000800 */
[----:B------:R-:W-:Y:S01]  /*0240*/  ISETP.NE.AND P0, PT, R6, 0x2, PT ;  /* 0x000000020600780c */ /* 0x000fe20003f05270 */
[----:B------:R-:W-:Y:S01]  /*0250*/  IMAD.HI.U32 R2, R5, UR9, R4 ;  /* 0x0000000905027c27 */ /* 0x000fe2000f8e0004 */
[----:B------:R-:W-:-:S04]  /*0260*/  ULDC.64 UR10, c[0x0][0x368] ;  /* 0x0000da00000a7ab9 */ /* 0x000fc80000000a00 */
[----:B------:R-:W-:Y:S01]  /*0270*/  SHF.R.U32.HI R3, RZ, UR4, R2 ;  /* 0x00000004ff037c19 */ /* 0x000fe20008011602 */
[----:B------:R-:W-:-:S04]  /*0280*/  ULDC UR4, c[0x0][0x35c] ;  /* 0x0000d70000047ab9 */ /* 0x000fc80000000800 */
[----:B------:R-:W-:-:S04]  /*0290*/  IMAD.MOV R4, RZ, RZ, -R3 ;  /* 0x000000ffff047224 */ /* 0x000fc800078e0a03 */
[----:B------:R-:W-:Y:S01]  /*02a0*/  IMAD R5, R4, UR8, R5 ;  /* 0x0000000804057c24 */ /* 0x000fe2000f8e0205 */
[----:B------:R-:W-:-:S03]  /*02b0*/  ULDC.64 UR8, c[0x0][0x360] ;  /* 0x0000d80000087ab9 */ /* 0x000fc60000000a00 */
[C---:B------:R-:W-:Y:S02]  /*02c0*/  IMAD R23, R5.reuse, UR11, RZ ;  /* 0x0000000b05177c24 */ /* 0x040fe4000f8e02ff */
[C---:B------:R-:W-:Y:S02]  /*02d0*/  IMAD R0, R5.reuse, UR8, R0 ;  /* 0x0000000805007c24 */ /* 0x040fe4000f8e0200 */
[C---:B------:R-:W-:Y:S02]  /*02e0*/  IMAD R24, R5.reuse, UR9, R24 ;  /* 0x0000000905187c24 */ /* 0x040fe4000f8e0218 */
[C---:B------:R-:W-:Y:S02]  /*02f0*/  IMAD R16, R5.reuse, UR4, R16 ;  /* 0x0000000405107c24 */ /* 0x040fe4000f8e0210 */
[----:B------:R-:W-:Y:S02]  /*0300*/  IMAD R25, R5, UR10, R25 ;  /* 0x0000000a05197c24 */ /* 0x000fe4000f8e0219 */
[----:B------:R-:W-:Y:S01]  /*0310*/  IMAD R23, R8, UR6, R23 ;  /* 0x0000000608177c24 */ /* 0x000fe2000f8e0217 */
[----:B------:R-:W-:Y:S06]  /*0320*/  @!P0 BRA `(.L_x_2) ;  /* 0x0000001800148947 */ /* 0x000fec0003800000 */
        /* <DEDUP_REMOVED lines=10> */
[C---:B------:R-:W-:Y:S02]  /*03d0*/  IMAD R16, R3.reuse, UR4, R16 ;  /* 0x0000000403107c24 */ /* 0x040fe4000f8e0210 */
[C---:B------:R-:W-:Y:S01]  /*03e0*/  IMAD R0, R3.reuse, UR5, R0 ;  /* 0x0000000503007c24 */ /* 0x040fe2000f8e0200 */
[----:B------:R-:W-:Y:S01]  /*03f0*/  ULDC.64 UR4, c[0x0][0x378] ;  /* 0x0000de0000047ab9 */ /* 0x000fe20000000a00 */
[C---:B------:R-:W-:Y:S02]  /*0400*/  IMAD R23, R3.reuse, UR6, R23 ;  /* 0x0000000603177c24 */ /* 0x040fe4000f8e0217 */
[C---:B------:R-:W-:Y:S02]  /*0410*/  IMAD R24, R3.reuse, UR4, R24 ;  /* 0x0000000403187c24 */ /* 0x040fe4000f8e0218 */
[----:B------:R-:W-:Y:S01]  /*0420*/  IMAD R25, R3, UR5, R25 ;  /* 0x0000000503197c24 */ /* 0x000fe2000f8e0219 */
[----:B------:R-:W-:Y:S06]  /*0430*/  @!P0 BRA `(.L_x_2) ;  /* 0x0000001400d08947 */ /* 0x000fec0003800000 */
[----:B------:R-:W-:Y:S01]  /*0440*/  IMAD.MOV.U32 R4, RZ, RZ, RZ ;  /* 0x000000ffff047224 */ /* 0x000fe200078e00ff */
[----:B------:R-:W-:Y:S01]  /*0450*/  ULDC.64 UR6, c[0x0][0x240] ;  /* 0x0000900000067ab9 */ /* 0x000fe20000000a00 */
[----:B------:R-:W-:Y:S01]  /*0460*/  ULDC UR4, c[0x0][0x248] ;  /* 0x0000920000047ab9 */ /* 0x000fe20000000800 */
[----:B------:R-:W-:Y:S01]  /*0470*/  ISETP.NE.AND P0, PT, R6, 0x4, PT ;  /* 0x000000040600780c */ /* 0x000fe20003f05270 */
[----:B------:R-:W-:-:S05]  /*0480*/  IMAD.HI.U32 R2, R5, UR7, R4 ;  /* 0x0000000705027c27 */ /* 0x000fca000f8e0004 */
[----:B------:R-:W-:Y:S01]  /*0490*/  SHF.R.U32.HI R3, RZ, UR4, R2 ;  /* 0x00000004ff037c19 */ /* 0x000fe20008011602 */
[----:B------:R-:W-:-:S04]  /*04a0*/  ULDC.64 UR4, c[0x0][0x388] ;  /* 0x0000e20000047ab9 */ /* 0x000fc80000000a00 */
[----:B------:R-:W-:-:S04]  /*04b0*/  IMAD.MOV R4, RZ, RZ, -R3 ;  /* 0x000000ffff047224 */ /* 0x000fc800078e0a03 */
[----:B------:R-:W-:Y:S01]  /*04c0*/  IMAD R5, R4, UR6, R5 ;  /* 0x0000000604057c24 */ /* 0x000fe2000f8e0205 */
[----:B------:R-:W-:-:S03]  /*04d0*/  ULDC.64 UR6, c[0x0][0x390] ;  /* 0x0000e40000067ab9 */ /* 0x000fc60000000a00 */
[C---:B------:R-:W-:Y:S01]  /*04e0*/  IMAD R0, R5.reuse, UR4, R0 ;  /* 0x0000000405007c24 */ /* 0x040fe2000f8e0200 */
[----:B------:R-:W-:Y:S01]  /*04f0*/  ULDC UR4, c[0x0][0x384] ;  /* 0x0000e10000047ab9 */ /* 0x000fe20000000800 */
[C---:B------:R-:W-:Y:S02]  /*0500*/  IMAD R24, R5.reuse, UR5, R24 ;  /* 0x0000000505187c24 */ /* 0x040fe4000f8e0218 */
[C---:B------:R-:W-:Y:S02]  /*0510*/  IMAD R16, R5.reuse, UR4, R16 ;  /* 0x0000000405107c24 */ /* 0x040fe4000f8e0210 */
[C---:B------:R-:W-:Y:S02]  /*0520*/  IMAD R25, R5.reuse, UR6, R25 ;  /* 0x0000000605197c24 */ /* 0x040fe4000f8e0219 */
        /* <DEDUP_REMOVED lines=344> */
[----:B------:R-:W-:Y:S02]  /*1ab0*/  ULDC.64 UR6, c[0x0][0x530] ;  /* 0x00014c0000067ab9 */ /* 0x000fe40000000a00 */
[----:B------:R-:W-:Y:S01]  /*1ac0*/  IMAD.HI.U32 R2, R3, UR4, R2 ;  /* 0x0000000403027c27 */ /* 0x000fe2000f8e0002 */
[----:B------:R-:W-:-:S04]  /*1ad0*/  ULDC UR4, c[0x0][0x33c] ;  /* 0x0000cf0000047ab9 */ /* 0x000fc80000000800 */
[----:B------:R-:W-:-:S05]  /*1ae0*/  SHF.R.U32.HI R2, RZ, UR5, R2 ;  /* 0x00000005ff027c19 */ /* 0x000fca0008011602 */
        /* <DEDUP_REMOVED lines=8> */
[----:B------:R-:W-:-:S07]  /*1b70*/  IMAD R23, R3, UR4, R23 ;  /* 0x0000000403177c24 */ /* 0x000fce000f8e0217 */
.L_x_2:
[----:B------:R-:W0:Y:S01]  /*1b80*/  LDC.U8 R5, c[0x0][0x56a] ;  /* 0x00015a80ff057b82 */ /* 0x000e220000000000 */
[----:B------:R-:W-:Y:S01]  /*1b90*/  ULDC.64 UR4, c[0x0][0x540] ;  /* 0x0001500000047ab9 */ /* 0x000fe20000000a00 */
[----:B------:R-:W-:Y:S01]  /*1ba0*/  ULDC.64 UR6, c[0x0][0x548] ;  /* 0x0001520000067ab9 */ /* 0x000fe20000000a00 */
[----:B------:R-:W-:Y:S02]  /*1bb0*/  IADD3 R16, P1, R16, UR4, RZ ;  /* 0x0000000410107c10 */ /* 0x000fe4000ff3e0ff */
[----:B------:R-:W-:-:S03]  /*1bc0*/  IADD3 R2, P2, R0, UR6, RZ ;  /* 0x0000000600027c10 */ /* 0x000fc6000ff5e0ff */
[----:B------:R-:W-:Y:S02]  /*1bd0*/  IMAD.X R17, RZ, RZ, UR5, P1 ;  /* 0x00000005ff117e24 */ /* 0x000fe400088e06ff */
[----:B------:R-:W-:Y:S01]  /*1be0*/  IMAD.X R3, RZ, RZ, UR7, P2 ;  /* 0x00000007ff037e24 */ /* 0x000fe200090e06ff */
[----:B0-----:R-:W-:-:S04]  /*1bf0*/  PRMT R4, R5, 0x9910, RZ ;  /* 0x0000991005047816 */ /* 0x001fc800000000ff */
[----:B------:R-:W-:-:S13]  /*1c00*/  ISETP.GT.AND P0, PT, R4, 0x9, PT ;  /* 0x000000090400780c */ /* 0x000fda0003f04270 */
[----:B------:R-:W-:Y:S05]  /*1c10*/  @P0 BRA `(.L_x_3) ;  /* 0x0000000400300947 */ /* 0x000fea0003800000 */
[----:B------:R-:W-:-:S13]  /*1c20*/  ISETP.GT.AND P0, PT, R4, 0x4, PT ;  /* 0x000000040400780c */ /* 0x000fda0003f04270 */
[----:B------:R-:W-:Y:S05]  /*1c30*/  @P0 BRA `(.L_x_4) ;  /* 0x0000000000940947 */ /* 0x000fea0003800000 */
[----:B------:R-:W-:-:S13]  /*1c40*/  ISETP.GT.AND P0, PT, R4, 0x1, PT ;  /* 0x000000010400780c */ /* 0x000fda0003f04270 */
[----:B------:R-:W-:Y:S05]  /*1c50*/  @P0 BRA `(.L_x_5) ;  /* 0x0000000000380947 */ /* 0x000fea0003800000 */
[----:B------:R-:W-:-:S13]  /*1c60*/  ISETP.NE.AND P0, PT, R5, RZ, PT ;  /* 0x000000ff0500720c */ /* 0x000fda0003f05270 */
[----:B------:R-:W-:Y:S05]  /*1c70*/  @!P0 BRA `(.L_x_6) ;  /* 0x00000000001c8947 */ /* 0x000fea0003800000 */
[----:B------:R-:W-:-:S13]  /*1c80*/  ISETP.NE.AND P0, PT, R4, 0x1, PT ;  /* 0x000000010400780c */ /* 0x000fda0003f05270 */
[----:B------:R-:W-:Y:S05]  /*1c90*/  @P0 BRA `(.L_x_7) ;  /* 0x0000000c00840947 */ /* 0x000fea0003800000 */
[----:B------:R-:W2:Y:S02]  /*1ca0*/  LDG.E.S8 R2, desc[UR36][R2.64] ;  /* 0x0000002402027981 */ /* 0x000ea4000c1e1300 */
[----:B--2---:R-:W0:Y:S02]  /*1cb0*/  I2F.S16 R0, R2 ;  /* 0x0000000200007306 */ /* 0x004e240000101400 */
[----:B0-----:R-:W-:-:S04]  /*1cc0*/  F2FP.BF16.F32.PACK_AB R0, RZ, R0 ;  /* 0x00000000ff00723e */ /* 0x001fc800000010ff */
[----:B------:R-:W-:Y:S01]  /*1cd0*/  PRMT R22, R0, 0x7610, R22 ;  /* 0x0000761000167816 */ /* 0x000fe20000000016 */
[----:B------:R-:W-:Y:S06]  /*1ce0*/  BRA `(.L_x_8) ;  /* 0x0000000c00dc7947 */ /* 0x000fec0003800000 */
.L_x_6:
[----:B------:R-:W2:Y:S02]  /*1cf0*/  LDG.E.U8 R2, desc[UR36][R2.64] ;  /* 0x0000002402027981 */ /* 0x000ea4000c1e1100 */
[----:B--2---:R-:W-:-:S04]  /*1d00*/  I2FP.F32.U32 R0, R2 ;  /* 0x0000000200007245 */ /* 0x004fc80000201000 */
[----:B------:R-:W-:-:S04]  /*1d10*/  F2FP.BF16.F32.PACK_AB R0, RZ, R0 ;  /* 0x00000000ff00723e */ /* 0x000fc800000010ff */
[----:B------:R-:W-:Y:S01]  /*1d20*/  PRMT R22, R0, 0x7610, R22 ;  /* 0x0000761000167816 */ /* 0x000fe20000000016 */
[----:B------:R-:W-:Y:S06]  /*1d30*/  BRA `(.L_x_8) ;  /* 0x0000000c00c87947 */ /* 0x000fec0003800000 */
.L_x_5:
[----:B------:R-:W-:-:S13]  /*1d40*/  ISETP.NE.AND P0, PT, R4, 0x2, PT ;  /* 0x000000020400780c */ /* 0x000fda0003f05270 */
[----:B------:R-:W-:Y:S05]  /*1d50*/  @!P0 BRA `(.L_x_9) ;  /* 0x0000000000388947 */ /* 0x000fea0003800000 */
[----:B------:R-:W-:-:S13]  /*1d60*/  ISETP.NE.AND P0, PT, R4, 0x3, PT ;  /* 0x000000030400780c */ /* 0x000fda0003f05270 */
[----:B------:R-:W-:Y:S05]  /*1d70*/  @!P0 BRA `(.L_x_10) ;  /* 0x00000000001c8947 */ /* 0x000fea0003800000 */
[----:B------:R-:W-:-:S13]  /*1d80*/  ISETP.NE.AND P0, PT, R4, 0x4, PT ;  /* 0x000000040400780c */ /* 0x000fda0003f05270 */
[----:B------:R-:W-:Y:S05]  /*1d90*/  @P0 BRA `(.L_x_7) ;  /* 0x0000000c00440947 */ /* 0x000fea0003800000 */
[----:B------:R-:W2:Y:S02]  /*1da0*/  LDG.E.64 R2, desc[UR36][R2.64] ;  /* 0x0000002402027981 */ /* 0x000ea4000c1e1b00 */
[----:B--2---:R-:W0:Y:S02]  /*1db0*/  I2F.S64 R0, R2 ;  /* 0x0000000200007312 */ /* 0x004e240000301400 */
[----:B0-----:R-:W-:-:S04]  /*1dc0*/  F2FP.BF16.F32.PACK_AB R0, RZ, R0 ;  /* 0x00000000ff00723e */ /* 0x001fc800000010ff */
[----:B------:R-:W-:Y:S01]  /*1dd0*/  PRMT R22, R0, 0x7610, R22 ;  /* 0x0000761000167816 */ /* 0x000fe20000000016 */
[----:B------:R-:W-:Y:S06]  /*1de0*/  BRA `(.L_x_8) ;  /* 0x0000000c009c7947 */ /* 0x000fec0003800000 */
.L_x_10:
[----:B------:R-:W2:Y:S02]  /*1df0*/  LDG.E R2, desc[UR36][R2.64] ;  /* 0x0000002402027981 */ /* 0x000ea4000c1e1900 */
[----:B--2---:R-:W-:-:S04]  /*1e00*/  I2FP.F32.S32 R0, R2 ;  /* 0x0000000200007245 */ /* 0x004fc80000201400 */
[----:B------:R-:W-:-:S04]  /*1e10*/  F2FP.BF16.F32.PACK_AB R0, RZ, R0 ;  /* 0x00000000ff00723e */ /* 0x000fc800000010ff */
[----:B------:R-:W-:Y:S01]  /*1e20*/  PRMT R22, R0, 0x7610, R22 ;  /* 0x0000761000167816 */ /* 0x000fe20000000016 */
[----:B------:R-:W-:Y:S06]  /*1e30*/  BRA `(.L_x_8) ;  /* 0x0000000c00887947 */ /* 0x000fec0003800000 */
.L_x_9:
[----:B------:R-:W2:Y:S02]  /*1e40*/  LDG.E.U16 R2, desc[UR36][R2.64] ;  /* 0x0000002402027981 */ /* 0x000ea4000c1e1500 */
[----:B--2---:R-:W0:Y:S02]  /*1e50*/  I2F.S16 R0, R2 ;  /* 0x0000000200007306 */ /* 0x004e240000101400 */
[----:B0-----:R-:W-:-:S04]  /*1e60*/  F2FP.BF16.F32.PACK_AB R0, RZ, R0 ;  /* 0x00000000ff00723e */ /* 0x001fc800000010ff */
[----:B------:R-:W-:Y:S01]  /*1e70*/  PRMT R22, R0, 0x7610, R22 ;  /* 0x0000761000167816 */ /* 0x000fe20000000016 */
[----:B------:R-:W-:Y:S06]  /*1e80*/  BRA `(.L_x_8) ;  /* 0x0000000c00747947 */ /* 0x000fec0003800000 */
.L_x_4:
[----:B------:R-:W-:-:S13]  /*1e90*/  ISETP.GT.AND P0, PT, R4, 0x6, PT ;  /* 0x000000060400780c */ /* 0x000fda0003f04270 */
[----:B------:R-:W-:Y:S05]  /*1ea0*/  @P0 BRA `(.L_x_11) ;  /* 0x0000000000300947 */ /* 0x000fea0003800000 */
[----:B------:R-:W-:-:S13]  /*1eb0*/  ISETP.NE.AND P0, PT, R4, 0x5, PT ;  /* 0x000000050400780c */ /* 0x000fda0003f05270 */
[----:B------:R-:W-:Y:S05]  /*1ec0*/  @!P0 BRA `(.L_x_12) ;  /* 0x0000000000148947 */ /* 0x000fea0003800000 */
[----:B------:R-:W-:-:S13]  /*1ed0*/  ISETP.NE.AND P0, PT, R4, 0x6, PT ;  /* 0x000000060400780c */ /* 0x000fda0003f05270 */
[----:B------:R-:W-:Y:S05]  /*1ee0*/  @P0 BRA `(.L_x_7) ;  /* 0x0000000800f00947 */ /* 0x000fea0003800000 */
[----:B------:R-:W2:Y:S02]  /*1ef0*/  LDG.E R2, desc[UR36][R2.64] ;  /* 0x0000002402027981 */ /* 0x000ea4000c1e1900 */
[----:B--2---:R-:W-:Y:S01]  /*1f00*/  F2FP.BF16.F32.PACK_AB R22, RZ, R2 ;  /* 0x00000002ff16723e */ /* 0x004fe200000010ff */
[----:B------:R-:W-:Y:S06]  /*1f10*/  BRA `(.L_x_8) ;  /* 0x0000000c00507947 */ /* 0x000fec0003800000 */
.L_x_12:
[----:B------:R-:W2:Y:S02]  /*1f20*/  LDG.E.U16 R0, desc[UR36][R2.64] ;  /* 0x0000002402007981 */ /* 0x000ea4000c1e1500 */
[----:B--2---:R-:W-:-:S05]  /*1f30*/  HADD2.F32 R0, -RZ, R0.H0_H0 ;  /* 0x20000000ff007230 */ /* 0x004fca0000004100 */
[----:B------:R-:W-:-:S04]  /*1f40*/  F2FP.BF16.F32.PACK_AB R0, RZ, R0 ;  /* 0x00000000ff00723e */ /* 0x000fc800000010ff */
[----:B------:R-:W-:Y:S01]  /*1f50*/  PRMT R22, R0, 0x7610, R22 ;  /* 0x0000761000167816 */ /* 0x000fe20000000016 */
[----:B------:R-:W-:Y:S06]  /*1f60*/  BRA `(.L_x_8) ;  /* 0x0000000c003c7947 */ /* 0x000fec0003800000 */
.L_x_11:
[----:B------:R-:W-:-:S13]  /*1f70*/  ISETP.NE.AND P0, PT, R4, 0x7, PT ;  /* 0x000000070400780c */ /* 0x000fda0003f05270 */
[----:B------:R-:W-:Y:S05]  /*1f80*/  @!P0 BRA `(.L_x_13) ;  /* 0x0000000000308947 */ /* 0x000fea0003800000 */
[----:B------:R-:W-:-:S13]  /*1f90*/  ISETP.NE.AND P0, PT, R4, 0x8, PT ;  /* 0x000000080400780c */ /* 0x000fda0003f05270 */
[----:B------:R-:W-:Y:S05]  /*1fa0*/  @!P0 BRA `(.L_x_14) ;  /* 0x0000000000148947 */ /* 0x000fea0003800000 */
[----:B------:R-:W-:-:S13]  /*1fb0*/  ISETP.NE.AND P0, PT, R4, 0x9, PT ;  /* 0x000000090400780c */ /* 0x000fda0003f05270 */
[----:B------:R-:W-:Y:S05]  /*1fc0*/  @P0 BRA `(.L_x_7) ;  /* 0x0000000800b80947 */ /* 0x000fea0003800000 */
[----:B------:R-:W2:Y:S02]  /*1fd0*/  LDG.E R2, desc[UR36][R2.64] ;  /* 0x0000002402027981 */ /* 0x000ea4000c1e1900 */
[----:B--2---:R-:W-:Y:S01]  /*1fe0*/  F2FP.BF16.F32.PACK_AB R22, RZ, R2 ;  /* 0x00000002ff16723e */ /* 0x004fe200000010ff */
[----:B------:R-:W-:Y:S06]  /*1ff0*/  BRA `(.L_x_8) ;  /* 0x0000000c00187947 */ /* 0x000fec0003800000 */
.L_x_14:
[----:B------:R-:W2:Y:S02]  /*2000*/  LDG.E.U16 R2, desc[UR36][R2.64] ;  /* 0x0000002402027981 */ /* 0x000ea4000c1e1500 */
[----:B--2---:R-:W-:-:S05]  /*2010*/  HADD2.F32 R0, -RZ, R2.H0_H0 ;  /* 0x20000002ff007230 */ /* 0x004fca0000004100 */
[----:B------:R-:W-:-:S04]  /*2020*/  F2FP.BF16.F32.PACK_AB R0, RZ, R0 ;  /* 0x00000000ff00723e */ /* 0x000fc800000010ff */
[----:B------:R-:W-:Y:S01]  /*2030*/  PRMT R22, R0, 0x7610, R22 ;  /* 0x0000761000167816 */ /* 0x000fe20000000016 */
[----:B------:R-:W-:Y:S06]  /*2040*/  BRA `(.L_x_8) ;  /* 0x0000000c00047947 */ /* 0x000fec0003800000 */
.L_x_13:
[----:B------:R-:W2:Y:S01]  /*2050*/  LDG.E.64 R2, desc[UR36][R2.64] ;  /* 0x0000002402027981 */ /* 0x000ea2000c1e1b00 */
[----:B------:R-:W-:Y:S01]  /*2060*/  UMOV UR4, 0xf0000000 ;  /* 0xf000000000047882 */ /* 0x000fe20000000000 */
[----:B------:R-:W-:Y:S01]  /*2070*/  UMOV UR5, 0x380fffff ;  /* 0x380fffff00057882 */ /* 0x000fe20000000000 */
[----:B--2---:R-:W0:Y:S01]  /*2080*/  F2F.F32.F64 R0, R2 ;  /* 0x0000000200007310 */ /* 0x004e220000301000 */
[----:B------:R-:W-:-:S14]  /*2090*/  DSETP.GEU.AND P0, PT, |R2|, UR4, PT ;  /* 0x0000000402007e2a */ /* 0x000fdc000bf0e200 */
[----:B0-----:R-:W-:-:S05]  /*20a0*/  @!P0 FMUL R0, R0, 1.175494350822287508e-38 ;  /* 0x0080000000008820 */ /* 0x001fca0000400000 */
[----:B------:R-:W-:-:S04]  /*20b0*/  F2FP.BF16.F32.PACK_AB R0, RZ, R0 ;  /* 0x00000000ff00723e */ /* 0x000fc800000010ff */
[----:B------:R-:W-:Y:S01]  /*20c0*/  PRMT R22, R0, 0x7610, R22 ;  /* 0x0000761000167816 */ /* 0x000fe20000000016 */
[----:B------:R-:W-:Y:S06]  /*20d0*/  BRA `(.L_x_8) ;  /* 0x0000000800e07947 */ /* 0x000fec0003800000 */
.L_x_3:
[----:B------:R-:W-:-:S13]  /*20e0*/  ISETP.GT.AND P0, PT, R4, 0x18, PT ;  /* 0x000000180400780c */ /* 0x000fda0003f04270 */
[----:B------:R-:W-:Y:S05]  /*20f0*/  @P0 BRA `(.L_x_15) ;  /* 0x0000000400080947 */ /* 0x000fea0003800000 */
[----:B------:R-:W-:-:S13]  /*2100*/  ISETP.GT.AND P0, PT, R4, 0xe, PT ;  /* 0x0000000e0400780c */ /* 0x000fda0003f04270 */
[----:B------:R-:W-:Y:S05]  /*2110*/  @P0 BRA `(.L_x_16) ;  /* 0x00000000004c0947 */ /* 0x000fea0003800000 */
[----:B------:R-:W-:-:S13]  /*2120*/  ISETP.NE.AND P0, PT, R4, 0xa, PT ;  /* 0x0000000a0400780c */ /* 0x000fda0003f05270 */
[----:B------:R-:W-:Y:S05]  /*2130*/  @!P0 BRA `(.L_x_17) ;  /* 0x0000000000208947 */ /* 0x000fea0003800000 */
[----:B------:R-:W-:-:S13]  /*2140*/  ISETP.NE.AND P0, PT, R4, 0xb, PT ;  /* 0x0000000b0400780c */ /* 0x000fda0003f05270 */
[----:B------:R-:W-:Y:S05]  /*2150*/  @P0 BRA `(.L_x_7) ;  /* 0x0000000800540947 */ /* 0x000fea0003800000 */
[----:B------:R-:W2:Y:S02]  /*2160*/  LDG.E.U8 R2, desc[UR36][R2.64] ;  /* 0x0000002402027981 */ /* 0x000ea4000c1e1100 */
[----:B--2---:R-:W-:-:S04]  /*2170*/  ISETP.NE.AND P0, PT, R2, RZ, PT ;  /* 0x000000ff0200720c */ /* 0x004fc80003f05270 */
[----:B------:R-:W-:-:S04]  /*2180*/  FSEL R0, RZ, 1, !P0 ;  /* 0x3f800000ff007808 */ /* 0x000fc80004000000 */
[----:B------:R-:W-:-:S04]  /*2190*/  F2FP.BF16.F32.PACK_AB R0, RZ, R0 ;  /* 0x00000000ff00723e */ /* 0x000fc800000010ff */
[----:B------:R-:W-:Y:S01]  /*21a0*/  PRMT R22, R0, 0x7610, R22 ;  /* 0x0000761000167816 */ /* 0x000fe20000000016 */
[----:B------:R-:W-:Y:S06]  /*21b0*/  BRA `(.L_x_8) ;  /* 0x0000000800a87947 */ /* 0x000fec0003800000 */
.L_x_17:
        /* <DEDUP_REMOVED lines=9> */
.L_x_16:
[----:B------:R-:W-:-:S13]  /*2250*/  ISETP.NE.AND P0, PT, R4, 0xf, PT ;  /* 0x0000000f0400780c */ /* 0x000fda0003f05270 */
[----:B------:R-:W-:Y:S05]  /*2260*/  @!P0 BRA `(.L_x_18) ;  /* 0x0000000000a48947 */ /* 0x000fea0003800000 */
[----:B------:R-:W-:-:S13]  /*2270*/  ISETP.NE.AND P0, PT, R4, 0x17, PT ;  /* 0x000000170400780c */ /* 0x000fda0003f05270 */
[----:B------:R-:W-:Y:S05]  /*2280*/  @!P0 BRA `(.L_x_19) ;  /* 0x0000000000608947 */ /* 0x000fea0003800000 */
[----:B------:R-:W-:-:S13]  /*2290*/  ISETP.NE.AND P0, PT, R4, 0x18, PT ;  /* 0x000000180400780c */ /* 0x000fda0003f05270 */
[----:B------:R-:W-:Y:S05]  /*22a0*/  @P0 BRA `(.L_x_7) ;  /* 0x0000000800000947 */ /* 0x000fea0003800000 */
[----:B------:R-:W2:Y:S01]  /*22b0*/  LDG.E.U8 R0, desc[UR36][R2.64] ;  /* 0x0000002402007981 */ /* 0x000ea2000c1e1100 */
[----:B------:R-:W-:Y:S02]  /*22c0*/  IMAD.MOV.U32 R8, RZ, RZ, -0x800000 ;  /* 0xff800000ff087424 */ /* 0x000fe400078e00ff */
[----:B--2---:R-:W-:-:S05]  /*22d0*/  IMAD.SHL.U32 R0, R0, 0x1000000, RZ ;  /* 0x0100000000007824 */ /* 0x004fca00078e00ff */
[----:B------:R-:W-:-:S04]  /*22e0*/  LOP3.LUT R4, R0, 0x7f000000, RZ, 0xc0, !PT ;  /* 0x7f00000000047812 */ /* 0x000fc800078ec0ff */
[----:B------:R-:W0:Y:S01]  /*22f0*/  FLO.U32 R5, R4 ;  /* 0x0000000400057300 */ /* 0x000e2200000e0000 */
[C---:B------:R-:W-:Y:S02]  /*2300*/  VIADD R6, R4.reuse, 0x1000000 ;  /* 0x0100000004067836 */ /* 0x040fe40000000000 */
[----:B------:R-:W-:-:S03]  /*2310*/  VIADD R2, R4, 0xffffffff ;  /* 0xffffffff04027836 */ /* 0x000fc60000000000 */
[----:B------:R-:W-:Y:S02]  /*2320*/  SHF.R.S32.HI R6, RZ, 0x8, R6 ;  /* 0x00000008ff067819 */ /* 0x000fe40000011406 */
[----:B------:R-:W-:Y:S02]  /*2330*/  SHF.R.S32.HI R2, RZ, 0x1f, R2 ;  /* 0x0000001fff027819 */ /* 0x000fe40000011402 */
[----:B0-----:R-:W-:-:S04]  /*2340*/  IADD3 R5, -R5, 0x1f, RZ ;  /* 0x0000001f05057810 */ /* 0x001fc80007ffe1ff */
[C---:B------:R-:W-:Y:S01]  /*2350*/  ISETP.GT.U32.AND P0, PT, R5.reuse, 0x4, PT ;  /* 0x000000040500780c */ /* 0x040fe20003f04070 */
[----:B------:R-:W-:-:S05]  /*2360*/  VIADD R5, R5, 0xfffffffc ;  /* 0xfffffffc05057836 */ /* 0x000fca0000000000 */
[----:B------:R-:W-:-:S05]  /*2370*/  SEL R5, R5, RZ, P0 ;  /* 0x000000ff05057207 */ /* 0x000fca0000000000 */
[----:B------:R-:W-:Y:S01]  /*2380*/  IMAD R8, R5, R8, 0x3c000000 ;  /* 0x3c00000005087424 */ /* 0x000fe200078e0208 */
[----:B------:R-:W-:-:S04]  /*2390*/  SHF.L.U32 R5, R4, R5, RZ ;  /* 0x0000000504057219 */ /* 0x000fc800000006ff */
[----:B------:R-:W-:-:S04]  /*23a0*/  LEA.HI R5, R5, R8, RZ, 0x1c ;  /* 0x0000000805057211 */ /* 0x000fc800078fe0ff */
[----:B------:R-:W-:-:S04]  /*23b0*/  LOP3.LUT R5, R5, 0x7f800000, R6, 0xf8, !PT ;  /* 0x7f80000005057812 */ /* 0x000fc800078ef806 */
[----:B------:R-:W-:-:S04]  /*23c0*/  LOP3.LUT R5, R5, R2, RZ, 0x30, !PT ;  /* 0x0000000205057212 */ /* 0x000fc800078e30ff */
[----:B------:R-:W-:-:S04]  /*23d0*/  LOP3.LUT R5, R5, 0x80000000, R0, 0xf8, !PT ;  /* 0x8000000005057812 */ /* 0x000fc800078ef800 */
[----:B------:R-:W-:-:S04]  /*23e0*/  F2FP.BF16.F32.PACK_AB R5, RZ, R5 ;  /* 0x00000005ff05723e */ /* 0x000fc800000010ff */
[----:B------:R-:W-:Y:S01]  /*23f0*/  PRMT R22, R5, 0x7610, R22 ;  /* 0x0000761005167816 */ /* 0x000fe20000000016 */
[----:B------:R-:W-:Y:S06]  /*2400*/  BRA `(.L_x_8) ;  /* 0x0000000800147947 */ /* 0x000fec0003800000 */
.L_x_19:
[----:B------:R-:W2:Y:S02]  /*2410*/  LDG.E.U8 R2, desc[UR36][R2.64] ;  /* 0x0000002402027981 */ /* 0x000ea4000c1e1100 */
[C---:B--2---:R-:W-:Y:S02]  /*2420*/  IMAD.SHL.U32 R0, R2.reuse, 0x2000000, RZ ;  /* 0x0200000002007824 */ /* 0x044fe400078e00ff */
[----:B------:R-:W-:-:S03]  /*2430*/  IMAD.SHL.U32 R5, R2, 0x1000000, RZ ;  /* 0x0100000002057824 */ /* 0x000fc600078e00ff */
[----:B------:R-:W-:-:S13]  /*2440*/  ISETP.GE.U32.AND P0, PT, R0, 0x8000000, PT ;  /* 0x080000000000780c */ /* 0x000fda0003f06070 */
[C---:B------:R-:W-:Y:S02]  /*2450*/  @!P0 IMAD.SHL.U32 R0, R2.reuse, 0x100, RZ ;  /* 0x0000010002008824 */ /* 0x040fe400078e00ff */
[----:B------:R-:W-:-:S03]  /*2460*/  @P0 IMAD.SHL.U32 R4, R2, 0x200000, RZ ;  /* 0x0020000002040824 */ /* 0x000fc600078e00ff */
[----:B------:R-:W-:Y:S02]  /*2470*/  @!P0 LOP3.LUT R0, R0, 0x7f00, RZ, 0xc0, !PT ;  /* 0x00007f0000008812 */ /* 0x000fe400078ec0ff */
[----:B------:R-:W-:Y:S02]  /*2480*/  @P0 LOP3.LUT R4, R4, 0x70000000, RZ, 0xfc, !PT ;  /* 0x7000000004040812 */ /* 0x000fe400078efcff */
[----:B------:R-:W-:-:S03]  /*2490*/  @!P0 LOP3.LUT R0, R0, 0x3f000000, RZ, 0xfc, !PT ;  /* 0x3f00000000008812 */ /* 0x000fc600078efcff */
[----:B------:R-:W-:Y:S02]  /*24a0*/  @P0 FMUL.FTZ R4, R4, 1.9259299443872358531e-34 ;  /* 0x0780000004040820 */ /* 0x000fe40000410000 */
[----:B------:R-:W-:-:S05]  /*24b0*/  @!P0 FADD.FTZ R4, R0, -0.5 ;  /* 0xbf00000000048421 */ /* 0x000fca0000010000 */
[----:B------:R-:W-:-:S04]  /*24c0*/  LOP3.LUT R4, R4, 0x80000000, R5, 0xf8, !PT ;  /* 0x8000000004047812 */ /* 0x000fc800078ef805 */
[----:B------:R-:W-:-:S04]  /*24d0*/  F2FP.BF16.F32.PACK_AB R4, RZ, R4 ;  /* 0x00000004ff04723e */ /* 0x000fc800000010ff */
[----:B------:R-:W-:Y:S01]  /*24e0*/  PRMT R22, R4, 0x7610, R22 ;  /* 0x0000761004167816 */ /* 0x000fe20000000016 */
[----:B------:R-:W-:Y:S06]  /*24f0*/  BRA `(.L_x_8) ;  /* 0x0000000400d87947 */ /* 0x000fec0003800000 */
.L_x_18:
[----:B------:R0:W5:Y:S01]  /*2500*/  LDG.E.U16 R22, desc[UR36][R2.64] ;  /* 0x0000002402167981 */ /* 0x000162000c1e1500 */
[----:B------:R-:W-:Y:S05]  /*2510*/  BRA `(.L_x_8) ;  /* 0x0000000400d07947 */ /* 0x000fea0003800000 */
.L_x_15:
[----:B------:R-:W-:-:S13]  /*2520*/  ISETP.GT.AND P0, PT, R4, 0x1b, PT ;  /* 0x0000001b0400780c */ /* 0x000fda0003f04270 */
[----:B------:R-:W-:Y:S05]  /*2530*/  @P0 BRA `(.L_x_20) ;  /* 0x0000000400140947 */ /* 0x000fea0003800000 */
[----:B------:R-:W-:-:S13]  /*2540*/  ISETP.NE.AND P0, PT, R4, 0x19, PT ;  /* 0x000000190400780c */ /* 0x000fda0003f05270 */
[----:B------:R-:W-:Y:S05]  /*2550*/  @!P0 BRA `(.L_x_21) ;  /* 0x0000000000988947 */ /* 0x000fea0003800000 */
[----:B------:R-:W-:-:S13]  /*2560*/  ISETP.NE.AND P0, PT, R4, 0x1a, PT ;  /* 0x0000001a0400780c */ /* 0x000fda0003f05270 */
[----:B------:R-:W-:Y:S05]  /*2570*/  @!P0 BRA `(.L_x_22) ;  /* 0x00000000001c8947 */ /* 0x000fea0003800000 */
[----:B------:R-:W-:-:S13]  /*2580*/  ISETP.NE.AND P0, PT, R4, 0x1b, PT ;  /* 0x0000001b0400780c */ /* 0x000fda0003f05270 */
[----:B------:R-:W-:Y:S05]  /*2590*/  @P0 BRA `(.L_x_7) ;  /* 0x0000000400440947 */ /* 0x000fea0003800000 */
[----:B------:R-:W2:Y:S02]  /*25a0*/  LDG.E.U16 R0, desc[UR36][R2.64] ;  /* 0x0000002402007981 */ /* 0x000ea4000c1e1500 */
[----:B--2---:R-:W-:-:S04]  /*25b0*/  I2FP.F32.U32 R0, R0 ;  /* 0x0000000000007245 */ /* 0x004fc80000201000 */
[----:B------:R-:W-:-:S04]  /*25c0*/  F2FP.BF16.F32.PACK_AB R0, RZ, R0 ;  /* 0x00000000ff00723e */ /* 0x000fc800000010ff */
[----:B------:R-:W-:Y:S01]  /*25d0*/  PRMT R22, R0, 0x7610, R22 ;  /* 0x0000761000167816 */ /* 0x000fe20000000016 */
[----:B------:R-:W-:Y:S06]  /*25e0*/  BRA `(.L_x_8) ;  /* 0x00000004009c7947 */ /* 0x000fec0003800000 */
.L_x_22:
[----:B------:R-:W2:Y:S01]  /*25f0*/  LDG.E.U8 R2, desc[UR36][R2.64] ;  /* 0x0000002402027981 */ /* 0x000ea2000c1e1100 */
[----:B------:R-:W-:Y:S01]  /*2600*/  BSSY B0, `(.L_x_23) ;  /* 0x0000018000007945 */ /* 0x000fe20003800000 */
[----:B------:R-:W-:Y:S01]  /*2610*/  IMAD.MOV.U32 R0, RZ, RZ, RZ ;  /* 0x000000ffff007224 */ /* 0x000fe200078e00ff */
[----:B--2---:R-:W-:-:S13]  /*2620*/  ISETP.NE.AND P0, PT, R2, RZ, PT ;  /* 0x000000ff0200720c */ /* 0x004fda0003f05270 */
[----:B------:R-:W-:Y:S05]  /*2630*/  @!P0 BRA `(.L_x_24) ;  /* 0x0000000000508947 */ /* 0x000fea0003800000 */
[----:B------:R-:W-:-:S13]  /*2640*/  ISETP.NE.AND P0, PT, R2, 0x80, PT ;  /* 0x000000800200780c */ /* 0x000fda0003f05270 */
[----:B------:R-:W-:Y:S01]  /*2650*/  @!P0 IMAD.MOV.U32 R0, RZ, RZ, 0x7f800001 ;  /* 0x7f800001ff008424 */ /* 0x000fe200078e00ff */
[----:B------:R-:W-:Y:S06]  /*2660*/  @!P0 BRA `(.L_x_24) ;  /* 0x0000000000448947 */ /* 0x000fec0003800000 */
[C---:B------:R-:W-:Y:S01]  /*2670*/  LOP3.LUT P0, R0, R2.reuse, 0x78, RZ, 0xc0, !PT ;  /* 0x0000007802007812 */ /* 0x040fe2000780c0ff */
[----:B------:R-:W-:Y:S01]  /*2680*/  BSSY B1, `(.L_x_25) ;  /* 0x000000c000017945 */ /* 0x000fe20003800000 */
[----:B------:R-:W-:Y:S02]  /*2690*/  SHF.R.U32.HI R3, RZ, 0x7, R2 ;  /* 0x00000007ff037819 */ /* 0x000fe40000011602 */
[----:B------:R-:W-:Y:S02]  /*26a0*/  LOP3.LUT R2, R2, 0x7, RZ, 0xc0, !PT ;  /* 0x0000000702027812 */ /* 0x000fe400078ec0ff */
[----:B------:R-:W-:Y:S01]  /*26b0*/  SHF.R.U32.HI R0, RZ, 0x3, R0 ;  /* 0x00000003ff007819 */ /* 0x000fe20000011600 */
[----:B------:R-:W-:-:S06]  /*26c0*/  IMAD.U32 R4, R3, -0x80000000, RZ ;  /* 0x8000000003047824 */ /* 0x000fcc00078e00ff */
[----:B------:R-:W-:Y:S05]  /*26d0*/  @P0 BRA `(.L_x_26) ;  /* 0x0000000000180947 */ /* 0x000fea0003800000 */
[----:B------:R-:W0:Y:S02]  /*26e0*/  FLO.U32 R3, R2 ;  /* 0x0000000200037300 */ /* 0x000e2400000e0000 */
[----:B0-----:R-:W-:-:S04]  /*26f0*/  IADD3 R3, -R3, 0x1f, RZ ;  /* 0x0000001f03037810 */ /* 0x001fc80007ffe1ff */
[----:B------:R-:W-:Y:S01]  /*2700*/  IADD3 R0, R0, 0x1d, -R3 ;  /* 0x0000001d00007810 */ /* 0x000fe20007ffe803 */
[----:B------:R-:W-:-:S05]  /*2710*/  VIADD R5, R3, 0xffffffe4 ;  /* 0xffffffe403057836 */ /* 0x000fca0000000000 */
[----:B------:R-:W-:-:S04]  /*2720*/  SHF.L.U32 R5, R2, R5, RZ ;  /* 0x0000000502057219 */ /* 0x000fc800000006ff */
[----:B------:R-:W-:-:S07]  /*2730*/  LOP3.LUT R2, R5, 0x7, RZ, 0xc0, !PT ;  /* 0x0000000705027812 */ /* 0x000fce00078ec0ff */
.L_x_26:
[----:B------:R-:W-:Y:S05]  /*2740*/  BSYNC B1 ;  /* 0x0000000000017941 */ /* 0x000fea0003800000 */
.L_x_25:
[----:B------:R-:W-:Y:S01]  /*2750*/  LEA R3, R0, 0x3b800000, 0x17 ;  /* 0x3b80000000037811 */ /* 0x000fe200078eb8ff */
[----:B------:R-:W-:-:S05]  /*2760*/  IMAD.SHL.U32 R0, R2, 0x100000, RZ ;  /* 0x0010000002007824 */ /* 0x000fca00078e00ff */
[----:B------:R-:W-:-:S07]  /*2770*/  LOP3.LUT R0, R3, R0, R4, 0xfe, !PT ;  /* 0x0000000003007212 */ /* 0x000fce00078efe04 */
.L_x_24:
[----:B------:R-:W-:Y:S05]  /*2780*/  BSYNC B0 ;  /* 0x0000000000007941 */ /* 0x000fea0003800000 */
.L_x_23:
[----:B------:R-:W-:-:S04]  /*2790*/  F2FP.BF16.F32.PACK_AB R0, RZ, R0 ;  /* 0x00000000ff00723e */ /* 0x000fc800000010ff */
[----:B------:R-:W-:Y:S01]  /*27a0*/  PRMT R22, R0, 0x7610, R22 ;  /* 0x0000761000167816 */ /* 0x000fe20000000016 */
[----:B------:R-:W-:Y:S06]  /*27b0*/  BRA `(.L_x_8) ;  /* 0x0000000400287947 */ /* 0x000fec0003800000 */
.L_x_21:
        /* <DEDUP_REMOVED lines=21> */
.L_x_30:
[----:B------:R-:W-:Y:S05]  /*2910*/  BSYNC B1 ;  /* 0x0000000000017941 */ /* 0x000fea0003800000 */
.L_x_29:
[----:B------:R-:W-:Y:S01]  /*2920*/  LEA R3, R0, 0x37800000, 0x17 ;  /* 0x3780000000037811 */ /* 0x000fe200078eb8ff */
[----:B------:R-:W-:-:S05]  /*2930*/  IMAD.SHL.U32 R0, R2, 0x200000, RZ ;  /* 0x0020000002007824 */ /* 0x000fca00078e00ff */
[----:B------:R-:W-:-:S07]  /*2940*/  LOP3.LUT R0, R3, R0, R4, 0xfe, !PT ;  /* 0x0000000003007212 */ /* 0x000fce00078efe04 */
.L_x_28:
[----:B------:R-:W-:Y:S05]  /*2950*/  BSYNC B0 ;  /* 0x0000000000007941 */ /* 0x000fea0003800000 */
.L_x_27:
[----:B------:R-:W-:-:S04]  /*2960*/  F2FP.BF16.F32.PACK_AB R0, RZ, R0 ;  /* 0x00000000ff00723e */ /* 0x000fc800000010ff */
[----:B------:R-:W-:Y:S01]  /*2970*/  PRMT R22, R0, 0x7610, R22 ;  /* 0x0000761000167816 */ /* 0x000fe20000000016 */
[----:B------:R-:W-:Y:S06]  /*2980*/  BRA `(.L_x_8) ;  /* 0x0000000000b47947 */ /* 0x000fec0003800000 */
.L_x_20:
[----:B------:R-:W-:-:S13]  /*2990*/  ISETP.NE.AND P0, PT, R4, 0x1c, PT ;  /* 0x0000001c0400780c */ /* 0x000fda0003f05270 */
[----:B------:R-:W-:Y:S05]  /*29a0*/  @!P0 BRA `(.L_x_31) ;  /* 0x00000000009c8947 */ /* 0x000fea0003800000 */
[----:B------:R-:W-:-:S13]  /*29b0*/  ISETP.NE.AND P0, PT, R4, 0x1d, PT ;  /* 0x0000001d0400780c */ /* 0x000fda0003f05270 */
[----:B------:R-:W-:Y:S05]  /*29c0*/  @!P0 BRA `(.L_x_32) ;  /* 0x0000000000808947 */ /* 0x000fea0003800000 */
[----:B------:R-:W-:-:S13]  /*29d0*/  ISETP.NE.AND P0, PT, R4, 0x2c, PT ;  /* 0x0000002c0400780c */ /* 0x000fda0003f05270 */
[----:B------:R-:W-:Y:S05]  /*29e0*/  @P0 BRA `(.L_x_7) ;  /* 0x0000000000300947 */ /* 0x000fea0003800000 */
[----:B------:R-:W2:Y:S01]  /*29f0*/  LDG.E.U8 R2, desc[UR36][R2.64] ;  /* 0x0000002402027981 */ /* 0x000ea2000c1e1100 */
[----:B------:R-:W-:Y:S01]  /*2a00*/  BSSY B0, `(.L_x_33) ;  /* 0x0000007000007945 */ /* 0x000fe20003800000 */
[----:B------:R-:W-:Y:S01]  /*2a10*/  IMAD.MOV.U32 R0, RZ, RZ, 0x400000 ;  /* 0x00400000ff007424 */ /* 0x000fe200078e00ff */
[----:B--2---:R-:W-:-:S13]  /*2a20*/  ISETP.NE.AND P0, PT, R2, RZ, PT ;  /* 0x000000ff0200720c */ /* 0x004fda0003f05270 */
[----:B------:R-:W-:Y:S05]  /*2a30*/  @!P0 BRA `(.L_x_34) ;  /* 0x00000000000c8947 */ /* 0x000fea0003800000 */
[----:B------:R-:W-:-:S13]  /*2a40*/  ISETP.NE.AND P0, PT, R2, 0xff, PT ;  /* 0x000000ff0200780c */ /* 0x000fda0003f05270 */
[----:B------:R-:W-:Y:S02]  /*2a50*/  @!P0 IMAD.MOV.U32 R0, RZ, RZ, 0x7f800001 ;  /* 0x7f800001ff008424 */ /* 0x000fe400078e00ff */
[----:B------:R-:W-:-:S07]  /*2a60*/  @P0 IMAD.SHL.U32 R0, R2, 0x800000, RZ ;  /* 0x0080000002000824 */ /* 0x000fce00078e00ff */
.L_x_34:
[----:B------:R-:W-:Y:S05]  /*2a70*/  BSYNC B0 ;  /* 0x0000000000007941 */ /* 0x000fea0003800000 */
.L_x_33:
[----:B------:R-:W-:-:S04]  /*2a80*/  F2FP.BF16.F32.PACK_AB R0, RZ, R0 ;  /* 0x00000000ff00723e */ /* 0x000fc800000010ff */
[----:B------:R-:W-:Y:S01]  /*2a90*/  PRMT R22, R0, 0x7610, R22 ;  /* 0x0000761000167816 */ /* 0x000fe20000000016 */
[----:B------:R-:W-:Y:S06]  /*2aa0*/  BRA `(.L_x_8) ;  /* 0x00000000006c7947 */ /* 0x000fec0003800000 */
.L_x_7:
[----:B------:R-:W-:Y:S01]  /*2ab0*/  MOV R2, 0x0 ;  /* 0x0000000000027802 */ /* 0x000fe20000000f00 */
[----:B------:R-:W-:Y:S01]  /*2ac0*/  ULDC.64 UR4, c[0x4][0x128] ;  /* 0x01004a0000047ab9 */ /* 0x000fe20000000a00 */
[----:B------:R-:W-:Y:S01]  /*2ad0*/  ULDC.64 UR6, c[0x4][0x38] ;  /* 0x01000e0000067ab9 */ /* 0x000fe20000000a00 */
[----:B------:R-:W-:Y:S02]  /*2ae0*/  IMAD.U32 R4, RZ, RZ, UR4 ;  /* 0x00000004ff047e24 */ /* 0x000fe4000f8e00ff */
[----:B------:R-:W-:Y:S01]  /*2af0*/  IMAD.U32 R5, RZ, RZ, UR5 ;  /* 0x00000005ff057e24 */ /* 0x000fe2000f8e00ff */
[----:B------:R-:W0:Y:S01]  /*2b00*/  LDC.64 R2, c[0x4][R2] ;  /* 0x0100000002027b82 */ /* 0x000e220000000a00 */
[----:B------:R-:W-:Y:S01]  /*2b10*/  ULDC.64 UR4, c[0x4][0x130] ;  /* 0x01004c0000047ab9 */ /* 0x000fe20000000a00 */
[----:B------:R-:W-:Y:S02]  /*2b20*/  IMAD.U32 R10, RZ, RZ, UR6 ;  /* 0x00000006ff0a7e24 */ /* 0x000fe4000f8e00ff */
[----:B------:R-:W-:-:S02]  /*2b30*/  IMAD.U32 R6, RZ, RZ, UR4 ;  /* 0x00000004ff067e24 */ /* 0x000fc4000f8e00ff */
[----:B------:R-:W-:Y:S02]  /*2b40*/  IMAD.U32 R7, RZ, RZ, UR5 ;  /* 0x00000005ff077e24 */ /* 0x000fe4000f8e00ff */
[----:B------:R-:W-:Y:S02]  /*2b50*/  IMAD.U32 R11, RZ, RZ, UR7 ;  /* 0x00000007ff0b7e24 */ /* 0x000fe4000f8e00ff */
[----:B------:R-:W-:Y:S02]  /*2b60*/  IMAD.MOV.U32 R8, RZ, RZ, 0x4e ;  /* 0x0000004eff087424 */ /* 0x000fe400078e00ff */
[----:B------:R-:W-:Y:S02]  /*2b70*/  IMAD.MOV.U32 R12, RZ, RZ, 0x1 ;  /* 0x00000001ff0c7424 */ /* 0x000fe400078e00ff */
[----:B------:R-:W-:-:S07]  /*2b80*/  IMAD.MOV.U32 R13, RZ, RZ, RZ ;  /* 0x000000ffff0d7224 */ /* 0x000fce00078e00ff */
[----:B------:R-:W-:-:S07]  /*2b90*/  LEPC R20, `(.L_x_35) ;  /* 0x000000001014794e */ /* 0x000fce0000000000 */
[----:B0-----:R-:W-:Y:S05]  /*2ba0*/  CALL.ABS.NOINC R2 ;  /* 0x0000000002007343 */ /* 0x001fea0003c00000 */
.L_x_35:
[----:B------:R-:W-:Y:S01]  /*2bb0*/  PRMT R22, RZ, 0x7610, R22 ;  /* 0x00007610ff167816 */ /* 0x000fe20000000016 */
[----:B------:R-:W-:Y:S06]  /*2bc0*/  BRA `(.L_x_8) ;  /* 0x0000000000247947 */ /* 0x000fec0003800000 */
.L_x_32:
[----:B------:R-:W2:Y:S02]  /*2bd0*/  LDG.E.64 R2, desc[UR36][R2.64] ;  /* 0x0000002402027981 */ /* 0x000ea4000c1e1b00 */
[----:B--2---:R-:W0:Y:S02]  /*2be0*/  I2F.U64 R0, R2 ;  /* 0x0000000200007312 */ /* 0x004e240000301000 */
[----:B0-----:R-:W-:-:S04]  /*2bf0*/  F2FP.BF16.F32.PACK_AB R0, RZ, R0 ;  /* 0x00000000ff00723e */ /* 0x001fc800000010ff */
[----:B------:R-:W-:Y:S01]  /*2c00*/  PRMT R22, R0, 0x7610, R22 ;  /* 0x0000761000167816 */ /* 0x000fe20000000016 */
[----:B------:R-:W-:Y:S06]  /*2c10*/  BRA `(.L_x_8) ;  /* 0x0000000000107947 */ /* 0x000fec0003800000 */
.L_x_31:
[----:B------:R-:W2:Y:S02]  /*2c20*/  LDG.E R2, desc[UR36][R2.64] ;  /* 0x0000002402027981 */ /* 0x000ea4000c1e1900 */
[----:B--2---:R-:W-:-:S04]  /*2c30*/  I2FP.F32.U32 R0, R2 ;  /* 0x0000000200007245 */ /* 0x004fc80000201000 */
[----:B------:R-:W-:-:S04]  /*2c40*/  F2FP.BF16.F32.PACK_AB R0, RZ, R0 ;  /* 0x00000000ff00723e */ /* 0x000fc800000010ff */
[----:B------:R-:W-:-:S07]  /*2c50*/  PRMT R22, R0, 0x7610, R22 ;  /* 0x0000761000167816 */ /* 0x000fce0000000016 */
.L_x_8:
[----:B------:R-:W1:Y:S01]  /*2c60*/  LDC.U8 R4, c[0x0][0x56b] ;  /* 0x00015ac0ff047b82 */ /* 0x000e620000000000 */
[----:B------:R-:W-:Y:S02]  /*2c70*/  ULDC.64 UR4, c[0x0][0x550] ;  /* 0x0001540000047ab9 */ /* 0x000fe40000000a00 */
[----:B0-----:R-:W-:-:S05]  /*2c80*/  IADD3 R2, P1, R24, UR4, RZ ;  /* 0x0000000418027c10 */ /* 0x001fca000ff3e0ff */
[----:B------:R-:W-:Y:S01]  /*2c90*/  IMAD.X R3, RZ, RZ, UR5, P1 ;  /* 0x00000005ff037e24 */ /* 0x000fe200088e06ff */
[----:B-1----:R-:W-:-:S04]  /*2ca0*/  PRMT R0, R4, 0x9910, RZ ;  /* 0x0000991004007816 */ /* 0x002fc800000000ff */
        /* <DEDUP_REMOVED lines=15> */
.L_x_39:
[----:B------:R-:W2:Y:S02]  /*2da0*/  LDG.E.U8 R2, desc[UR36][R2.64] ;  /* 0x0000002402027981 */ /* 0x000ea4000c1e1100 */
[----:B--2---:R-:W-:-:S04]  /*2db0*/  I2FP.F32.U32 R0, R2 ;  /* 0x0000000200007245 */ /* 0x004fc80000201000 */
[----:B------:R-:W-:-:S04]  /*2dc0*/  F2FP.BF16.F32.PACK_AB R0, RZ, R0 ;  /* 0x00000000ff00723e */ /* 0x000fc800000010ff */
[----:B------:R-:W-:Y:S01]  /*2dd0*/  PRMT R24, R0, 0x7610, R24 ;  /* 0x0000761000187816 */ /* 0x000fe20000000018 */
[----:B------:R-:W-:Y:S06]  /*2de0*/  BRA `(.L_x_41) ;  /* 0x0000000c00c87947 */ /* 0x000fec0003800000 */
.L_x_38:
        /* <DEDUP_REMOVED lines=11> */
.L_x_43:
[----:B------:R-:W2:Y:S02]  /*2ea0*/  LDG.E R2, desc[UR36][R2.64] ;  /* 0x0000002402027981 */ /* 0x000ea4000c1e1900 */
[----:B--2---:R-:W-:-:S04]  /*2eb0*/  I2FP.F32.S32 R0, R2 ;  /* 0x0000000200007245 */ /* 0x004fc80000201400 */
[----:B------:R-:W-:-:S04]  /*2ec0*/  F2FP.BF16.F32.PACK_AB R0, RZ, R0 ;  /* 0x00000000ff00723e */ /* 0x000fc800000010ff */
[----:B------:R-:W-:Y:S01]  /*2ed0*/  PRMT R24, R0, 0x7610, R24 ;  /* 0x0000761000187816 */ /* 0x000fe20000000018 */
[----:B------:R-:W-:Y:S06]  /*2ee0*/  BRA `(.L_x_41) ;  /* 0x0000000c00887947 */ /* 0x000fec0003800000 */
.L_x_42:
[----:B------:R-:W2:Y:S02]  /*2ef0*/  LDG.E.U16 R2, desc[UR36][R2.64] ;  /* 0x0000002402027981 */ /* 0x000ea4000c1e1500 */
[----:B--2---:R-:W0:Y:S02]  /*2f00*/  I2F.S16 R0, R2 ;  /* 0x0000000200007306 */ /* 0x004e240000101400 */
[----:B0-----:R-:W-:-:S04]  /*2f10*/  F2FP.BF16.F32.PACK_AB R0, RZ, R0 ;  /* 0x00000000ff00723e */ /* 0x001fc800000010ff */
[----:B------:R-:W-:Y:S01]  /*2f20*/  PRMT R24, R0, 0x7610, R24 ;  /* 0x0000761000187816 */ /* 0x000fe20000000018 */
[----:B------:R-:W-:Y:S06]  /*2f30*/  BRA `(.L_x_41) ;  /* 0x0000000c00747947 */ /* 0x000fec0003800000 */
.L_x_37:
        /* <DEDUP_REMOVED lines=9> */
.L_x_45:
[----:B------:R-:W2:Y:S02]  /*2fd0*/  LDG.E.U16 R0, desc[UR36][R2.64] ;  /* 0x0000002402007981 */ /* 0x000ea4000c1e1500 */
[----:B--2---:R-:W-:-:S05]  /*2fe0*/  HADD2.F32 R0, -RZ, R0.H0_H0 ;  /* 0x20000000ff007230 */ /* 0x004fca0000004100 */
[----:B------:R-:W-:-:S04]  /*2ff0*/  F2FP.BF16.F32.PACK_AB R0, RZ, R0 ;  /* 0x00000000ff00723e */ /* 0x000fc800000010ff */
[----:B------:R-:W-:Y:S01]  /*3000*/  PRMT R24, R0, 0x7610, R24 ;  /* 0x0000761000187816 */ /* 0x000fe20000000018 */
[----:B------:R-:W-:Y:S06]  /*3010*/  BRA `(.L_x_41) ;  /* 0x0000000c003c7947 */ /* 0x000fec0003800000 */
.L_x_44:
        /* <DEDUP_REMOVED lines=9> */
.L_x_47:
[----:B------:R-:W2:Y:S02]  /*30b0*/  LDG.E.U16 R2, desc[UR36][R2.64] ;  /* 0x0000002402027981 */ /* 0x000ea4000c1e1500 */
[----:B--2---:R-:W-:-:S05]  /*30c0*/  HADD2.F32 R0, -RZ, R2.H0_H0 ;  /* 0x20000002ff007230 */ /* 0x004fca0000004100 */
[----:B------:R-:W-:-:S04]  /*30d0*/  F2FP.BF16.F32.PACK_AB R0, RZ, R0 ;  /* 0x00000000ff00723e */ /* 0x000fc800000010ff */
[----:B------:R-:W-:Y:S01]  /*30e0*/  PRMT R24, R0, 0x7610, R24 ;  /* 0x0000761000187816 */ /* 0x000fe20000000018 */
[----:B------:R-:W-:Y:S06]  /*30f0*/  BRA `(.L_x_41) ;  /* 0x0000000c00047947 */ /* 0x000fec0003800000 */
.L_x_46:
        /* <DEDUP_REMOVED lines=9> */
.L_x_36:
        /* <DEDUP_REMOVED lines=14> */
.L_x_50:
        /* <DEDUP_REMOVED lines=9> */
.L_x_49:
        /* <DEDUP_REMOVED lines=28> */
.L_x_52:
        /* <DEDUP_REMOVED lines=15> */
.L_x_51:
[----:B------:R0:W5:Y:S01]  /*35b0*/  LDG.E.U16 R24, desc[UR36][R2.64] ;  /* 0x0000002402187981 */ /* 0x000162000c1e1500 */
[----:B------:R-:W-:Y:S05]  /*35c0*/  BRA `(.L_x_41) ;  /* 0x0000000400d07947 */ /* 0x000fea0003800000 */
.L_x_48:
        /* <DEDUP_REMOVED lines=13> */
.L_x_55:
        /* <DEDUP_REMOVED lines=21> */
.L_x_59:
[----:B------:R-:W-:Y:S05]  /*37f0*/  BSYNC B1 ;  /* 0x0000000000017941 */ /* 0x000fea0003800000 */
.L_x_58:
[----:B------:R-:W-:Y:S01]  /*3800*/  LEA R3, R0, 0x3b800000, 0x17 ;  /* 0x3b80000000037811 */ /* 0x000fe200078eb8ff */
[----:B------:R-:W-:-:S05]  /*3810*/  IMAD.SHL.U32 R0, R2, 0x100000, RZ ;  /* 0x0010000002007824 */ /* 0x000fca00078e00ff */
[----:B------:R-:W-:-:S07]  /*3820*/  LOP3.LUT R0, R3, R0, R4, 0xfe, !PT ;  /* 0x0000000003007212 */ /* 0x000fce00078efe04 */
.L_x_57:
[----:B------:R-:W-:Y:S05]  /*3830*/  BSYNC B0 ;  /* 0x0000000000007941 */ /* 0x000fea0003800000 */
.L_x_56:
[----:B------:R-:W-:-:S04]  /*3840*/  F2FP.BF16.F32.PACK_AB R0, RZ, R0 ;  /* 0x00000000ff00723e */ /* 0x000fc800000010ff */
[----:B------:R-:W-:Y:S01]  /*3850*/  PRMT R24, R0, 0x7610, R24 ;  /* 0x0000761000187816 */ /* 0x000fe20000000018 */
[----:B------:R-:W-:Y:S06]  /*3860*/  BRA `(.L_x_41) ;  /* 0x0000000400287947 */ /* 0x000fec0003800000 */
.L_x_54:
        /* <DEDUP_REMOVED lines=21> */
.L_x_63:
[----:B------:R-:W-:Y:S05]  /*39c0*/  BSYNC B1 ;  /* 0x0000000000017941 */ /* 0x000fea0003800000 */
.L_x_62:
[----:B------:R-:W-:Y:S01]  /*39d0*/  LEA R3, R0, 0x37800000, 0x17 ;  /* 0x3780000000037811 */ /* 0x000fe200078eb8ff */
[----:B------:R-:W-:-:S05]  /*39e0*/  IMAD.SHL.U32 R0, R2, 0x200000, RZ ;  /* 0x0020000002007824 */ /* 0x000fca00078e00ff */
[----:B------:R-:W-:-:S07]  /*39f0*/  LOP3.LUT R0, R3, R0, R4, 0xfe, !PT ;  /* 0x0000000003007212 */ /* 0x000fce00078efe04 */
.L_x_61:
[----:B------:R-:W-:Y:S05]  /*3a00*/  BSYNC B0 ;  /* 0x0000000000007941 */ /* 0x000fea0003800000 */
.L_x_60:
[----:B------:R-:W-:-:S04]  /*3a10*/  F2FP.BF16.F32.PACK_AB R0, RZ, R0 ;  /* 0x00000000ff00723e */ /* 0x000fc800000010ff */
[----:B------:R-:W-:Y:S01]  /*3a20*/  PRMT R24, R0, 0x7610, R24 ;  /* 0x0000761000187816 */ /* 0x000fe20000000018 */
[----:B------:R-:W-:Y:S06]  /*3a30*/  BRA `(.L_x_41) ;  /* 0x0000000000b47947 */ /* 0x000fec0003800000 */
.L_x_53:
        /* <DEDUP_REMOVED lines=14> */
.L_x_67:
[----:B------:R-:W-:Y:S05]  /*3b20*/  BSYNC B0 ;  /* 0x0000000000007941 */ /* 0x000fea0003800000 */
.L_x_66:
[----:B------:R-:W-:-:S04]  /*3b30*/  F2FP.BF16.F32.PACK_AB R0, RZ, R0 ;  /* 0x00000000ff00723e */ /* 0x000fc800000010ff */
[----:B------:R-:W-:Y:S01]  /*3b40*/  PRMT R24, R0, 0x7610, R24 ;  /* 0x0000761000187816 */ /* 0x000fe20000000018 */
[----:B------:R-:W-:Y:S06]  /*3b50*/  BRA `(.L_x_41) ;  /* 0x00000000006c7947 */ /* 0x000fec0003800000 */
.L_x_40:
        /* <DEDUP_REMOVED lines=15> */
[----:B0----5:R-:W-:Y:S05]  /*3c50*/  CALL.ABS.NOINC R2 ;  /* 0x0000000002007343 */ /* 0x021fea0003c00000 */
.L_x_68:
[----:B------:R-:W-:Y:S01]  /*3c60*/  PRMT R24, RZ, 0x7610, R24 ;  /* 0x00007610ff187816 */ /* 0x000fe20000000018 */
[----:B------:R-:W-:Y:S06]  /*3c70*/  BRA `(.L_x_41) ;  /* 0x0000000000247947 */ /* 0x000fec0003800000 */
.L_x_65:
[----:B------:R-:W2:Y:S02]  /*3c80*/  LDG.E.64 R2, desc[UR36][R2.64] ;  /* 0x0000002402027981 */ /* 0x000ea4000c1e1b00 */
[----:B--2---:R-:W0:Y:S02]  /*3c90*/  I2F.U64 R0, R2 ;  /* 0x0000000200007312 */ /* 0x004e240000301000 */
[----:B0-----:R-:W-:-:S04]  /*3ca0*/  F2FP.BF16.F32.PACK_AB R0, RZ, R0 ;  /* 0x00000000ff00723e */ /* 0x001fc800000010ff */
[----:B------:R-:W-:Y:S01]  /*3cb0*/  PRMT R24, R0, 0x7610, R24 ;  /* 0x0000761000187816 */ /* 0x000fe20000000018 */
[----:B------:R-:W-:Y:S06]  /*3cc0*/  BRA `(.L_x_41) ;  /* 0x0000000000107947 */ /* 0x000fec0003800000 */
.L_x_64:
[----:B------:R-:W2:Y:S02]  /*3cd0*/  LDG.E R2, desc[UR36][R2.64] ;  /* 0x0000002402027981 */ /* 0x000ea4000c1e1900 */
[----:B--2---:R-:W-:-:S04]  /*3ce0*/  I2FP.F32.U32 R0, R2 ;  /* 0x0000000200007245 */ /* 0x004fc80000201000 */
[----:B------:R-:W-:-:S04]  /*3cf0*/  F2FP.BF16.F32.PACK_AB R0, RZ, R0 ;  /* 0x00000000ff00723e */ /* 0x000fc800000010ff */
[----:B------:R-:W-:-:S07]  /*3d00*/  PRMT R24, R0, 0x7610, R24 ;  /* 0x0000761000187816 */ /* 0x000fce0000000018 */
.L_x_41:
        /* <DEDUP_REMOVED lines=20> */
.L_x_72:
[----:B------:R-:W2:Y:S02]  /*3e50*/  LDG.E.U8 R2, desc[UR36][R2.64] ;  /* 0x0000002402027981 */ /* 0x000ea4000c1e1100 */
[----:B--2---:R-:W-:-:S04]  /*3e60*/  I2FP.F32.U32 R0, R2 ;  /* 0x0000000200007245 */ /* 0x004fc80000201000 */
[----:B------:R-:W-:-:S04]  /*3e70*/  F2FP.BF16.F32.PACK_AB R0, RZ, R0 ;  /* 0x00000000ff00723e */ /* 0x000fc800000010ff */
[----:B------:R-:W-:Y:S01]  /*3e80*/  PRMT R25, R0, 0x7610, R25 ;  /* 0x0000761000197816 */ /* 0x000fe20000000019 */
[----:B------:R-:W-:Y:S06]  /*3e90*/  BRA `(.L_x_74) ;  /* 0x0000000c00c87947 */ /* 0x000fec0003800000 */
.L_x_71:
        /* <DEDUP_REMOVED lines=11> */
.L_x_76:
[----:B------:R-:W2:Y:S02]  /*3f50*/  LDG.E R2, desc[UR36][R2.64] ;  /* 0x0000002402027981 */ /* 0x000ea4000c1e1900 */
[----:B--2---:R-:W-:-:S04]  /*3f60*/  I2FP.F32.S32 R0, R2 ;  /* 0x0000000200007245 */ /* 0x004fc80000201400 */
[----:B------:R-:W-:-:S04]  /*3f70*/  F2FP.BF16.F32.PACK_AB R0, RZ, R0 ;  /* 0x00000000ff00723e */ /* 0x000fc800000010ff */
[----:B------:R-:W-:Y:S01]  /*3f80*/  PRMT R25, R0, 0x7610, R25 ;  /* 0x0000761000197816 */ /* 0x000fe20000000019 */
[----:B------:R-:W-:Y:S06]  /*3f90*/  BRA `(.L_x_74) ;  /* 0x0000000c00887947 */ /* 0x000fec0003800000 */
.L_x_75:
[----:B------:R-:W2:Y:S02]  /*3fa0*/  LDG.E.U16 R2, desc[UR36][R2.64] ;  /* 0x0000002402027981 */ /* 0x000ea4000c1e1500 */
[----:B--2---:R-:W0:Y:S02]  /*3fb0*/  I2F.S16 R0, R2 ;  /* 0x0000000200007306 */ /* 0x004e240000101400 */
[----:B0-----:R-:W-:-:S04]  /*3fc0*/  F2FP.BF16.F32.PACK_AB R0, RZ, R0 ;  /* 0x00000000ff00723e */ /* 0x001fc800000010ff */
[----:B------:R-:W-:Y:S01]  /*3fd0*/  PRMT R25, R0, 0x7610, R25 ;  /* 0x0000761000197816 */ /* 0x000fe20000000019 */
[----:B------:R-:W-:Y:S06]  /*3fe0*/  BRA `(.L_x_74) ;  /* 0x0000000c00747947 */ /* 0x000fec0003800000 */
.L_x_70:
        /* <DEDUP_REMOVED lines=9> */
.L_x_78:
[----:B------:R-:W2:Y:S02]  /*4080*/  LDG.E.U16 R0, desc[UR36][R2.64] ;  /* 0x0000002402007981 */ /* 0x000ea4000c1e1500 */
[----:B--2---:R-:W-:-:S05]  /*4090*/  HADD2.F32 R0, -RZ, R0.H0_H0 ;  /* 0x20000000ff007230 */ /* 0x004fca0000004100 */
[----:B------:R-:W-:-:S04]  /*40a0*/  F2FP.BF16.F32.PACK_AB R0, RZ, R0 ;  /* 0x00000000ff00723e */ /* 0x000fc800000010ff */
[----:B------:R-:W-:Y:S01]  /*40b0*/  PRMT R25, R0, 0x7610, R25 ;  /* 0x0000761000197816 */ /* 0x000fe20000000019 */
[----:B------:R-:W-:Y:S06]  /*40c0*/  BRA `(.L_x_74) ;  /* 0x0000000c003c7947 */ /* 0x000fec0003800000 */
.L_x_77:
        /* <DEDUP_REMOVED lines=9> */
.L_x_80:
[----:B------:R-:W2:Y:S02]  /*4160*/  LDG.E.U16 R2, desc[UR36][R2.64] ;  /* 0x0000002402027981 */ /* 0x000ea4000c1e1500 */
[----:B--2---:R-:W-:-:S05]  /*4170*/  HADD2.F32 R0, -RZ, R2.H0_H0 ;  /* 0x20000002ff007230 */ /* 0x004fca0000004100 */
[----:B------:R-:W-:-:S04]  /*4180*/  F2FP.BF16.F32.PACK_AB R0, RZ, R0 ;  /* 0x00000000ff00723e */ /* 0x000fc800000010ff */
[----:B------:R-:W-:Y:S01]  /*4190*/  PRMT R25, R0, 0x7610, R25 ;  /* 0x0000761000197816 */ /* 0x000fe20000000019 */
[----:B------:R-:W-:Y:S06]  /*41a0*/  BRA `(.L_x_74) ;  /* 0x0000000c00047947 */ /* 0x000fec0003800000 */
.L_x_79:
        /* <DEDUP_REMOVED lines=9> */
.L_x_69:
        /* <DEDUP_REMOVED lines=14> */
.L_x_83:
        /* <DEDUP_REMOVED lines=9> */
.L_x_82:
        /* <DEDUP_REMOVED lines=28> */
.L_x_85:
        /* <DEDUP_REMOVED lines=15> */
.L_x_84:
[----:B------:R0:W5:Y:S01]  /*4660*/  LDG.E.U16 R25, desc[UR36][R2.64] ;  /* 0x0000002402197981 */ /* 0x000162000c1e1500 */
[----:B------:R-:W-:Y:S05]  /*4670*/  BRA `(.L_x_74) ;  /* 0x0000000400d07947 */ /* 0x000fea0003800000 */
.L_x_81:
        /* <DEDUP_REMOVED lines=13> */
.L_x_88:
        /* <DEDUP_REMOVED lines=21> */
.L_x_92:
[----:B------:R-:W-:Y:S05]  /*48a0*/  BSYNC B1 ;  /* 0x0000000000017941 */ /* 0x000fea0003800000 */
.L_x_91:
[----:B------:R-:W-:Y:S01]  /*48b0*/  LEA R3, R0, 0x3b800000, 0x17 ;  /* 0x3b80000000037811 */ /* 0x000fe200078eb8ff */
[----:B------:R-:W-:-:S05]  /*48c0*/  IMAD.SHL.U32 R0, R2, 0x100000, RZ ;  /* 0x0010000002007824 */ /* 0x000fca00078e00ff */
[----:B------:R-:W-:-:S07]  /*48d0*/  LOP3.LUT R0, R3, R0, R4, 0xfe, !PT ;  /* 0x0000000003007212 */ /* 0x000fce00078efe04 */
.L_x_90:
[----:B------:R-:W-:Y:S05]  /*48e0*/  BSYNC B0 ;  /* 0x0000000000007941 */ /* 0x000fea0003800000 */
.L_x_89:
[----:B------:R-:W-:-:S04]  /*48f0*/  F2FP.BF16.F32.PACK_AB R0, RZ, R0 ;  /* 0x00000000ff00723e */ /* 0x000fc800000010ff */
[----:B------:R-:W-:Y:S01]  /*4900*/  PRMT R25, R0, 0x7610, R25 ;  /* 0x0000761000197816 */ /* 0x000fe20000000019 */
[----:B------:R-:W-:Y:S06]  /*4910*/  BRA `(.L_x_74) ;  /* 0x0000000400287947 */ /* 0x000fec0003800000 */
.L_x_87:
        /* <DEDUP_REMOVED lines=21> */
.L_x_96:
[----:B------:R-:W-:Y:S05]  /*4a70*/  BSYNC B1 ;  /* 0x0000000000017941 */ /* 0x000fea0003800000 */
.L_x_95:
[----:B------:R-:W-:Y:S01]  /*4a80*/  LEA R3, R0, 0x37800000, 0x17 ;  /* 0x3780000000037811 */ /* 0x000fe200078eb8ff */
[----:B------:R-:W-:-:S05]  /*4a90*/  IMAD.SHL.U32 R0, R2, 0x200000, RZ ;  /* 0x0020000002007824 */ /* 0x000fca00078e00ff */
[----:B------:R-:W-:-:S07]  /*4aa0*/  LOP3.LUT R0, R3, R0, R4, 0xfe, !PT ;  /* 0x0000000003007212 */ /* 0x000fce00078efe04 */
.L_x_94:
[----:B------:R-:W-:Y:S05]  /*4ab0*/  BSYNC B0 ;  /* 0x0000000000007941 */ /* 0x000fea0003800000 */
.L_x_93:
[----:B------:R-:W-:-:S04]  /*4ac0*/  F2FP.BF16.F32.PACK_AB R0, RZ, R0 ;  /* 0x00000000ff00723e */ /* 0x000fc800000010ff */
[----:B------:R-:W-:Y:S01]  /*4ad0*/  PRMT R25, R0, 0x7610, R25 ;  /* 0x0000761000197816 */ /* 0x000fe20000000019 */
[----:B------:R-:W-:Y:S06]  /*4ae0*/  BRA `(.L_x_74) ;  /* 0x0000000000b47947 */ /* 0x000fec0003800000 */
.L_x_86:
        /* <DEDUP_REMOVED lines=14> */
.L_x_100:
[----:B------:R-:W-:Y:S05]  /*4bd0*/  BSYNC B0 ;  /* 0x0000000000007941 */ /* 0x000fea0003800000 */
.L_x_99:
[----:B------:R-:W-:-:S04]  /*4be0*/  F2FP.BF16.F32.PACK_AB R0, RZ, R0 ;  /* 0x00000000ff00723e */ /* 0x000fc800000010ff */
[----:B------:R-:W-:Y:S01]  /*4bf0*/  PRMT R25, R0, 0x7610, R25 ;  /* 0x0000761000197816 */ /* 0x000fe20000000019 */
[----:B------:R-:W-:Y:S06]  /*4c00*/  BRA `(.L_x_74) ;  /* 0x00000000006c7947 */ /* 0x000fec0003800000 */
.L_x_73:
        /* <DEDUP_REMOVED lines=16> */
.L_x_101:
[----:B------:R-:W-:Y:S01]  /*4d10*/  PRMT R25, RZ, 0x7610, R25 ;  /* 0x00007610ff197816 */ /* 0x000fe20000000019 */
[----:B------:R-:W-:Y:S06]  /*4d20*/  BRA `(.L_x_74) ;  /* 0x0000000000247947 */ /* 0x000fec0003800000 */
.L_x_98:
[----:B------:R-:W2:Y:S02]  /*4d30*/  LDG.E.64 R2, desc[UR36][R2.64] ;  /* 0x0000002402027981 */ /* 0x000ea4000c1e1b00 */
[----:B--2---:R-:W0:Y:S02]  /*4d40*/  I2F.U64 R0, R2 ;  /* 0x0000000200007312 */ /* 0x004e240000301000 */
[----:B0-----:R-:W-:-:S04]  /*4d50*/  F2FP.BF16.F32.PACK_AB R0, RZ, R0 ;  /* 0x00000000ff00723e */ /* 0x001fc800000010ff */
[----:B------:R-:W-:Y:S01]  /*4d60*/  PRMT R25, R0, 0x7610, R25 ;  /* 0x0000761000197816 */ /* 0x000fe20000000019 */
[----:B------:R-:W-:Y:S06]  /*4d70*/  BRA `(.L_x_74) ;  /* 0x0000000000107947 */ /* 0x000fec0003800000 */
.L_x_97:
[----:B------:R-:W2:Y:S02]  /*4d80*/  LDG.E R2, desc[UR36][R2.64] ;  /* 0x0000002402027981 */ /* 0x000ea4000c1e1900 */
[----:B--2---:R-:W-:-:S04]  /*4d90*/  I2FP.F32.U32 R0, R2 ;  /* 0x0000000200007245 */ /* 0x004fc80000201000 */
[----:B------:R-:W-:-:S04]  /*4da0*/  F2FP.BF16.F32.PACK_AB R0, RZ, R0 ;  /* 0x00000000ff00723e */ /* 0x000fc800000010ff */
[----:B------:R-:W-:-:S07]  /*4db0*/  PRMT R25, R0, 0x7610, R25 ;  /* 0x0000761000197816 */ /* 0x000fce0000000019 */
.L_x_74:
        /* <DEDUP_REMOVED lines=17> */
[----:B0-----:R-:W-:Y:S01]  /*4ed0*/  F2FP.BF16.F32.PACK_AB R0, RZ, R0 ;  /* 0x00000000ff00723e */ /* 0x001fe200000010ff */
[----:B------:R-:W-:Y:S06]  /*4ee0*/  BRA `(.L_x_107) ;  /* 0x0000000c00a07947 */ /* 0x000fec0003800000 */
.L_x_105:
[----:B------:R-:W2:Y:S02]  /*4ef0*/  LDG.E.U8 R2, desc[UR36][R2.64] ;  /* 0x0000002402027981 */ /* 0x000ea4000c1e1100 */
[----:B--2---:R-:W-:-:S04]  /*4f00*/  I2FP.F32.U32 R0, R2 ;  /* 0x0000000200007245 */ /* 0x004fc80000201000 */
[----:B------:R-:W-:Y:S01]  /*4f10*/  F2FP.BF16.F32.PACK_AB R0, RZ, R0 ;  /* 0x00000000ff00723e */ /* 0x000fe200000010ff */
[----:B------:R-:W-:Y:S06]  /*4f20*/  BRA `(.L_x_107) ;  /* 0x0000000c00907947 */ /* 0x000fec0003800000 */
.L_x_104:
        /* <DEDUP_REMOVED lines=8> */
[----:B0-----:R-:W-:Y:S01]  /*4fb0*/  F2FP.BF16.F32.PACK_AB R0, RZ, R0 ;  /* 0x00000000ff00723e */ /* 0x001fe200000010ff */
[----:B------:R-:W-:Y:S06]  /*4fc0*/  BRA `(.L_x_107) ;  /* 0x0000000c00687947 */ /* 0x000fec0003800000 */
.L_x_109:
[----:B------:R-:W2:Y:S02]  /*4fd0*/  LDG.E R2, desc[UR36][R2.64] ;  /* 0x0000002402027981 */ /* 0x000ea4000c1e1900 */
[----:B--2---:R-:W-:-:S04]  /*4fe0*/  I2FP.F32.S32 R0, R2 ;  /* 0x0000000200007245 */ /* 0x004fc80000201400 */
[----:B------:R-:W-:Y:S01]  /*4ff0*/  F2FP.BF16.F32.PACK_AB R0, RZ, R0 ;  /* 0x00000000ff00723e */ /* 0x000fe200000010ff */
[----:B------:R-:W-:Y:S06]  /*5000*/  BRA `(.L_x_107) ;  /* 0x0000000c00587947 */ /* 0x000fec0003800000 */
.L_x_108:
[----:B------:R-:W2:Y:S02]  /*5010*/  LDG.E.U16 R2, desc[UR36][R2.64] ;  /* 0x0000002402027981 */ /* 0x000ea4000c1e1500 */
[----:B--2---:R-:W0:Y:S02]  /*5020*/  I2F.S16 R0, R2 ;  /* 0x0000000200007306 */ /* 0x004e240000101400 */
[----:B0-----:R-:W-:Y:S01]  /*5030*/  F2FP.BF16.F32.PACK_AB R0, RZ, R0 ;  /* 0x00000000ff00723e */ /* 0x001fe200000010ff */
[----:B------:R-:W-:Y:S06]  /*5040*/  BRA `(.L_x_107) ;  /* 0x0000000c00487947 */ /* 0x000fec0003800000 */
.L_x_103:
        /* <DEDUP_REMOVED lines=9> */
.L_x_111:
[----:B------:R-:W2:Y:S02]  /*50e0*/  LDG.E.U16 R0, desc[UR36][R2.64] ;  /* 0x0000002402007981 */ /* 0x000ea4000c1e1500 */
[----:B--2---:R-:W-:-:S05]  /*50f0*/  HADD2.F32 R0, -RZ, R0.H0_H0 ;  /* 0x20000000ff007230 */ /* 0x004fca0000004100 */
[----:B------:R-:W-:Y:S01]  /*5100*/  F2FP.BF16.F32.PACK_AB R0, RZ, R0 ;  /* 0x00000000ff00723e */ /* 0x000fe200000010ff */
[----:B------:R-:W-:Y:S06]  /*5110*/  BRA `(.L_x_107) ;  /* 0x0000000c00147947 */ /* 0x000fec0003800000 */
.L_x_110:
        /* <DEDUP_REMOVED lines=9> */
.L_x_113:
[----:B------:R-:W2:Y:S02]  /*51b0*/  LDG.E.U16 R2, desc[UR36][R2.64] ;  /* 0x0000002402027981 */ /* 0x000ea4000c1e1500 */
[----:B--2---:R-:W-:-:S05]  /*51c0*/  HADD2.F32 R0, -RZ, R2.H0_H0 ;  /* 0x20000002ff007230 */ /* 0x004fca0000004100 */
[----:B------:R-:W-:Y:S01]  /*51d0*/  F2FP.BF16.F32.PACK_AB R0, RZ, R0 ;  /* 0x00000000ff00723e */ /* 0x000fe200000010ff */
[----:B------:R-:W-:Y:S06]  /*51e0*/  BRA `(.L_x_107) ;  /* 0x0000000800e07947 */ /* 0x000fec0003800000 */
.L_x_112:
[----:B------:R-:W2:Y:S01]  /*51f0*/  LDG.E.64 R2, desc[UR36][R2.64] ;  /* 0x0000002402027981 */ /* 0x000ea2000c1e1b00 */
[----:B------:R-:W-:Y:S01]  /*5200*/  UMOV UR4, 0xf0000000 ;  /* 0xf000000000047882 */ /* 0x000fe20000000000 */
[----:B------:R-:W-:Y:S01]  /*5210*/  UMOV UR5, 0x380fffff ;  /* 0x380fffff00057882 */ /* 0x000fe20000000000 */
[----:B--2---:R-:W0:Y:S01]  /*5220*/  F2F.F32.F64 R0, R2 ;  /* 0x0000000200007310 */ /* 0x004e220000301000 */
[----:B------:R-:W-:-:S14]  /*5230*/  DSETP.GEU.AND P0, PT, |R2|, UR4, PT ;  /* 0x0000000402007e2a */ /* 0x000fdc000bf0e200 */
[----:B0-----:R-:W-:-:S05]  /*5240*/  @!P0 FMUL R0, R0, 1.175494350822287508e-38 ;  /* 0x0080000000008820 */ /* 0x001fca0000400000 */
[----:B------:R-:W-:Y:S01]  /*5250*/  F2FP.BF16.F32.PACK_AB R0, RZ, R0 ;  /* 0x00000000ff00723e */ /* 0x000fe200000010ff */
[----:B------:R-:W-:Y:S06]  /*5260*/  BRA `(.L_x_107) ;  /* 0x0000000800c07947 */ /* 0x000fec0003800000 */
.L_x_102:
        /* <DEDUP_REMOVED lines=11> */
[----:B------:R-:W-:Y:S01]  /*5320*/  F2FP.BF16.F32.PACK_AB R0, RZ, R0 ;  /* 0x00000000ff00723e */ /* 0x000fe200000010ff */
[----:B------:R-:W-:Y:S06]  /*5330*/  BRA `(.L_x_107) ;  /* 0x00000008008c7947 */ /* 0x000fec0003800000 */
.L_x_116:
        /* <DEDUP_REMOVED lines=8> */
.L_x_115:
        /* <DEDUP_REMOVED lines=28> */
.L_x_118:
        /* <DEDUP_REMOVED lines=15> */
.L_x_117:
[----:B------:R0:W5:Y:S01]  /*5670*/  LDG.E.U16 R0, desc[UR36][R2.64] ;  /* 0x0000002402007981 */ /* 0x000162000c1e1500 */
[----:B------:R-:W-:Y:S05]  /*5680*/  BRA `(.L_x_107) ;  /* 0x0000000400b87947 */ /* 0x000fea0003800000 */
.L_x_114:
        /* <DEDUP_REMOVED lines=10> */
[----:B------:R-:W-:Y:S01]  /*5730*/  F2FP.BF16.F32.PACK_AB R0, RZ, R0 ;  /* 0x00000000ff00723e */ /* 0x000fe200000010ff */
[----:B------:R-:W-:Y:S06]  /*5740*/  BRA `(.L_x_107) ;  /* 0x0000000400887947 */ /* 0x000fec0003800000 */
.L_x_121:
        /* <DEDUP_REMOVED lines=21> */
.L_x_125:
[----:B------:R-:W-:Y:S05]  /*58a0*/  BSYNC B1 ;  /* 0x0000000000017941 */ /* 0x000fea0003800000 */
.L_x_124:
[----:B------:R-:W-:Y:S01]  /*58b0*/  LEA R3, R0, 0x3b800000, 0x17 ;  /* 0x3b80000000037811 */ /* 0x000fe200078eb8ff */
[----:B------:R-:W-:-:S05]  /*58c0*/  IMAD.SHL.U32 R0, R2, 0x100000, RZ ;  /* 0x0010000002007824 */ /* 0x000fca00078e00ff */
[----:B------:R-:W-:-:S07]  /*58d0*/  LOP3.LUT R0, R3, R0, R4, 0xfe, !PT ;  /* 0x0000000003007212 */ /* 0x000fce00078efe04 */
.L_x_123:
[----:B------:R-:W-:Y:S05]  /*58e0*/  BSYNC B0 ;  /* 0x0000000000007941 */ /* 0x000fea0003800000 */
.L_x_122:
[----:B------:R-:W-:Y:S01]  /*58f0*/  F2FP.BF16.F32.PACK_AB R0, RZ, R0 ;  /* 0x00000000ff00723e */ /* 0x000fe200000010ff */
[----:B------:R-:W-:Y:S06]  /*5900*/  BRA `(.L_x_107) ;  /* 0x0000000400187947 */ /* 0x000fec0003800000 */
.L_x_120:
        /* <DEDUP_REMOVED lines=21> */
.L_x_129:
[----:B------:R-:W-:Y:S05]  /*5a60*/  BSYNC B1 ;  /* 0x0000000000017941 */ /* 0x000fea0003800000 */
.L_x_128:
[----:B------:R-:W-:Y:S01]  /*5a70*/  LEA R3, R0, 0x37800000, 0x17 ;  /* 0x3780000000037811 */ /* 0x000fe200078eb8ff */
[----:B------:R-:W-:-:S05]  /*5a80*/  IMAD.SHL.U32 R0, R2, 0x200000, RZ ;  /* 0x0020000002007824 */ /* 0x000fca00078e00ff */
[----:B------:R-:W-:-:S07]  /*5a90*/  LOP3.LUT R0, R3, R0, R4, 0xfe, !PT ;  /* 0x0000000003007212 */ /* 0x000fce00078efe04 */
.L_x_127:
[----:B------:R-:W-:Y:S05]  /*5aa0*/  BSYNC B0 ;  /* 0x0000000000007941 */ /* 0x000fea0003800000 */
.L_x_126:
[----:B------:R-:W-:Y:S01]  /*5ab0*/  F2FP.BF16.F32.PACK_AB R0, RZ, R0 ;  /* 0x00000000ff00723e */ /* 0x000fe200000010ff */
[----:B------:R-:W-:Y:S06]  /*5ac0*/  BRA `(.L_x_107) ;  /* 0x0000000000a87947 */ /* 0x000fec0003800000 */
.L_x_119:
        /* <DEDUP_REMOVED lines=14> */
.L_x_133:
[----:B------:R-:W-:Y:S05]  /*5bb0*/  BSYNC B0 ;  /* 0x0000000000007941 */ /* 0x000fea0003800000 */
.L_x_132:
[----:B------:R-:W-:Y:S01]  /*5bc0*/  F2FP.BF16.F32.PACK_AB R0, RZ, R0 ;  /* 0x00000000ff00723e */ /* 0x000fe200000010ff */
[----:B------:R-:W-:Y:S06]  /*5bd0*/  BRA `(.L_x_107) ;  /* 0x0000000000647947 */ /* 0x000fec0003800000 */
.L_x_106:
        /* <DEDUP_REMOVED lines=16> */
.L_x_134:
[----:B------:R-:W-:Y:S01]  /*5ce0*/  PRMT R0, RZ, 0x7610, R0 ;  /* 0x00007610ff007816 */ /* 0x000fe20000000000 */
[----:B------:R-:W-:Y:S06]  /*5cf0*/  BRA `(.L_x_107) ;  /* 0x00000000001c7947 */ /* 0x000fec0003800000 */
.L_x_131:
[----:B------:R-:W2:Y:S02]  /*5d00*/  LDG.E.64 R2, desc[UR36][R2.64] ;  /* 0x0000002402027981 */ /* 0x000ea4000c1e1b00 */
[----:B--2---:R-:W0:Y:S02]  /*5d10*/  I2F.U64 R0, R2 ;  /* 0x0000000200007312 */ /* 0x004e240000301000 */
[----:B0-----:R-:W-:Y:S01]  /*5d20*/  F2FP.BF16.F32.PACK_AB R0, RZ, R0 ;  /* 0x00000000ff00723e */ /* 0x001fe200000010ff */
[----:B------:R-:W-:Y:S06]  /*5d30*/  BRA `(.L_x_107) ;  /* 0x00000000000c7947 */ /* 0x000fec0003800000 */
.L_x_130:
[----:B------:R-:W2:Y:S02]  /*5d40*/  LDG.E R2, desc[UR36][R2.64] ;  /* 0x0000002402027981 */ /* 0x000ea4000c1e1900 */
[----:B--2---:R-:W-:-:S04]  /*5d50*/  I2FP.F32.U32 R0, R2 ;  /* 0x0000000200007245 */ /* 0x004fc80000201000 */
[----:B------:R-:W-:-:S07]  /*5d60*/  F2FP.BF16.F32.PACK_AB R0, RZ, R0 ;  /* 0x00000000ff00723e */ /* 0x000fce00000010ff */
.L_x_107:
[----:B-----5:R-:W-:Y:S01]  /*5d70*/  IMAD.U32 R24, R24, 0x10000, RZ ;  /* 0x0001000018187824 */ /* 0x020fe200078e00ff */
[----:B------:R-:W1:Y:S01]  /*5d80*/  LDC.U8 R4, c[0x0][0x569] ;  /* 0x00015a40ff047b82 */ /* 0x000e620000000000 */
[----:B------:R-:W-:Y:S02]  /*5d90*/  IMAD.U32 R0, R0, 0x10000, RZ ;  /* 0x0001000000007824 */ /* 0x000fe400078e00ff */
[----:B------:R-:W-:Y:S01]  /*5da0*/  FMUL.FTZ R24, R24, -1.4426950216293334961 ;  /* 0xbfb8aa3b18187820 */ /* 0x000fe20000410000 */
[----:B------:R-:W-:Y:S02]  /*5db0*/  IMAD.U32 R22, R22, 0x10000, RZ ;  /* 0x0001000016167824 */ /* 0x000fe400078e00ff */
[----:B------:R-:W-:-:S03]  /*5dc0*/  IMAD.U32 R25, R25, 0x10000, RZ ;  /* 0x0001000019197824 */ /* 0x000fc600078e00ff */
[----:B------:R-:W0:Y:S02]  /*5dd0*/  MUFU.EX2 R24, R24 ;  /* 0x0000001800187308 */ /* 0x000e240000000800 */
[----:B0-----:R-:W-:-:S06]  /*5de0*/  FADD.FTZ R2, R24, 1 ;  /* 0x3f80000018027421 */ /* 0x001fcc0000010000 */
[----:B------:R-:W0:Y:S02]  /*5df0*/  MUFU.RCP R2, R2 ;  /* 0x0000000200027308 */ /* 0x000e240000001000 */
[----:B0-----:R-:W-:Y:S01]  /*5e00*/  FFMA.FTZ R3, -R0, R2, R0 ;  /* 0x0000000200037223 */ /* 0x001fe20000010100 */
[----:B-1----:R-:W-:-:S03]  /*5e10*/  PRMT R0, R4, 0x9910, RZ ;  /* 0x0000991004007816 */ /* 0x002fc600000000ff */
[----:B------:R-:W-:Y:S01]  /*5e20*/  FMUL.FTZ R22, R22, R3 ;  /* 0x0000000316167220 */ /* 0x000fe20000410000 */
[----:B------:R-:W-:-:S03]  /*5e30*/  ISETP.GT.AND P0, PT, R0, 0x9, PT ;  /* 0x000000090000780c */ /* 0x000fc60003f04270 */
[----:B------:R-:W-:-:S04]  /*5e40*/  FFMA.FTZ R22, R25, R2, R22 ;  /* 0x0000000219167223 */ /* 0x000fc80000010016 */
[----:B------:R0:W1:Y:S06]  /*5e50*/  F2F.BF16.F32 R3, R22 ;  /* 0x0000001600037304 */ /* 0x00006c0000202000 */
        /* <DEDUP_REMOVED lines=9> */
[----:B-1----:R-:W-:-:S04]  /*5ef0*/  IMAD.U32 R0, R3, 0x10000, RZ ;  /* 0x0001000003007824 */ /* 0x002fc800078e00ff */
[----:B------:R-:W1:Y:S02]  /*5f00*/  F2I.FTZ.TRUNC.NTZ R3, R0 ;  /* 0x0000000000037305 */ /* 0x000e64000021f100 */
[----:B-1----:R1:W-:Y:S01]  /*5f10*/  STG.E.U8 desc[UR36][R16.64], R3 ;  /* 0x0000000310007986 */ /* 0x0023e2000c101124 */
[----:B------:R-:W-:Y:S05]  /*5f20*/  BRA `(.L_x_140) ;  /* 0x0000000c00947947 */ /* 0x000fea0003800000 */
.L_x_138:
[----:B-1----:R-:W-:-:S06]  /*5f30*/  IMAD.U32 R3, R3, 0x10000, RZ ;  /* 0x0001000003037824 */ /* 0x002fcc00078e00ff */
[----:B------:R-:W1:Y:S02]  /*5f40*/  F2I.S64.TRUNC R2, R3 ;  /* 0x0000000300027311 */ /* 0x000e64000020d900 */
[----:B-1----:R4:W-:Y:S01]  /*5f50*/  STG.E.U8 desc[UR36][R16.64], R2 ;  /* 0x0000000210007986 */ /* 0x0029e2000c101124 */
[----:B------:R-:W-:Y:S05]  /*5f60*/  BRA `(.L_x_140) ;  /* 0x0000000c00847947 */ /* 0x000fea0003800000 */
.L_x_137:
[----:B------:R-:W-:-:S13]  /*5f70*/  ISETP.NE.AND P0, PT, R0, 0x2, PT ;  /* 0x000000020000780c */ /* 0x000fda0003f05270 */
[----:B------:R-:W-:Y:S05]  /*5f80*/  @!P0 BRA `(.L_x_141) ;  /* 0x0000000000308947 */ /* 0x000fea0003800000 */
[----:B------:R-:W-:-:S13]  /*5f90*/  ISETP.NE.AND P0, PT, R0, 0x3, PT ;  /* 0x000000030000780c */ /* 0x000fda0003f05270 */
[----:B------:R-:W-:Y:S05]  /*5fa0*/  @!P0 BRA `(.L_x_142) ;  /* 0x0000000000188947 */ /* 0x000fea0003800000 */
[----:B------:R-:W-:-:S13]  /*5fb0*/  ISETP.NE.AND P0, PT, R0, 0x4, PT ;  /* 0x000000040000780c */ /* 0x000fda0003f05270 */
[----:B------:R-:W-:Y:S05]  /*5fc0*/  @P0 BRA `(.L_x_139) ;  /* 0x0000000c000c0947 */ /* 0x000fea0003800000 */
[----:B-1----:R-:W-:-:S06]  /*5fd0*/  IMAD.U32 R3, R3, 0x10000, RZ ;  /* 0x0001000003037824 */ /* 0x002fcc00078e00ff */
[----:B------:R-:W1:Y:S02]  /*5fe0*/  F2I.S64.TRUNC R2, R3 ;  /* 0x0000000300027311 */ /* 0x000e64000020d900 */
[----:B-1----:R2:W-:Y:S01]  /*5ff0*/  STG.E.64 desc[UR36][R16.64], R2 ;  /* 0x0000000210007986 */ /* 0x0025e2000c101b24 */
[----:B------:R-:W-:Y:S05]  /*6000*/  BRA `(.L_x_140) ;  /* 0x0000000c005c7947 */ /* 0x000fea0003800000 */
.L_x_142:
[----:B-1----:R-:W-:-:S06]  /*6010*/  IMAD.U32 R3, R3, 0x10000, RZ ;  /* 0x0001000003037824 */ /* 0x002fcc00078e00ff */
[----:B------:R-:W1:Y:S02]  /*6020*/  F2I.FTZ.TRUNC.NTZ R3, R3 ;  /* 0x0000000300037305 */ /* 0x000e64000021f100 */
[----:B-1----:R3:W-:Y:S01]  /*6030*/  STG.E desc[UR36][R16.64], R3 ;  /* 0x0000000310007986 */ /* 0x0027e2000c101924 */
[----:B------:R-:W-:Y:S05]  /*6040*/  BRA `(.L_x_140) ;  /* 0x0000000c004c7947 */ /* 0x000fea0003800000 */
.L_x_141:
[----:B-1----:R-:W-:-:S06]  /*6050*/  IMAD.U32 R3, R3, 0x10000, RZ ;  /* 0x0001000003037824 */ /* 0x002fcc00078e00ff */
[----:B------:R-:W1:Y:S02]  /*6060*/  F2I.FTZ.TRUNC.NTZ R3, R3 ;  /* 0x0000000300037305 */ /* 0x000e64000021f100 */
[----:B-1----:R1:W-:Y:S01]  /*6070*/  STG.E.U16 desc[UR36][R16.64], R3 ;  /* 0x0000000310007986 */ /* 0x0023e2000c101524 */
[----:B------:R-:W-:Y:S05]  /*6080*/  BRA `(.L_x_140) ;  /* 0x0000000c003c7947 */ /* 0x000fea0003800000 */
.L_x_136:
[----:B------:R-:W-:-:S13]  /*6090*/  ISETP.GT.AND P0, PT, R0, 0x6, PT ;  /* 0x000000060000780c */ /* 0x000fda0003f04270 */
[----:B------:R-:W-:Y:S05]  /*60a0*/  @P0 BRA `(.L_x_143) ;  /* 0x00000000002c0947 */ /* 0x000fea0003800000 */
[----:B------:R-:W-:-:S13]  /*60b0*/  ISETP.NE.AND P0, PT, R0, 0x5, PT ;  /* 0x000000050000780c */ /* 0x000fda0003f05270 */
[----:B------:R-:W-:Y:S05]  /*60c0*/  @!P0 BRA `(.L_x_144) ;  /* 0x0000000000148947 */ /* 0x000fea0003800000 */
[----:B------:R-:W-:-:S13]  /*60d0*/  ISETP.NE.AND P0, PT, R0, 0x6, PT ;  /* 0x000000060000780c */ /* 0x000fda0003f05270 */
[----:B------:R-:W-:Y:S05]  /*60e0*/  @P0 BRA `(.L_x_139) ;  /* 0x0000000800c40947 */ /* 0x000fea0003800000 */
[----:B-1----:R-:W-:-:S05]  /*60f0*/  IMAD.U32 R3, R3, 0x10000, RZ ;  /* 0x0001000003037824 */ /* 0x002fca00078e00ff */
[----:B------:R1:W-:Y:S01]  /*6100*/  STG.E desc[UR36][R16.64], R3 ;  /* 0x0000000310007986 */ /* 0x0003e2000c101924 */
[----:B------:R-:W-:Y:S05]  /*6110*/  BRA `(.L_x_140) ;  /* 0x0000000c00187947 */ /* 0x000fea0003800000 */
.L_x_144:
[----:B-1----:R-:W-:-:S05]  /*6120*/  IMAD.U32 R0, R3, 0x10000, RZ ;  /* 0x0001000003007824 */ /* 0x002fca00078e00ff */
[----:B------:R-:W-:-:S05]  /*6130*/  F2FP.F16.F32.PACK_AB R0, RZ, R0 ;  /* 0x00000000ff00723e */ /* 0x000fca00000000ff */
[----:B------:R1:W-:Y:S01]  /*6140*/  STG.E.U16 desc[UR36][R16.64], R0 ;  /* 0x0000000010007986 */ /* 0x0003e2000c101524 */
[----:B------:R-:W-:Y:S05]  /*6150*/  BRA `(.L_x_140) ;  /* 0x0000000c00087947 */ /* 0x000fea0003800000 */
.L_x_143:
[----:B------:R-:W-:-:S13]  /*6160*/  ISETP.NE.AND P0, PT, R0, 0x7, PT ;  /* 0x000000070000780c */ /* 0x000fda0003f05270 */
[----:B------:R-:W-:Y:S05]  /*6170*/  @!P0 BRA `(.L_x_145) ;  /* 0x0000000000348947 */ /* 0x000fea0003800000 */
[----:B------:R-:W-:-:S13]  /*6180*/  ISETP.NE.AND P0, PT, R0, 0x8, PT ;  /* 0x000000080000780c */ /* 0x000fda0003f05270 */
[----:B------:R-:W-:Y:S05]  /*6190*/  @!P0 BRA `(.L_x_146) ;  /* 0x0000000000188947 */ /* 0x000fea0003800000 */
[----:B------:R-:W-:-:S13]  /*61a0*/  ISETP.NE.AND P0, PT, R0, 0x9, PT ;  /* 0x000000090000780c */ /* 0x000fda0003f05270 */
[----:B------:R-:W-:Y:S05]  /*61b0*/  @P0 BRA `(.L_x_139) ;  /* 0x0000000800900947 */ /* 0x000fea0003800000 */
[----:B-1----:R-:W-:Y:S02]  /*61c0*/  IMAD.U32 R2, R3, 0x10000, RZ ;  /* 0x0001000003027824 */ /* 0x002fe400078e00ff */
[----:B------:R-:W-:-:S05]  /*61d0*/  IMAD.MOV.U32 R3, RZ, RZ, RZ ;  /* 0x000000ffff037224 */ /* 0x000fca00078e00ff */
[----:B------:R1:W-:Y:S01]  /*61e0*/  STG.E.64 desc[UR36][R16.64], R2 ;  /* 0x0000000210007986 */ /* 0x0003e2000c101b24 */
[----:B------:R-:W-:Y:S05]  /*61f0*/  BRA `(.L_x_140) ;  /* 0x0000000800e07947 */ /* 0x000fea0003800000 */
.L_x_146:
[----:B-1----:R-:W-:-:S05]  /*6200*/  IMAD.U32 R3, R3, 0x10000, RZ ;  /* 0x0001000003037824 */ /* 0x002fca00078e00ff */
[----:B------:R-:W-:-:S04]  /*6210*/  F2FP.F16.F32.PACK_AB R3, RZ, R3 ;  /* 0x00000003ff03723e */ /* 0x000fc800000000ff */
[----:B------:R-:W-:-:S05]  /*6220*/  PRMT R3, R3, 0x5410, RZ ;  /* 0x0000541003037816 */ /* 0x000fca00000000ff */
[----:B------:R1:W-:Y:S01]  /*6230*/  STG.E desc[UR36][R16.64], R3 ;  /* 0x0000000310007986 */ /* 0x0003e2000c101924 */
[----:B------:R-:W-:Y:S05]  /*6240*/  BRA `(.L_x_140) ;  /* 0x0000000800cc7947 */ /* 0x000fea0003800000 */
.L_x_145:
[----:B-1----:R-:W-:-:S04]  /*6250*/  IMAD.U32 R2, R3, 0x10000, RZ ;  /* 0x0001000003027824 */ /* 0x002fc800078e00ff */
[----:B------:R-:W-:-:S06]  /*6260*/  FMUL.FTZ R2, R2, 1 ;  /* 0x3f80000002027820 */ /* 0x000fcc0000410000 */
[----:B------:R-:W1:Y:S02]  /*6270*/  F2F.F64.F32 R2, R2 ;  /* 0x0000000200027310 */ /* 0x000e640000201800 */
[----:B-1----:R1:W-:Y:S01]  /*6280*/  STG.E.64 desc[UR36][R16.64], R2 ;  /* 0x0000000210007986 */ /* 0x0023e2000c101b24 */
[----:B------:R-:W-:Y:S05]  /*6290*/  BRA `(.L_x_140) ;  /* 0x0000000800b87947 */ /* 0x000fea0003800000 */
.L_x_135:
        /* <DEDUP_REMOVED lines=8> */
[----:B-1----:R-:W-:-:S05]  /*6320*/  IMAD.U32 R3, R3, 0x10000, RZ ;  /* 0x0001000003037824 */ /* 0x002fca00078e00ff */
[----:B------:R-:W-:-:S04]  /*6330*/  FSETP.NEU.FTZ.AND P0, PT, R3, RZ, PT ;  /* 0x000000ff0300720b */ /* 0x000fc80003f1d000 */
[----:B------:R-:W-:-:S05]  /*6340*/  SEL R3, RZ, 0x1, !P0 ;  /* 0x00000001ff037807 */ /* 0x000fca0004000000 */
[----:B------:R1:W-:Y:S01]  /*6350*/  STG.E.U8 desc[UR36][R16.64], R3 ;  /* 0x0000000310007986 */ /* 0x0003e2000c101124 */
[----:B------:R-:W-:Y:S05]  /*6360*/  BRA `(.L_x_140) ;  /* 0x0000000800847947 */ /* 0x000fea0003800000 */
.L_x_149:
[----:B-1----:R-:W-:Y:S01]  /*6370*/  IMAD.U32 R3, R3, 0x10000, RZ ;  /* 0x0001000003037824 */ /* 0x002fe200078e00ff */
[----:B------:R-:W-:-:S03]  /*6380*/  CS2R R6, SRZ ;  /* 0x0000000000067805 */ /* 0x000fc6000001ff00 */
[----:B------:R-:W-:-:S04]  /*6390*/  FMUL.FTZ R3, R3, 1 ;  /* 0x3f80000003037820 */ /* 0x000fc80000410000 */
[----:B------:R-:W1:Y:S02]  /*63a0*/  F2F.F64.F32 R4, R3 ;  /* 0x0000000300047310 */ /* 0x000e640000201800 */
[----:B-1----:R1:W-:Y:S01]  /*63b0*/  STG.E.128 desc[UR36][R16.64], R4 ;  /* 0x0000000410007986 */ /* 0x0023e2000c101d24 */
[----:B------:R-:W-:Y:S05]  /*63c0*/  BRA `(.L_x_140) ;  /* 0x00000008006c7947 */ /* 0x000fea0003800000 */
.L_x_148:
[----:B------:R-:W-:-:S13]  /*63d0*/  ISETP.NE.AND P0, PT, R0, 0xf, PT ;  /* 0x0000000f0000780c */ /* 0x000fda0003f05270 */
[----:B------:R-:W-:Y:S05]  /*63e0*/  @!P0 BRA `(.L_x_150) ;  /* 0x0000000000b48947 */ /* 0x000fea0003800000 */
[----:B------:R-:W-:-:S13]  /*63f0*/  ISETP.NE.AND P0, PT, R0, 0x17, PT ;  /* 0x000000170000780c */ /* 0x000fda0003f05270 */
[----:B------:R-:W-:Y:S05]  /*6400*/  @!P0 BRA `(.L_x_151) ;  /* 0x0000000000548947 */ /* 0x000fea0003800000 */
[----:B------:R-:W-:-:S13]  /*6410*/  ISETP.NE.AND P0, PT, R0, 0x18, PT ;  /* 0x000000180000780c */ /* 0x000fda0003f05270 */
[----:B------:R-:W-:Y:S05]  /*6420*/  @P0 BRA `(.L_x_139) ;  /* 0x0000000400f40947 */ /* 0x000fea0003800000 */
[----:B-1----:R-:W-:Y:S01]  /*6430*/  IMAD.U32 R5, R3, 0x10000, RZ ;  /* 0x0001000003057824 */ /* 0x002fe200078e00ff */
[----:B------:R-:W-:Y:S04]  /*6440*/  BSSY B0, `(.L_x_152) ;  /* 0x000000e000007945 */ /* 0x000fe80003800000 */
[C---:B------:R-:W-:Y:S02]  /*6450*/  LOP3.LUT R2, R5.reuse, 0x7fffffff, RZ, 0xc0, !PT ;  /* 0x7fffffff05027812 */ /* 0x040fe400078ec0ff */
[----:B------:R-:W-:Y:S02]  /*6460*/  LOP3.LUT R0, R5, 0x80000000, RZ, 0xc0, !PT ;  /* 0x8000000005007812 */ /* 0x000fe400078ec0ff */
[----:B------:R-:W-:Y:S02]  /*6470*/  ISETP.GT.U32.AND P0, PT, R2, 0x43efffff, PT ;  /* 0x43efffff0200780c */ /* 0x000fe40003f04070 */
[----:B------:R-:W-:Y:S01]  /*6480*/  SHF.R.U32.HI R3, RZ, 0x18, R0 ;  /* 0x00000018ff037819 */ /* 0x000fe20000011600 */
[----:B------:R-:W-:-:S10]  /*6490*/  IMAD.MOV.U32 R0, RZ, RZ, 0x7f ;  /* 0x0000007fff007424 */ /* 0x000fd400078e00ff */
[----:B------:R-:W-:Y:S05]  /*64a0*/  @P0 BRA `(.L_x_153) ;  /* 0x00000000001c0947 */ /* 0x000fea0003800000 */
[----:B------:R-:W-:-:S13]  /*64b0*/  ISETP.GE.U32.AND P0, PT, R2, 0x3c800000, PT ;  /* 0x3c8000000200780c */ /* 0x000fda0003f06070 */
[----:B------:R-:W-:Y:S01]  /*64c0*/  @P0 SHF.R.U32.HI R0, RZ, 0x14, R5 ;  /* 0x00000014ff000819 */ /* 0x000fe20000011605 */
[----:B------:R-:W-:-:S03]  /*64d0*/  @!P0 FADD.FTZ R2, R2, 16384 ;  /* 0x4680000002028421 */ /* 0x000fc60000010000 */
[----:B------:R-:W-:-:S04]  /*64e0*/  @P0 LOP3.LUT R0, R0, 0x1, RZ, 0xc0, !PT ;  /* 0x0000000100000812 */ /* 0x000fc800078ec0ff */
[----:B------:R-:W-:-:S04]  /*64f0*/  @P0 IADD3 R0, R5, 0x407ffff, R0 ;  /* 0x0407ffff05000810 */ /* 0x000fc80007ffe000 */
[----:B------:R-:W-:Y:S01]  /*6500*/  @P0 SHF.R.U32.HI R0, RZ, 0x14, R0 ;  /* 0x00000014ff000819 */ /* 0x000fe20000011600 */
[----:B------:R-:W-:-:S07]  /*6510*/  @!P0 VIADD R0, R2, 0xb9800000 ;  /* 0xb980000002008836 */ /* 0x000fce0000000000 */
.L_x_153:
[----:B------:R-:W-:Y:S05]  /*6520*/  BSYNC B0 ;  /* 0x0000000000007941 */ /* 0x000fea0003800000 */
.L_x_152:
[----:B------:R-:W-:-:S05]  /*6530*/  LOP3.LUT R3, R0, R3, RZ, 0xfc, !PT ;  /* 0x0000000300037212 */ /* 0x000fca00078efcff */
[----:B------:R1:W-:Y:S01]  /*6540*/  STG.E.U8 desc[UR36][R16.64], R3 ;  /* 0x0000000310007986 */ /* 0x0003e2000c101124 */
[----:B------:R-:W-:Y:S05]  /*6550*/  BRA `(.L_x_140) ;  /* 0x0000000800087947 */ /* 0x000fea0003800000 */
.L_x_151:
[----:B-1----:R-:W-:Y:S01]  /*6560*/  IMAD.U32 R3, R3, 0x10000, RZ ;  /* 0x0001000003037824 */ /* 0x002fe200078e00ff */
[----:B------:R-:W-:Y:S04]  /*6570*/  BSSY B0, `(.L_x_154) ;  /* 0x000000f000007945 */ /* 0x000fe80003800000 */
[----:B------:R-:W-:-:S04]  /*6580*/  LOP3.LUT R2, R3, 0x7fffffff, RZ, 0xc0, !PT ;  /* 0x7fffffff03027812 */ /* 0x000fc800078ec0ff */
[----:B------:R-:W-:-:S13]  /*6590*/  ISETP.GT.U32.AND P0, PT, R2, 0x477fffff, PT ;  /* 0x477fffff0200780c */ /* 0x000fda0003f04070 */
[----:B------:R-:W-:Y:S05]  /*65a0*/  @P0 BRA `(.L_x_155) ;  /* 0x0000000000200947 */ /* 0x000fea0003800000 */
[----:B------:R-:W-:-:S13]  /*65b0*/  ISETP.GE.U32.AND P0, PT, R2, 0x38800000, PT ;  /* 0x388000000200780c */ /* 0x000fda0003f06070 */
[----:B------:R-:W-:Y:S01]  /*65c0*/  @P0 SHF.R.U32.HI R0, RZ, 0x15, R3 ;  /* 0x00000015ff000819 */ /* 0x000fe20000011603 */
[----:B------:R-:W-:-:S03]  /*65d0*/  @!P0 FADD.FTZ R2, R2, 128 ;  /* 0x4300000002028421 */ /* 0x000fc60000010000 */
[----:B------:R-:W-:-:S04]  /*65e0*/  @P0 LOP3.LUT R0, R0, 0x1, RZ, 0xc0, !PT ;  /* 0x0000000100000812 */ /* 0x000fc800078ec0ff */
[----:B------:R-:W-:-:S04]  /*65f0*/  @P0 IADD3 R0, R3, 0x80fffff, R0 ;  /* 0x080fffff03000810 */ /* 0x000fc80007ffe000 */
[----:B------:R-:W-:Y:S01]  /*6600*/  @P0 SHF.R.U32.HI R0, RZ, 0x15, R0 ;  /* 0x00000015ff000819 */ /* 0x000fe20000011600 */
[----:B------:R-:W-:Y:S01]  /*6610*/  @!P0 VIADD R0, R2, 0xbd000000 ;  /* 0xbd00000002008836 */ /* 0x000fe20000000000 */
[----:B------:R-:W-:Y:S06]  /*6620*/  BRA `(.L_x_156) ;  /* 0x00000000000c7947 */ /* 0x000fec0003800000 */
.L_x_155:
[----:B------:R-:W-:Y:S01]  /*6630*/  IMAD.MOV.U32 R0, RZ, RZ, 0x7f ;  /* 0x0000007fff007424 */ /* 0x000fe200078e00ff */
[----:B------:R-:W-:-:S04]  /*6640*/  ISETP.GT.U32.AND P0, PT, R2, 0x7f800000, PT ;  /* 0x7f8000000200780c */ /* 0x000fc80003f04070 */
[----:B------:R-:W-:-:S09]  /*6650*/  SEL R0, R0, 0x7c, P0 ;  /* 0x0000007c00007807 */ /* 0x000fd20000000000 */
.L_x_156:
[----:B------:R-:W-:Y:S05]  /*6660*/  BSYNC B0 ;  /* 0x0000000000007941 */ /* 0x000fea0003800000 */
.L_x_154:
[----:B------:R-:W-:-:S04]  /*6670*/  LOP3.LUT R2, R3, 0x80000000, RZ, 0xc0, !PT ;  /* 0x8000000003027812 */ /* 0x000fc800078ec0ff */
[----:B------:R-:W-:-:S04]  /*6680*/  SHF.R.U32.HI R3, RZ, 0x18, R2 ;  /* 0x00000018ff037819 */ /* 0x000fc80000011602 */
[----:B------:R-:W-:-:S05]  /*6690*/  LOP3.LUT R3, R0, R3, RZ, 0xfc, !PT ;  /* 0x0000000300037212 */ /* 0x000fca00078efcff */
[----:B------:R1:W-:Y:S01]  /*66a0*/  STG.E.U8 desc[UR36][R16.64], R3 ;  /* 0x0000000310007986 */ /* 0x0003e2000c101124 */
[----:B------:R-:W-:Y:S05]  /*66b0*/  BRA `(.L_x_140) ;  /* 0x0000000400b07947 */ /* 0x000fea0003800000 */
.L_x_150:
[----:B-1----:R1:W-:Y:S01]  /*66c0*/  STG.E.U16 desc[UR36][R16.64], R3 ;  /* 0x0000000310007986 */ /* 0x0023e2000c101524 */
[----:B------:R-:W-:Y:S05]  /*66d0*/  BRA `(.L_x_140) ;  /* 0x0000000400a87947 */ /* 0x000fea0003800000 */
.L_x_147:
        /* <DEDUP_REMOVED lines=8> */
[----:B-1----:R-:W-:-:S06]  /*6760*/  IMAD.U32 R3, R3, 0x10000, RZ ;  /* 0x0001000003037824 */ /* 0x002fcc00078e00ff */
[----:B------:R-:W1:Y:S02]  /*6770*/  F2I.FTZ.U32.TRUNC.NTZ R3, R3 ;  /* 0x0000000300037305 */ /* 0x000e64000021f000 */
[----:B-1----:R1:W-:Y:S01]  /*6780*/  STG.E.U16 desc[UR36][R16.64], R3 ;  /* 0x0000000310007986 */ /* 0x0023e2000c101524 */
[----:B------:R-:W-:Y:S05]  /*6790*/  BRA `(.L_x_140) ;  /* 0x0000000400787947 */ /* 0x000fea0003800000 */
.L_x_159:
[----:B-1----:R-:W-:Y:S01]  /*67a0*/  IMAD.U32 R3, R3, 0x10000, RZ ;  /* 0x0001000003037824 */ /* 0x002fe200078e00ff */
[----:B------:R-:W-:Y:S01]  /*67b0*/  BSSY B0, `(.L_x_160) ;  /* 0x0000014000007945 */ /* 0x000fe20003800000 */
[----:B------:R-:W-:-:S03]  /*67c0*/  IMAD.MOV.U32 R8, RZ, RZ, 0x80 ;  /* 0x00000080ff087424 */ /* 0x000fc600078e00ff */
[----:B------:R-:W-:-:S04]  /*67d0*/  LOP3.LUT R2, R3, 0x7fffffff, RZ, 0xc0, !PT ;  /* 0x7fffffff03027812 */ /* 0x000fc800078ec0ff */
[----:B------:R-:W-:-:S13]  /*67e0*/  ISETP.GT.U32.AND P0, PT, R2, 0x437fffff, PT ;  /* 0x437fffff0200780c */ /* 0x000fda0003f04070 */
[----:B------:R-:W-:Y:S05]  /*67f0*/  @P0 BRA `(.L_x_161) ;  /* 0x00000000003c0947 */ /* 0x000fea0003800000 */
[----:B------:R-:W-:-:S13]  /*6800*/  ISETP.GE.U32.AND P0, PT, R2, 0x3c000000, PT ;  /* 0x3c0000000200780c */ /* 0x000fda0003f06070 */
[----:B------:R-:W-:-:S04]  /*6810*/  @P0 SHF.R.U32.HI R0, RZ, 0x14, R3 ;  /* 0x00000014ff000819 */ /* 0x000fc80000011603 */
[----:B------:R-:W-:-:S04]  /*6820*/  @P0 LOP3.LUT R0, R0, 0x1, RZ, 0xc0, !PT ;  /* 0x0000000100000812 */ /* 0x000fc800078ec0ff */
[----:B------:R-:W-:-:S04]  /*6830*/  @P0 IADD3 R0, R3, 0x487ffff, R0 ;  /* 0x0487ffff03000810 */ /* 0x000fc80007ffe000 */
[----:B------:R-:W-:-:S04]  /*6840*/  @P0 SHF.R.U32.HI R0, RZ, 0x14, R0 ;  /* 0x00000014ff000819 */ /* 0x000fc80000011600 */
[----:B------:R-:W-:Y:S01]  /*6850*/  @P0 LOP3.LUT R0, R0, 0xff, RZ, 0xc0, !PT ;  /* 0x000000ff00000812 */ /* 0x000fe200078ec0ff */
[----:B------:R-:W-:Y:S06]  /*6860*/  @P0 BRA `(.L_x_162) ;  /* 0x0000000000100947 */ /* 0x000fec0003800000 */
[----:B------:R-:W-:Y:S01]  /*6870*/  FADD.FTZ R0, R2, 8192 ;  /* 0x4600000002007421 */ /* 0x000fe20000010000 */
[----:B------:R-:W-:-:S04]  /*6880*/  PRMT R8, RZ, 0x7610, R8 ;  /* 0x00007610ff087816 */ /* 0x000fc80000000008 */
[----:B------:R-:W-:-:S13]  /*6890*/  LOP3.LUT P0, R0, R0, 0xff, RZ, 0xc0, !PT ;  /* 0x000000ff00007812 */ /* 0x000fda000780c0ff */
[----:B------:R-:W-:Y:S05]  /*68a0*/  @!P0 BRA `(.L_x_161) ;  /* 0x0000000000108947 */ /* 0x000fea0003800000 */
.L_x_162:
[----:B------:R-:W-:-:S04]  /*68b0*/  LOP3.LUT R2, R3, 0x80000000, RZ, 0xc0, !PT ;  /* 0x8000000003027812 */ /* 0x000fc800078ec0ff */
[----:B------:R-:W-:-:S04]  /*68c0*/  SHF.R.U32.HI R3, RZ, 0x18, R2 ;  /* 0x00000018ff037819 */ /* 0x000fc80000011602 */
[----:B------:R-:W-:-:S04]  /*68d0*/  LOP3.LUT R0, R0, R3, RZ, 0xfc, !PT ;  /* 0x0000000300007212 */ /* 0x000fc800078efcff */
[----:B------:R-:W-:-:S07]  /*68e0*/  PRMT R8, R0, 0x7610, R8 ;  /* 0x0000761000087816 */ /* 0x000fce0000000008 */
.L_x_161:
[----:B------:R-:W-:Y:S05]  /*68f0*/  BSYNC B0 ;  /* 0x0000000000007941 */ /* 0x000fea0003800000 */
.L_x_160:
[----:B------:R1:W-:Y:S01]  /*6900*/  STG.E.U8 desc[UR36][R16.64], R8 ;  /* 0x0000000810007986 */ /* 0x0003e2000c101124 */
[----:B------:R-:W-:Y:S05]  /*6910*/  BRA `(.L_x_140) ;  /* 0x0000000400187947 */ /* 0x000fea0003800000 */
.L_x_158:
        /* <DEDUP_REMOVED lines=17> */
.L_x_165:
[----:B------:R-:W-:-:S04]  /*6a30*/  LOP3.LUT R2, R3, 0x80000000, RZ, 0xc0, !PT ;  /* 0x8000000003027812 */ /* 0x000fc800078ec0ff */
[----:B------:R-:W-:-:S04]  /*6a40*/  SHF.R.U32.HI R3, RZ, 0x18, R2 ;  /* 0x00000018ff037819 */ /* 0x000fc80000011602 */
[----:B------:R-:W-:-:S04]  /*6a50*/  LOP3.LUT R0, R0, R3, RZ, 0xfc, !PT ;  /* 0x0000000300007212 */ /* 0x000fc800078efcff */
[----:B------:R-:W-:-:S07]  /*6a60*/  PRMT R8, R0, 0x7610, R8 ;  /* 0x0000761000087816 */ /* 0x000fce0000000008 */
.L_x_164:
[----:B------:R-:W-:Y:S05]  /*6a70*/  BSYNC B0 ;  /* 0x0000000000007941 */ /* 0x000fea0003800000 */
.L_x_163:
[----:B------:R1:W-:Y:S01]  /*6a80*/  STG.E.U8 desc[UR36][R16.64], R8 ;  /* 0x0000000810007986 */ /* 0x0003e2000c101124 */
[----:B------:R-:W-:Y:S05]  /*6a90*/  BRA `(.L_x_140) ;  /* 0x0000000000b87947 */ /* 0x000fea0003800000 */
.L_x_157:
[----:B------:R-:W-:-:S13]  /*6aa0*/  ISETP.NE.AND P0, PT, R0, 0x1c, PT ;  /* 0x0000001c0000780c */ /* 0x000fda0003f05270 */
[----:B------:R-:W-:Y:S05]  /*6ab0*/  @!P0 BRA `(.L_x_166) ;  /* 0x0000000000a48947 */ /* 0x000fea0003800000 */
[----:B------:R-:W-:-:S13]  /*6ac0*/  ISETP.NE.AND P0, PT, R0, 0x1d, PT ;  /* 0x0000001d0000780c */ /* 0x000fda0003f05270 */
[----:B------:R-:W-:Y:S05]  /*6ad0*/  @!P0 BRA `(.L_x_167) ;  /* 0x00000000008c8947 */ /* 0x000fea0003800000 */
[----:B------:R-:W-:-:S13]  /*6ae0*/  ISETP.NE.AND P0, PT, R0, 0x2c, PT ;  /* 0x0000002c0000780c */ /* 0x000fda0003f05270 */
[----:B------:R-:W-:Y:S05]  /*6af0*/  @P0 BRA `(.L_x_139) ;  /* 0x0000000000400947 */ /* 0x000fea0003800000 */
[----:B-1----:R-:W-:-:S05]  /*6b00*/  IMAD.U32 R3, R3, 0x10000, RZ ;  /* 0x0001000003037824 */ /* 0x002fca00078e00ff */
[----:B------:R-:W-:-:S04]  /*6b10*/  SHF.R.U32.HI R4, RZ, 0x17, R3 ;  /* 0x00000017ff047819 */ /* 0x000fc80000011603 */
[----:B------:R-:W-:-:S04]  /*6b20*/  LOP3.LUT R2, R4, 0xff, RZ, 0xc0, !PT ;  /* 0x000000ff04027812 */ /* 0x000fc800078ec0ff */
[----:B------:R-:W-:-:S13]  /*6b30*/  ISETP.NE.AND P1, PT, R2, 0xff, PT ;  /* 0x000000ff0200780c */ /* 0x000fda0003f25270 */
[--C-:B------:R-:W-:Y:S02]  /*6b40*/  @P1 SHF.R.U32.HI R0, RZ, 0x16, R3.reuse ;  /* 0x00000016ff001819 */ /* 0x100fe40000011603 */
[----:B------:R-:W-:Y:S01]  /*6b50*/  @P1 LOP3.LUT P0, RZ, R2, 0x3fffff, R3, 0xf8, !PT ;  /* 0x003fffff02ff1812 */ /* 0x000fe2000780f803 */
[----:B------:R-:W-:Y:S01]  /*6b60*/  IMAD.MOV.U32 R3, RZ, RZ, 0xff ;  /* 0x000000ffff037424 */ /* 0x000fe200078e00ff */
[----:B------:R-:W-:-:S04]  /*6b70*/  @P1 LOP3.LUT R0, R0, 0x1, RZ, 0xc0, !PT ;  /* 0x0000000100001812 */ /* 0x000fc800078ec0ff */
[----:B------:R-:W-:Y:S01]  /*6b80*/  @P1 ISETP.EQ.U32.AND P2, PT, R0, 0x1, P0 ;  /* 0x000000010000180c */ /* 0x000fe20000742070 */
[----:B------:R-:W-:Y:S01]  /*6b90*/  @P1 VIADD R0, R4, 0x1 ;  /* 0x0000000104001836 */ /* 0x000fe20000000000 */
[----:B------:R-:W-:Y:S02]  /*6ba0*/  PLOP3.LUT P0, PT, PT, PT, PT, 0x80, 0x0 ;  /* 0x000000000000781c */ /* 0x000fe40003f0f070 */
[----:B------:R-:W-:-:S13]  /*6bb0*/  @P1 PLOP3.LUT P0, PT, P2, PT, PT, 0x80, 0x0 ;  /* 0x000000000000181c */ /* 0x000fda000170f070 */
[----:B------:R-:W-:-:S04]  /*6bc0*/  @!P0 IMAD.MOV R0, RZ, RZ, R4 ;  /* 0x000000ffff008224 */ /* 0x000fc800078e0204 */
[----:B------:R-:W-:-:S05]  /*6bd0*/  @P1 IMAD.MOV.U32 R3, RZ, RZ, R0 ;  /* 0x000000ffff031224 */ /* 0x000fca00078e0000 */
[----:B------:R1:W-:Y:S01]  /*6be0*/  STG.E.U8 desc[UR36][R16.64], R3 ;  /* 0x0000000310007986 */ /* 0x0003e2000c101124 */
[----:B------:R-:W-:Y:S05]  /*6bf0*/  BRA `(.L_x_140) ;  /* 0x0000000000607947 */ /* 0x000fea0003800000 */
.L_x_139:
[----:B------:R-:W-:Y:S01]  /*6c00*/  MOV R2, 0x0 ;  /* 0x0000000000027802 */ /* 0x000fe20000000f00 */
[----:B------:R-:W-:Y:S01]  /*6c10*/  ULDC.64 UR4, c[0x4][0x128] ;  /* 0x01004a0000047ab9 */ /* 0x000fe20000000a00 */
[----:B------:R-:W-:Y:S01]  /*6c20*/  ULDC.64 UR6, c[0x4][0x130] ;  /* 0x01004c0000067ab9 */ /* 0x000fe20000000a00 */
[----:B------:R-:W-:Y:S02]  /*6c30*/  IMAD.U32 R4, RZ, RZ, UR4 ;  /* 0x00000004ff047e24 */ /* 0x000fe4000f8e00ff */
[----:B------:R-:W-:Y:S01]  /*6c40*/  IMAD.U32 R5, RZ, RZ, UR5 ;  /* 0x00000005ff057e24 */ /* 0x000fe2000f8e00ff */
[----:B-1----:R-:W1:Y:S01]  /*6c50*/  LDC.64 R2, c[0x4][R2] ;  /* 0x0100000002027b82 */ /* 0x002e620000000a00 */
        /* <DEDUP_REMOVED lines=9> */
[----:B01----:R-:W-:Y:S05]  /*6cf0*/  CALL.ABS.NOINC R2 ;  /* 0x0000000002007343 */ /* 0x003fea0003c00000 */
.L_x_168:
[----:B------:R-:W-:Y:S05]  /*6d00*/  BRA `(.L_x_140) ;  /* 0x00000000001c7947 */ /* 0x000fea0003800000 */
.L_x_167:
[----:B-1----:R-:W-:-:S06]  /*6d10*/  IMAD.U32 R3, R3, 0x10000, RZ ;  /* 0x0001000003037824 */ /* 0x002fcc00078e00ff */
[----:B------:R-:W1:Y:S02]  /*6d20*/  F2I.U64.TRUNC R2, R3 ;  /* 0x0000000300027311 */ /* 0x000e64000020d800 */
[----:B-1----:R1:W-:Y:S01]  /*6d30*/  STG.E.64 desc[UR36][R16.64], R2 ;  /* 0x0000000210007986 */ /* 0x0023e2000c101b24 */
[----:B------:R-:W-:Y:S05]  /*6d40*/  BRA `(.L_x_140) ;  /* 0x00000000000c7947 */ /* 0x000fea0003800000 */
.L_x_166:
[----:B-1----:R-:W-:-:S06]  /*6d50*/  IMAD.U32 R3, R3, 0x10000, RZ ;  /* 0x0001000003037824 */ /* 0x002fcc00078e00ff */
[----:B------:R-:W1:Y:S02]  /*6d60*/  F2I.FTZ.U32.TRUNC.NTZ R3, R3 ;  /* 0x0000000300037305 */ /* 0x000e64000021f000 */
[----:B-1----:R1:W-:Y:S02]  /*6d70*/  STG.E desc[UR36][R16.64], R3 ;  /* 0x0000000310007986 */ /* 0x0023e4000c101924 */
.L_x_140:
[----:B------:R-:W-:-:S04]  /*6d80*/  IMAD R18, R19, 0x200, R18 ;  /* 0x0000020013127824 */ /* 0x000fc800078e0212 */
[----:B------:R-:W-:-:S07]  /*6d90*/  VIADD R27, R18, 0x80 ;  /* 0x00000080121b7836 */ /* 0x000fce0000000000 */
.L_x_1:
[----:B------:R-:W-:Y:S05]  /*6da0*/  BSYNC B6 ;  /* 0x0000000000067941 */ /* 0x000fea0003800000 */
.L_x_0:
[----:B------:R-:W-:Y:S01]  /*6db0*/  ULDC UR4, c[0x0][0x210] ;  /* 0x0000840000047ab9 */ /* 0x000fe20000000800 */
[----:B------:R-:W-:Y:S01]  /*6dc0*/  BSSY B6, `(.L_x_169) ;  /* 0x00006d2000067945 */ /* 0x000fe20003800000 */
[----:B------:R-:W-:-:S13]  /*6dd0*/  ISETP.GE.AND P0, PT, R27, UR4, PT ;  /* 0x000000041b007c0c */ /* 0x000fda000bf06270 */
[----:B------:R-:W-:Y:S05]  /*6de0*/  @P0 BRA `(.L_x_170) ;  /* 0x0000006c003c0947 */ /* 0x000fea0003800000 */
[----:B-1----:R-:W1:Y:S01]  /*6df0*/  LDC R6, c[0x0][0x218] ;  /* 0x00008600ff067b82 */ /* 0x002e620000000800 */
[----:B------:R-:W-:Y:S01]  /*6e00*/  IMAD.MOV.U32 R18, RZ, RZ, RZ ;  /* 0x000000ffff127224 */ /* 0x000fe200078e00ff */
[----:B0-----:R-:W-:Y:S01]  /*6e10*/  CS2R R22, SRZ ;  /* 0x0000000000167805 */ /* 0x001fe2000001ff00 */
[----:B------:R-:W-:Y:S02]  /*6e20*/  IMAD.MOV.U32 R0, RZ, RZ, RZ ;  /* 0x000000ffff007224 */ /* 0x000fe400078e00ff */
[----:B--234-:R-:W-:Y:S01]  /*6e30*/  IMAD.MOV.U32 R16, RZ, RZ, RZ ;  /* 0x000000ffff107224 */ /* 0x01cfe200078e00ff */
[----:B-1----:R-:W-:-:S13]  /*6e40*/  ISETP.NE.AND P0, PT, R6, RZ, PT ;  /* 0x000000ff0600720c */ /* 0x002fda0003f05270 */
        /* <DEDUP_REMOVED lines=13> */
[----:B------:R-:W-:Y:S02]  /*6f20*/  ULDC.64 UR4, c[0x0][0x350] ;  /* 0x0000d40000047ab9 */ /* 0x000fe40000000a00 */
        /* <DEDUP_REMOVED lines=410> */
.L_x_171:
        /* <DEDUP_REMOVED lines=23> */
.L_x_175:
[----:B------:R-:W2:Y:S02]  /*8a40*/  LDG.E.U8 R2, desc[UR36][R2.64] ;  /* 0x0000002402027981 */ /* 0x000ea4000c1e1100 */
[----:B--2---:R-:W-:-:S04]  /*8a50*/  I2FP.F32.U32 R0, R2 ;  /* 0x0000000200007245 */ /* 0x004fc80000201000 */
[----:B------:R-:W-:-:S04]  /*8a60*/  F2FP.BF16.F32.PACK_AB R0, RZ, R0 ;  /* 0x00000000ff00723e */ /* 0x000fc800000010ff */
[----:B------:R-:W-:Y:S01]  /*8a70*/  PRMT R19, R0, 0x7610, R19 ;  /* 0x0000761000137816 */ /* 0x000fe20000000013 */
[----:B------:R-:W-:Y:S06]  /*8a80*/  BRA `(.L_x_177) ;  /* 0x0000000c00c87947 */ /* 0x000fec0003800000 */
.L_x_174:
        /* <DEDUP_REMOVED lines=11> */
.L_x_179:
[----:B------:R-:W2:Y:S02]  /*8b40*/  LDG.E R2, desc[UR36][R2.64] ;  /* 0x0000002402027981 */ /* 0x000ea4000c1e1900 */
[----:B--2---:R-:W-:-:S04]  /*8b50*/  I2FP.F32.S32 R0, R2 ;  /* 0x0000000200007245 */ /* 0x004fc80000201400 */
[----:B------:R-:W-:-:S04]  /*8b60*/  F2FP.BF16.F32.PACK_AB R0, RZ, R0 ;  /* 0x00000000ff00723e */ /* 0x000fc800000010ff */
[----:B------:R-:W-:Y:S01]  /*8b70*/  PRMT R19, R0, 0x7610, R19 ;  /* 0x0000761000137816 */ /* 0x000fe20000000013 */
[----:B------:R-:W-:Y:S06]  /*8b80*/  BRA `(.L_x_177) ;  /* 0x0000000c00887947 */ /* 0x000fec0003800000 */
.L_x_178:
[----:B------:R-:W2:Y:S02]  /*8b90*/  LDG.E.U16 R2, desc[UR36][R2.64] ;  /* 0x0000002402027981 */ /* 0x000ea4000c1e1500 */
[----:B--2---:R-:W0:Y:S02]  /*8ba0*/  I2F.S16 R0, R2 ;  /* 0x0000000200007306 */ /* 0x004e240000101400 */
[----:B0-----:R-:W-:-:S04]  /*8bb0*/  F2FP.BF16.F32.PACK_AB R0, RZ, R0 ;  /* 0x00000000ff00723e */ /* 0x001fc800000010ff */
[----:B------:R-:W-:Y:S01]  /*8bc0*/  PRMT R19, R0, 0x7610, R19 ;  /* 0x0000761000137816 */ /* 0x000fe20000000013 */
[----:B------:R-:W-:Y:S06]  /*8bd0*/  BRA `(.L_x_177) ;  /* 0x0000000c00747947 */ /* 0x000fec0003800000 */
.L_x_173:
        /* <DEDUP_REMOVED lines=9> */
.L_x_181:
[----:B------:R-:W2:Y:S02]  /*8c70*/  LDG.E.U16 R0, desc[UR36][R2.64] ;  /* 0x0000002402007981 */ /* 0x000ea4000c1e1500 */
[----:B--2---:R-:W-:-:S05]  /*8c80*/  HADD2.F32 R0, -RZ, R0.H0_H0 ;  /* 0x20000000ff007230 */ /* 0x004fca0000004100 */
[----:B------:R-:W-:-:S04]  /*8c90*/  F2FP.BF16.F32.PACK_AB R0, RZ, R0 ;  /* 0x00000000ff00723e */ /* 0x000fc800000010ff */
[----:B------:R-:W-:Y:S01]  /*8ca0*/  PRMT R19, R0, 0x7610, R19 ;  /* 0x0000761000137816 */ /* 0x000fe20000000013 */
[----:B------:R-:W-:Y:S06]  /*8cb0*/  BRA `(.L_x_177) ;  /* 0x0000000c003c7947 */ /* 0x000fec0003800000 */
.L_x_180:
        /* <DEDUP_REMOVED lines=9> */
.L_x_183:
[----:B------:R-:W2:Y:S02]  /*8d50*/  LDG.E.U16 R2, desc[UR36][R2.64] ;  /* 0x0000002402027981 */ /* 0x000ea4000c1e1500 */
[----:B--2---:R-:W-:-:S05]  /*8d60*/  HADD2.F32 R0, -RZ, R2.H0_H0 ;  /* 0x20000002ff007230 */ /* 0x004fca0000004100 */
[----:B------:R-:W-:-:S04]  /*8d70*/  F2FP.BF16.F32.PACK_AB R0, RZ, R0 ;  /* 0x00000000ff00723e */ /* 0x000fc800000010ff */
[----:B------:R-:W-:Y:S01]  /*8d80*/  PRMT R19, R0, 0x7610, R19 ;  /* 0x0000761000137816 */ /* 0x000fe20000000013 */
[----:B------:R-:W-:Y:S06]  /*8d90*/  BRA `(.L_x_177) ;  /* 0x0000000c00047947 */ /* 0x000fec0003800000 */
.L_x_182:
        /* <DEDUP_REMOVED lines=9> */
.L_x_172:
        /* <DEDUP_REMOVED lines=14> */
.L_x_186:
        /* <DEDUP_REMOVED lines=9> */
.L_x_185:
        /* <DEDUP_REMOVED lines=28> */
.L_x_188:
        /* <DEDUP_REMOVED lines=15> */
.L_x_187:
[----:B------:R0:W5:Y:S01]  /*9250*/  LDG.E.U16 R19, desc[UR36][R2.64] ;  /* 0x0000002402137981 */ /* 0x000162000c1e1500 */
[----:B------:R-:W-:Y:S05]  /*9260*/  BRA `(.L_x_177) ;  /* 0x0000000400d07947 */ /* 0x000fea0003800000 */
.L_x_184:
        /* <DEDUP_REMOVED lines=13> */
.L_x_191:
        /* <DEDUP_REMOVED lines=21> */
.L_x_195:
[----:B------:R-:W-:Y:S05]  /*9490*/  BSYNC B1 ;  /* 0x0000000000017941 */ /* 0x000fea0003800000 */
.L_x_194:
[----:B------:R-:W-:Y:S01]  /*94a0*/  LEA R3, R0, 0x3b800000, 0x17 ;  /* 0x3b80000000037811 */ /* 0x000fe200078eb8ff */
[----:B------:R-:W-:-:S05]  /*94b0*/  IMAD.SHL.U32 R0, R2, 0x100000, RZ ;  /* 0x0010000002007824 */ /* 0x000fca00078e00ff */
[----:B------:R-:W-:-:S07]  /*94c0*/  LOP3.LUT R0, R3, R0, R4, 0xfe, !PT ;  /* 0x0000000003007212 */ /* 0x000fce00078efe04 */
.L_x_193:
[----:B------:R-:W-:Y:S05]  /*94d0*/  BSYNC B0 ;  /* 0x0000000000007941 */ /* 0x000fea0003800000 */
.L_x_192:
[----:B------:R-:W-:-:S04]  /*94e0*/  F2FP.BF16.F32.PACK_AB R0, RZ, R0 ;  /* 0x00000000ff00723e */ /* 0x000fc800000010ff */
[----:B------:R-:W-:Y:S01]  /*94f0*/  PRMT R19, R0, 0x7610, R19 ;  /* 0x0000761000137816 */ /* 0x000fe20000000013 */
[----:B------:R-:W-:Y:S06]  /*9500*/  BRA `(.L_x_177) ;  /* 0x0000000400287947 */ /* 0x000fec0003800000 */
.L_x_190:
        /* <DEDUP_REMOVED lines=21> */
.L_x_199:
[----:B------:R-:W-:Y:S05]  /*9660*/  BSYNC B1 ;  /* 0x0000000000017941 */ /* 0x000fea0003800000 */
.L_x_198:
[----:B------:R-:W-:Y:S01]  /*9670*/  LEA R3, R0, 0x37800000, 0x17 ;  /* 0x3780000000037811 */ /* 0x000fe200078eb8ff */
[----:B------:R-:W-:-:S05]  /*9680*/  IMAD.SHL.U32 R0, R2, 0x200000, RZ ;  /* 0x0020000002007824 */ /* 0x000fca00078e00ff */
[----:B------:R-:W-:-:S07]  /*9690*/  LOP3.LUT R0, R3, R0, R4, 0xfe, !PT ;  /* 0x0000000003007212 */ /* 0x000fce00078efe04 */
.L_x_197:
[----:B------:R-:W-:Y:S05]  /*96a0*/  BSYNC B0 ;  /* 0x0000000000007941 */ /* 0x000fea0003800000 */
.L_x_196:
[----:B------:R-:W-:-:S04]  /*96b0*/  F2FP.BF16.F32.PACK_AB R0, RZ, R0 ;  /* 0x00000000ff00723e */ /* 0x000fc800000010ff */
[----:B------:R-:W-:Y:S01]  /*96c0*/  PRMT R19, R0, 0x7610, R19 ;  /* 0x0000761000137816 */ /* 0x000fe20000000013 */
[----:B------:R-:W-:Y:S06]  /*96d0*/  BRA `(.L_x_177) ;  /* 0x0000000000b47947 */ /* 0x000fec0003800000 */
.L_x_189:
        /* <DEDUP_REMOVED lines=14> */
.L_x_203:
[----:B------:R-:W-:Y:S05]  /*97c0*/  BSYNC B0 ;  /* 0x0000000000007941 */ /* 0x000fea0003800000 */
.L_x_202:
[----:B------:R-:W-:-:S04]  /*97d0*/  F2FP.BF16.F32.PACK_AB R0, RZ, R0 ;  /* 0x00000000ff00723e */ /* 0x000fc800000010ff */
[----:B------:R-:W-:Y:S01]  /*97e0*/  PRMT R19, R0, 0x7610, R19 ;  /* 0x0000761000137816 */ /* 0x000fe20000000013 */
[----:B------:R-:W-:Y:S06]  /*97f0*/  BRA `(.L_x_177) ;  /* 0x00000000006c7947 */ /* 0x000fec0003800000 */
.L_x_176:
        /* <DEDUP_REMOVED lines=16> */
.L_x_204:
[----:B------:R-:W-:Y:S01]  /*9900*/  PRMT R19, RZ, 0x7610, R19 ;  /* 0x00007610ff137816 */ /* 0x000fe20000000013 */
[----:B------:R-:W-:Y:S06]  /*9910*/  BRA `(.L_x_177) ;  /* 0x0000000000247947 */ /* 0x000fec0003800000 */
.L_x_201:
[----:B------:R-:W2:Y:S02]  /*9920*/  LDG.E.64 R2, desc[UR36][R2.64] ;  /* 0x0000002402027981 */ /* 0x000ea4000c1e1b00 */
[----:B--2---:R-:W0:Y:S02]  /*9930*/  I2F.U64 R0, R2 ;  /* 0x0000000200007312 */ /* 0x004e240000301000 */
[----:B0-----:R-:W-:-:S04]  /*9940*/  F2FP.BF16.F32.PACK_AB R0, RZ, R0 ;  /* 0x00000000ff00723e */ /* 0x001fc800000010ff */
[----:B------:R-:W-:Y:S01]  /*9950*/  PRMT R19, R0, 0x7610, R19 ;  /* 0x0000761000137816 */ /* 0x000fe20000000013 */
[----:B------:R-:W-:Y:S06]  /*9960*/  BRA `(.L_x_177) ;  /* 0x0000000000107947 */ /* 0x000fec0003800000 */
.L_x_200:
[----:B------:R-:W2:Y:S02]  /*9970*/  LDG.E R2, desc[UR36][R2.64] ;  /* 0x0000002402027981 */ /* 0x000ea4000c1e1900 */
[----:B--2---:R-:W-:-:S04]  /*9980*/  I2FP.F32.U32 R0, R2 ;  /* 0x0000000200007245 */ /* 0x004fc80000201000 */
[----:B------:R-:W-:-:S04]  /*9990*/  F2FP.BF16.F32.PACK_AB R0, RZ, R0 ;  /* 0x00000000ff00723e */ /* 0x000fc800000010ff */
[----:B------:R-:W-:-:S07]  /*99a0*/  PRMT R19, R0, 0x7610, R19 ;  /* 0x0000761000137816 */ /* 0x000fce0000000013 */
.L_x_177:
        /* <DEDUP_REMOVED lines=20> */
.L_x_208:
[----:B------:R-:W2:Y:S02]  /*9af0*/  LDG.E.U8 R2, desc[UR36][R2.64] ;  /* 0x0000002402027981 */ /* 0x000ea4000c1e1100 */
[----:B--2---:R-:W-:-:S04]  /*9b00*/  I2FP.F32.U32 R0, R2 ;  /* 0x0000000200007245 */ /* 0x004fc80000201000 */
[----:B------:R-:W-:-:S04]  /*9b10*/  F2FP.BF16.F32.PACK_AB R0, RZ, R0 ;  /* 0x00000000ff00723e */ /* 0x000fc800000010ff */
[----:B------:R-:W-:Y:S01]  /*9b20*/  PRMT R23, R0, 0x7610, R23 ;  /* 0x0000761000177816 */ /* 0x000fe20000000017 */
[----:B------:R-:W-:Y:S06]  /*9b30*/  BRA `(.L_x_210) ;  /* 0x0000000c00c87947 */ /* 0x000fec0003800000 */
.L_x_207:
        /* <DEDUP_REMOVED lines=11> */
.L_x_212:
[----:B------:R-:W2:Y:S02]  /*9bf0*/  LDG.E R2, desc[UR36][R2.64] ;  /* 0x0000002402027981 */ /* 0x000ea4000c1e1900 */
[----:B--2---:R-:W-:-:S04]  /*9c00*/  I2FP.F32.S32 R0, R2 ;  /* 0x0000000200007245 */ /* 0x004fc80000201400 */
[----:B------:R-:W-:-:S04]  /*9c10*/  F2FP.BF16.F32.PACK_AB R0, RZ, R0 ;  /* 0x00000000ff00723e */ /* 0x000fc800000010ff */
[----:B------:R-:W-:Y:S01]  /*9c20*/  PRMT R23, R0, 0x7610, R23 ;  /* 0x0000761000177816 */ /* 0x000fe20000000017 */
[----:B------:R-:W-:Y:S06]  /*9c30*/  BRA `(.L_x_210) ;  /* 0x0000000c00887947 */ /* 0x000fec0003800000 */
.L_x_211:
[----:B------:R-:W2:Y:S02]  /*9c40*/  LDG.E.U16 R2, desc[UR36][R2.64] ;  /* 0x0000002402027981 */ /* 0x000ea4000c1e1500 */
[----:B--2---:R-:W0:Y:S02]  /*9c50*/  I2F.S16 R0, R2 ;  /* 0x0000000200007306 */ /* 0x004e240000101400 */
[----:B0-----:R-:W-:-:S04]  /*9c60*/  F2FP.BF16.F32.PACK_AB R0, RZ, R0 ;  /* 0x00000000ff00723e */ /* 0x001fc800000010ff */
[----:B------:R-:W-:Y:S01]  /*9c70*/  PRMT R23, R0, 0x7610, R23 ;  /* 0x0000761000177816 */ /* 0x000fe20000000017 */
[----:B------:R-:W-:Y:S06]  /*9c80*/  BRA `(.L_x_210) ;  /* 0x0000000c00747947 */ /* 0x000fec0003800000 */
.L_x_206:
        /* <DEDUP_REMOVED lines=9> */
.L_x_214:
[----:B------:R-:W2:Y:S02]  /*9d20*/  LDG.E.U16 R0, desc[UR36][R2.64] ;  /* 0x0000002402007981 */ /* 0x000ea4000c1e1500 */
[----:B--2---:R-:W-:-:S05]  /*9d30*/  HADD2.F32 R0, -RZ, R0.H0_H0 ;  /* 0x20000000ff007230 */ /* 0x004fca0000004100 */
[----:B------:R-:W-:-:S04]  /*9d40*/  F2FP.BF16.F32.PACK_AB R0, RZ, R0 ;  /* 0x00000000ff00723e */ /* 0x000fc800000010ff */
[----:B------:R-:W-:Y:S01]  /*9d50*/  PRMT R23, R0, 0x7610, R23 ;  /* 0x0000761000177816 */ /* 0x000fe20000000017 */
[----:B------:R-:W-:Y:S06]  /*9d60*/  BRA `(.L_x_210) ;  /* 0x0000000c003c7947 */ /* 0x000fec0003800000 */
.L_x_213:
        /* <DEDUP_REMOVED lines=9> */
.L_x_216:
[----:B------:R-:W2:Y:S02]  /*9e00*/  LDG.E.U16 R2, desc[UR36][R2.64] ;  /* 0x0000002402027981 */ /* 0x000ea4000c1e1500 */
[----:B--2---:R-:W-:-:S05]  /*9e10*/  HADD2.F32 R0, -RZ, R2.H0_H0 ;  /* 0x20000002ff007230 */ /* 0x004fca0000004100 */
[----:B------:R-:W-:-:S04]  /*9e20*/  F2FP.BF16.F32.PACK_AB R0, RZ, R0 ;  /* 0x00000000ff00723e */ /* 0x000fc800000010ff */
[----:B------:R-:W-:Y:S01]  /*9e30*/  PRMT R23, R0, 0x7610, R23 ;  /* 0x0000761000177816 */ /* 0x000fe20000000017 */
[----:B------:R-:W-:Y:S06]  /*9e40*/  BRA `(.L_x_210) ;  /* 0x0000000c00047947 */ /* 0x000fec0003800000 */
.L_x_215:
        /* <DEDUP_REMOVED lines=9> */
.L_x_205:
        /* <DEDUP_REMOVED lines=14> */
.L_x_219:
        /* <DEDUP_REMOVED lines=9> */
.L_x_218:
        /* <DEDUP_REMOVED lines=28> */
.L_x_221:
        /* <DEDUP_REMOVED lines=15> */
.L_x_220:
[----:B------:R0:W5:Y:S01]  /*a300*/  LDG.E.U16 R23, desc[UR36][R2.64] ;  /* 0x0000002402177981 */ /* 0x000162000c1e1500 */
[----:B------:R-:W-:Y:S05]  /*a310*/  BRA `(.L_x_210) ;  /* 0x0000000400d07947 */ /* 0x000fea0003800000 */
.L_x_217:
        /* <DEDUP_REMOVED lines=13> */
.L_x_224:
        /* <DEDUP_REMOVED lines=21> */
.L_x_228:
[----:B------:R-:W-:Y:S05]  /*a540*/  BSYNC B1 ;  /* 0x0000000000017941 */ /* 0x000fea0003800000 */
.L_x_227:
[----:B------:R-:W-:Y:S01]  /*a550*/  LEA R3, R0, 0x3b800000, 0x17 ;  /* 0x3b80000000037811 */ /* 0x000fe200078eb8ff */
[----:B------:R-:W-:-:S05]  /*a560*/  IMAD.SHL.U32 R0, R2, 0x100000, RZ ;  /* 0x0010000002007824 */ /* 0x000fca00078e00ff */
[----:B------:R-:W-:-:S07]  /*a570*/  LOP3.LUT R0, R3, R0, R4, 0xfe, !PT ;  /* 0x0000000003007212 */ /* 0x000fce00078efe04 */
.L_x_226:
[----:B------:R-:W-:Y:S05]  /*a580*/  BSYNC B0 ;  /* 0x0000000000007941 */ /* 0x000fea0003800000 */
.L_x_225:
[----:B------:R-:W-:-:S04]  /*a590*/  F2FP.BF16.F32.PACK_AB R0, RZ, R0 ;  /* 0x00000000ff00723e */ /* 0x000fc800000010ff */
[----:B------:R-:W-:Y:S01]  /*a5a0*/  PRMT R23, R0, 0x7610, R23 ;  /* 0x0000761000177816 */ /* 0x000fe20000000017 */
[----:B------:R-:W-:Y:S06]  /*a5b0*/  BRA `(.L_x_210) ;  /* 0x0000000400287947 */ /* 0x000fec0003800000 */
.L_x_223:
        /* <DEDUP_REMOVED lines=21> */
.L_x_232:
[----:B------:R-:W-:Y:S05]  /*a710*/  BSYNC B1 ;  /* 0x0000000000017941 */ /* 0x000fea0003800000 */
.L_x_231:
[----:B------:R-:W-:Y:S01]  /*a720*/  LEA R3, R0, 0x37800000, 0x17 ;  /* 0x3780000000037811 */ /* 0x000fe200078eb8ff */
[----:B------:R-:W-:-:S05]  /*a730*/  IMAD.SHL.U32 R0, R2, 0x200000, RZ ;  /* 0x0020000002007824 */ /* 0x000fca00078e00ff */
[----:B------:R-:W-:-:S07]  /*a740*/  LOP3.LUT R0, R3, R0, R4, 0xfe, !PT ;  /* 0x0000000003007212 */ /* 0x000fce00078efe04 */
.L_x_230:
[----:B------:R-:W-:Y:S05]  /*a750*/  BSYNC B0 ;  /* 0x0000000000007941 */ /* 0x000fea0003800000 */
.L_x_229:
[----:B------:R-:W-:-:S04]  /*a760*/  F2FP.BF16.F32.PACK_AB R0, RZ, R0 ;  /* 0x00000000ff00723e */ /* 0x000fc800000010ff */
[----:B------:R-:W-:Y:S01]  /*a770*/  PRMT R23, R0, 0x7610, R23 ;  /* 0x0000761000177816 */ /* 0x000fe20000000017 */
[----:B------:R-:W-:Y:S06]  /*a780*/  BRA `(.L_x_210) ;  /* 0x0000000000b47947 */ /* 0x000fec0003800000 */
.L_x_222:
        /* <DEDUP_REMOVED lines=14> */
.L_x_236:
[----:B------:R-:W-:Y:S05]  /*a870*/  BSYNC B0 ;  /* 0x0000000000007941 */ /* 0x000fea0003800000 */
.L_x_235:
[----:B------:R-:W-:-:S04]  /*a880*/  F2FP.BF16.F32.PACK_AB R0, RZ, R0 ;  /* 0x00000000ff00723e */ /* 0x000fc800000010ff */
[----:B------:R-:W-:Y:S01]  /*a890*/  PRMT R23, R0, 0x7610, R23 ;  /* 0x0000761000177816 */ /* 0x000fe20000000017 */
[----:B------:R-:W-:Y:S06]  /*a8a0*/  BRA `(.L_x_210) ;  /* 0x00000000006c7947 */ /* 0x000fec0003800000 */
.L_x_209:
        /* <DEDUP_REMOVED lines=16> */
.L_x_237:
[----:B------:R-:W-:Y:S01]  /*a9b0*/  PRMT R23, RZ, 0x7610, R23 ;  /* 0x00007610ff177816 */ /* 0x000fe20000000017 */
[----:B------:R-:W-:Y:S06]  /*a9c0*/  BRA `(.L_x_210) ;  /* 0x0000000000247947 */ /* 0x000fec0003800000 */
.L_x_234:
[----:B------:R-:W2:Y:S02]  /*a9d0*/  LDG.E.64 R2, desc[UR36][R2.64] ;  /* 0x0000002402027981 */ /* 0x000ea4000c1e1b00 */
[----:B--2---:R-:W0:Y:S02]  /*a9e0*/  I2F.U64 R0, R2 ;  /* 0x0000000200007312 */ /* 0x004e240000301000 */
[----:B0-----:R-:W-:-:S04]  /*a9f0*/  F2FP.BF16.F32.PACK_AB R0, RZ, R0 ;  /* 0x00000000ff00723e */ /* 0x001fc800000010ff */
[----:B------:R-:W-:Y:S01]  /*aa00*/  PRMT R23, R0, 0x7610, R23 ;  /* 0x0000761000177816 */ /* 0x000fe20000000017 */
[----:B------:R-:W-:Y:S06]  /*aa10*/  BRA `(.L_x_210) ;  /* 0x0000000000107947 */ /* 0x000fec0003800000 */
.L_x_233:
[----:B------:R-:W2:Y:S02]  /*aa20*/  LDG.E R2, desc[UR36][R2.64] ;  /* 0x0000002402027981 */ /* 0x000ea4000c1e1900 */
[----:B--2---:R-:W-:-:S04]  /*aa30*/  I2FP.F32.U32 R0, R2 ;  /* 0x0000000200007245 */ /* 0x004fc80000201000 */
[----:B------:R-:W-:-:S04]  /*aa40*/  F2FP.BF16.F32.PACK_AB R0, RZ, R0 ;  /* 0x00000000ff00723e */ /* 0x000fc800000010ff */
[----:B------:R-:W-:-:S07]  /*aa50*/  PRMT R23, R0, 0x7610, R23 ;  /* 0x0000761000177816 */ /* 0x000fce0000000017 */
.L_x_210:
        /* <DEDUP_REMOVED lines=20> */
.L_x_241:
[----:B------:R-:W2:Y:S02]  /*aba0*/  LDG.E.U8 R2, desc[UR36][R2.64] ;  /* 0x0000002402027981 */ /* 0x000ea4000c1e1100 */
[----:B--2---:R-:W-:-:S04]  /*abb0*/  I2FP.F32.U32 R0, R2 ;  /* 0x0000000200007245 */ /* 0x004fc80000201000 */
[----:B------:R-:W-:-:S04]  /*abc0*/  F2FP.BF16.F32.PACK_AB R0, RZ, R0 ;  /* 0x00000000ff00723e */ /* 0x000fc800000010ff */
[----:B------:R-:W-:Y:S01]  /*abd0*/  PRMT R22, R0, 0x7610, R22 ;  /* 0x0000761000167816 */ /* 0x000fe20000000016 */
[----:B------:R-:W-:Y:S06]  /*abe0*/  BRA `(.L_x_243) ;  /* 0x0000000c00c87947 */ /* 0x000fec0003800000 */
.L_x_240:
        /* <DEDUP_REMOVED lines=11> */
.L_x_245:
[----:B------:R-:W2:Y:S02]  /*aca0*/  LDG.E R2, desc[UR36][R2.64] ;  /* 0x0000002402027981 */ /* 0x000ea4000c1e1900 */
[----:B--2---:R-:W-:-:S04]  /*acb0*/  I2FP.F32.S32 R0, R2 ;  /* 0x0000000200007245 */ /* 0x004fc80000201400 */
[----:B------:R-:W-:-:S04]  /*acc0*/  F2FP.BF16.F32.PACK_AB R0, RZ, R0 ;  /* 0x00000000ff00723e */ /* 0x000fc800000010ff */
[----:B------:R-:W-:Y:S01]  /*acd0*/  PRMT R22, R0, 0x7610, R22 ;  /* 0x0000761000167816 */ /* 0x000fe20000000016 */
[----:B------:R-:W-:Y:S06]  /*ace0*/  BRA `(.L_x_243) ;  /* 0x0000000c00887947 */ /* 0x000fec0003800000 */
.L_x_244:
[----:B------:R-:W2:Y:S02]  /*acf0*/  LDG.E.U16 R2, desc[UR36][R2.64] ;  /* 0x0000002402027981 */ /* 0x000ea4000c1e1500 */
[----:B--2---:R-:W0:Y:S02]  /*ad00*/  I2F.S16 R0, R2 ;  /* 0x0000000200007306 */ /* 0x004e240000101400 */
[----:B0-----:R-:W-:-:S04]  /*ad10*/  F2FP.BF16.F32.PACK_AB R0, RZ, R0 ;  /* 0x00000000ff00723e */ /* 0x001fc800000010ff */
[----:B------:R-:W-:Y:S01]  /*ad20*/  PRMT R22, R0, 0x7610, R22 ;  /* 0x0000761000167816 */ /* 0x000fe20000000016 */
[----:B------:R-:W-:Y:S06]  /*ad30*/  BRA `(.L_x_243) ;  /* 0x0000000c00747947 */ /* 0x000fec0003800000 */
.L_x_239:
        /* <DEDUP_REMOVED lines=9> */
.L_x_247:
[----:B------:R-:W2:Y:S02]  /*add0*/  LDG.E.U16 R0, desc[UR36][R2.64] ;  /* 0x0000002402007981 */ /* 0x000ea4000c1e1500 */
[----:B--2---:R-:W-:-:S05]  /*ade0*/  HADD2.F32 R0, -RZ, R0.H0_H0 ;  /* 0x20000000ff007230 */ /* 0x004fca0000004100 */
[----:B------:R-:W-:-:S04]  /*adf0*/  F2FP.BF16.F32.PACK_AB R0, RZ, R0 ;  /* 0x00000000ff00723e */ /* 0x000fc800000010ff */
[----:B------:R-:W-:Y:S01]  /*ae00*/  PRMT R22, R0, 0x7610, R22 ;  /* 0x0000761000167816 */ /* 0x000fe20000000016 */
[----:B------:R-:W-:Y:S06]  /*ae10*/  BRA `(.L_x_243) ;  /* 0x0000000c003c7947 */ /* 0x000fec0003800000 */
.L_x_246:
        /* <DEDUP_REMOVED lines=9> */
.L_x_249:
[----:B------:R-:W2:Y:S02]  /*aeb0*/  LDG.E.U16 R2, desc[UR36][R2.64] ;  /* 0x0000002402027981 */ /* 0x000ea4000c1e1500 */
[----:B--2---:R-:W-:-:S05]  /*aec0*/  HADD2.F32 R0, -RZ, R2.H0_H0 ;  /* 0x20000002ff007230 */ /* 0x004fca0000004100 */
[----:B------:R-:W-:-:S04]  /*aed0*/  F2FP.BF16.F32.PACK_AB R0, RZ, R0 ;  /* 0x00000000ff00723e */ /* 0x000fc800000010ff */
[----:B------:R-:W-:Y:S01]  /*aee0*/  PRMT R22, R0, 0x7610, R22 ;  /* 0x0000761000167816 */ /* 0x000fe20000000016 */
[----:B------:R-:W-:Y:S06]  /*aef0*/  BRA `(.L_x_243) ;  /* 0x0000000c00047947 */ /* 0x000fec0003800000 */
.L_x_248:
        /* <DEDUP_REMOVED lines=9> */
.L_x_238:
        /* <DEDUP_REMOVED lines=14> */
.L_x_252:
        /* <DEDUP_REMOVED lines=9> */
.L_x_251:
        /* <DEDUP_REMOVED lines=28> */
.L_x_254:
        /* <DEDUP_REMOVED lines=15> */
.L_x_253:
[----:B------:R0:W5:Y:S01]  /*b3b0*/  LDG.E.U16 R22, desc[UR36][R2.64] ;  /* 0x0000002402167981 */ /* 0x000162000c1e1500 */
[----:B------:R-:W-:Y:S05]  /*b3c0*/  BRA `(.L_x_243) ;  /* 0x0000000400d07947 */ /* 0x000fea0003800000 */
.L_x_250:
        /* <DEDUP_REMOVED lines=13> */
.L_x_257:
        /* <DEDUP_REMOVED lines=21> */
.L_x_261:
[----:B------:R-:W-:Y:S05]  /*b5f0*/  BSYNC B1 ;  /* 0x0000000000017941 */ /* 0x000fea0003800000 */
.L_x_260:
[----:B------:R-:W-:Y:S01]  /*b600*/  LEA R3, R0, 0x3b800000, 0x17 ;  /* 0x3b80000000037811 */ /* 0x000fe200078eb8ff */
[----:B------:R-:W-:-:S05]  /*b610*/  IMAD.SHL.U32 R0, R2, 0x100000, RZ ;  /* 0x0010000002007824 */ /* 0x000fca00078e00ff */
[----:B------:R-:W-:-:S07]  /*b620*/  LOP3.LUT R0, R3, R0, R4, 0xfe, !PT ;  /* 0x0000000003007212 */ /* 0x000fce00078efe04 */
.L_x_259:
[----:B------:R-:W-:Y:S05]  /*b630*/  BSYNC B0 ;  /* 0x0000000000007941 */ /* 0x000fea0003800000 */
.L_x_258:
[----:B------:R-:W-:-:S04]  /*b640*/  F2FP.BF16.F32.PACK_AB R0, RZ, R0 ;  /* 0x00000000ff00723e */ /* 0x000fc800000010ff */
[----:B------:R-:W-:Y:S01]  /*b650*/  PRMT R22, R0, 0x7610, R22 ;  /* 0x0000761000167816 */ /* 0x000fe20000000016 */
[----:B------:R-:W-:Y:S06]  /*b660*/  BRA `(.L_x_243) ;  /* 0x0000000400287947 */ /* 0x000fec0003800000 */
.L_x_256:
        /* <DEDUP_REMOVED lines=21> */
.L_x_265:
[----:B------:R-:W-:Y:S05]  /*b7c0*/  BSYNC B1 ;  /* 0x0000000000017941 */ /* 0x000fea0003800000 */
.L_x_264:
[----:B------:R-:W-:Y:S01]  /*b7d0*/  LEA R3, R0, 0x37800000, 0x17 ;  /* 0x3780000000037811 */ /* 0x000fe200078eb8ff */
[----:B------:R-:W-:-:S05]  /*b7e0*/  IMAD.SHL.U32 R0, R2, 0x200000, RZ ;  /* 0x0020000002007824 */ /* 0x000fca00078e00ff */
[----:B------:R-:W-:-:S07]  /*b7f0*/  LOP3.LUT R0, R3, R0, R4, 0xfe, !PT ;  /* 0x0000000003007212 */ /* 0x000fce00078efe04 */
.L_x_263:
[----:B------:R-:W-:Y:S05]  /*b800*/  BSYNC B0 ;  /* 0x0000000000007941 */ /* 0x000fea0003800000 */
.L_x_262:
[----:B------:R-:W-:-:S04]  /*b810*/  F2FP.BF16.F32.PACK_AB R0, RZ, R0 ;  /* 0x00000000ff00723e */ /* 0x000fc800000010ff */
[----:B------:R-:W-:Y:S01]  /*b820*/  PRMT R22, R0, 0x7610, R22 ;  /* 0x0000761000167816 */ /* 0x000fe20000000016 */
[----:B------:R-:W-:Y:S06]  /*b830*/  BRA `(.L_x_243) ;  /* 0x0000000000b47947 */ /* 0x000fec0003800000 */
.L_x_255:
        /* <DEDUP_REMOVED lines=14> */
.L_x_269:
[----:B------:R-:W-:Y:S05]  /*b920*/  BSYNC B0 ;  /* 0x0000000000007941 */ /* 0x000fea0003800000 */
.L_x_268:
[----:B------:R-:W-:-:S04]  /*b930*/  F2FP.BF16.F32.PACK_AB R0, RZ, R0 ;  /* 0x00000000ff00723e */ /* 0x000fc800000010ff */
[----:B------:R-:W-:Y:S01]  /*b940*/  PRMT R22, R0, 0x7610, R22 ;  /* 0x0000761000167816 */ /* 0x000fe20000000016 */
[----:B------:R-:W-:Y:S06]  /*b950*/  BRA `(.L_x_243) ;  /* 0x00000000006c7947 */ /* 0x000fec0003800000 */
.L_x_242:
        /* <DEDUP_REMOVED lines=16> */
.L_x_270:
[----:B------:R-:W-:Y:S01]  /*ba60*/  PRMT R22, RZ, 0x7610, R22 ;  /* 0x00007610ff167816 */ /* 0x000fe20000000016 */
[----:B------:R-:W-:Y:S06]  /*ba70*/  BRA `(.L_x_243) ;  /* 0x0000000000247947 */ /* 0x000fec0003800000 */
.L_x_267:
[----:B------:R-:W2:Y:S02]  /*ba80*/  LDG.E.64 R2, desc[UR36][R2.64] ;  /* 0x0000002402027981 */ /* 0x000ea4000c1e1b00 */
[----:B--2---:R-:W0:Y:S02]  /*ba90*/  I2F.U64 R0, R2 ;  /* 0x0000000200007312 */ /* 0x004e240000301000 */
[----:B0-----:R-:W-:-:S04]  /*baa0*/  F2FP.BF16.F32.PACK_AB R0, RZ, R0 ;  /* 0x00000000ff00723e */ /* 0x001fc800000010ff */
[----:B------:R-:W-:Y:S01]  /*bab0*/  PRMT R22, R0, 0x7610, R22 ;  /* 0x0000761000167816 */ /* 0x000fe20000000016 */
[----:B------:R-:W-:Y:S06]  /*bac0*/  BRA `(.L_x_243) ;  /* 0x0000000000107947 */ /* 0x000fec0003800000 */
.L_x_266:
[----:B------:R-:W2:Y:S02]  /*bad0*/  LDG.E R2, desc[UR36][R2.64] ;  /* 0x0000002402027981 */ /* 0x000ea4000c1e1900 */
[----:B--2---:R-:W-:-:S04]  /*bae0*/  I2FP.F32.U32 R0, R2 ;  /* 0x0000000200007245 */ /* 0x004fc80000201000 */
[----:B------:R-:W-:-:S04]  /*baf0*/  F2FP.BF16.F32.PACK_AB R0, RZ, R0 ;  /* 0x00000000ff00723e */ /* 0x000fc800000010ff */
[----:B------:R-:W-:-:S07]  /*bb00*/  PRMT R22, R0, 0x7610, R22 ;  /* 0x0000761000167816 */ /* 0x000fce0000000016 */
.L_x_243:
        /* <DEDUP_REMOVED lines=19> */
.L_x_274:
[----:B------:R-:W2:Y:S02]  /*bc40*/  LDG.E.U8 R2, desc[UR36][R2.64] ;  /* 0x0000002402027981 */ /* 0x000ea4000c1e1100 */
[----:B--2---:R-:W-:-:S04]  /*bc50*/  I2FP.F32.U32 R0, R2 ;  /* 0x0000000200007245 */ /* 0x004fc80000201000 */
[----:B------:R-:W-:Y:S01]  /*bc60*/  F2FP.BF16.F32.PACK_AB R0, RZ, R0 ;  /* 0x00000000ff00723e */ /* 0x000fe200000010ff */
[----:B------:R-:W-:Y:S06]  /*bc70*/  BRA `(.L_x_276) ;  /* 0x0000000c00907947 */ /* 0x000fec0003800000 */
.L_x_273:
        /* <DEDUP_REMOVED lines=10> */
.L_x_278:
[----:B------:R-:W2:Y:S02]  /*bd20*/  LDG.E R2, desc[UR36][R2.64] ;  /* 0x0000002402027981 */ /* 0x000ea4000c1e1900 */
[----:B--2---:R-:W-:-:S04]  /*bd30*/  I2FP.F32.S32 R0, R2 ;  /* 0x0000000200007245 */ /* 0x004fc80000201400 */
[----:B------:R-:W-:Y:S01]  /*bd40*/  F2FP.BF16.F32.PACK_AB R0, RZ, R0 ;  /* 0x00000000ff00723e */ /* 0x000fe200000010ff */
[----:B------:R-:W-:Y:S06]  /*bd50*/  BRA `(.L_x_276) ;  /* 0x0000000c00587947 */ /* 0x000fec0003800000 */
.L_x_277:
[----:B------:R-:W2:Y:S02]  /*bd60*/  LDG.E.U16 R2, desc[UR36][R2.64] ;  /* 0x0000002402027981 */ /* 0x000ea4000c1e1500 */
[----:B--2---:R-:W0:Y:S02]  /*bd70*/  I2F.S16 R0, R2 ;  /* 0x0000000200007306 */ /* 0x004e240000101400 */
[----:B0-----:R-:W-:Y:S01]  /*bd80*/  F2FP.BF16.F32.PACK_AB R0, RZ, R0 ;  /* 0x00000000ff00723e */ /* 0x001fe200000010ff */
[----:B------:R-:W-:Y:S06]  /*bd90*/  BRA `(.L_x_276) ;  /* 0x0000000c00487947 */ /* 0x000fec0003800000 */
.L_x_272:
        /* <DEDUP_REMOVED lines=9> */
.L_x_280:
[----:B------:R-:W2:Y:S02]  /*be30*/  LDG.E.U16 R0, desc[UR36][R2.64] ;  /* 0x0000002402007981 */ /* 0x000ea4000c1e1500 */
[----:B--2---:R-:W-:-:S05]  /*be40*/  HADD2.F32 R0, -RZ, R0.H0_H0 ;  /* 0x20000000ff007230 */ /* 0x004fca0000004100 */
[----:B------:R-:W-:Y:S01]  /*be50*/  F2FP.BF16.F32.PACK_AB R0, RZ, R0 ;  /* 0x00000000ff00723e */ /* 0x000fe200000010ff */
[----:B------:R-:W-:Y:S06]  /*be60*/  BRA `(.L_x_276) ;  /* 0x0000000c00147947 */ /* 0x000fec0003800000 */
.L_x_279:
        /* <DEDUP_REMOVED lines=9> */
.L_x_282:
[----:B------:R-:W2:Y:S02]  /*bf00*/  LDG.E.U16 R2, desc[UR36][R2.64] ;  /* 0x0000002402027981 */ /* 0x000ea4000c1e1500 */
[----:B--2---:R-:W-:-:S05]  /*bf10*/  HADD2.F32 R0, -RZ, R2.H0_H0 ;  /* 0x20000002ff007230 */ /* 0x004fca0000004100 */
[----:B------:R-:W-:Y:S01]  /*bf20*/  F2FP.BF16.F32.PACK_AB R0, RZ, R0 ;  /* 0x00000000ff00723e */ /* 0x000fe200000010ff */
[----:B------:R-:W-:Y:S06]  /*bf30*/  BRA `(.L_x_276) ;  /* 0x0000000800e07947 */ /* 0x000fec0003800000 */
.L_x_281:
        /* <DEDUP_REMOVED lines=8> */
.L_x_271:
        /* <DEDUP_REMOVED lines=13> */
.L_x_285:
        /* <DEDUP_REMOVED lines=8> */
.L_x_284:
        /* <DEDUP_REMOVED lines=28> */
.L_x_287:
        /* <DEDUP_REMOVED lines=15> */
.L_x_286:
[----:B------:R0:W5:Y:S01]  /*c3c0*/  LDG.E.U16 R0, desc[UR36][R2.64] ;  /* 0x0000002402007981 */ /* 0x000162000c1e1500 */
[----:B------:R-:W-:Y:S05]  /*c3d0*/  BRA `(.L_x_276) ;  /* 0x0000000400b87947 */ /* 0x000fea0003800000 */
.L_x_283:
        /* <DEDUP_REMOVED lines=12> */
.L_x_290:
        /* <DEDUP_REMOVED lines=21> */
.L_x_294:
[----:B------:R-:W-:Y:S05]  /*c5f0*/  BSYNC B1 ;  /* 0x0000000000017941 */ /* 0x000fea0003800000 */
.L_x_293:
[----:B------:R-:W-:Y:S01]  /*c600*/  LEA R3, R0, 0x3b800000, 0x17 ;  /* 0x3b80000000037811 */ /* 0x000fe200078eb8ff */
[----:B------:R-:W-:-:S05]  /*c610*/  IMAD.SHL.U32 R0, R2, 0x100000, RZ ;  /* 0x0010000002007824 */ /* 0x000fca00078e00ff */
[----:B------:R-:W-:-:S07]  /*c620*/  LOP3.LUT R0, R3, R0, R4, 0xfe, !PT ;  /* 0x0000000003007212 */ /* 0x000fce00078efe04 */
.L_x_292:
[----:B------:R-:W-:Y:S05]  /*c630*/  BSYNC B0 ;  /* 0x0000000000007941 */ /* 0x000fea0003800000 */
.L_x_291:
[----:B------:R-:W-:Y:S01]  /*c640*/  F2FP.BF16.F32.PACK_AB R0, RZ, R0 ;  /* 0x00000000ff00723e */ /* 0x000fe200000010ff */
[----:B------:R-:W-:Y:S06]  /*c650*/  BRA `(.L_x_276) ;  /* 0x0000000400187947 */ /* 0x000fec0003800000 */
.L_x_289:
        /* <DEDUP_REMOVED lines=21> */
.L_x_298:
[----:B------:R-:W-:Y:S05]  /*c7b0*/  BSYNC B1 ;  /* 0x0000000000017941 */ /* 0x000fea0003800000 */
.L_x_297:
[----:B------:R-:W-:Y:S01]  /*c7c0*/  LEA R3, R0, 0x37800000, 0x17 ;  /* 0x3780000000037811 */ /* 0x000fe200078eb8ff */
[----:B------:R-:W-:-:S05]  /*c7d0*/  IMAD.SHL.U32 R0, R2, 0x200000, RZ ;  /* 0x0020000002007824 */ /* 0x000fca00078e00ff */
[----:B------:R-:W-:-:S07]  /*c7e0*/  LOP3.LUT R0, R3, R0, R4, 0xfe, !PT ;  /* 0x0000000003007212 */ /* 0x000fce00078efe04 */
.L_x_296:
[----:B------:R-:W-:Y:S05]  /*c7f0*/  BSYNC B0 ;  /* 0x0000000000007941 */ /* 0x000fea0003800000 */
.L_x_295:
[----:B------:R-:W-:Y:S01]  /*c800*/  F2FP.BF16.F32.PACK_AB R0, RZ, R0 ;  /* 0x00000000ff00723e */ /* 0x000fe200000010ff */
[----:B------:R-:W-:Y:S06]  /*c810*/  BRA `(.L_x_276) ;  /* 0x0000000000a87947 */ /* 0x000fec0003800000 */
.L_x_288:
        /* <DEDUP_REMOVED lines=14> */
.L_x_302:
[----:B------:R-:W-:Y:S05]  /*c900*/  BSYNC B0 ;  /* 0x0000000000007941 */ /* 0x000fea0003800000 */
.L_x_301:
[----:B------:R-:W-:Y:S01]  /*c910*/  F2FP.BF16.F32.PACK_AB R0, RZ, R0 ;  /* 0x00000000ff00723e */ /* 0x000fe200000010ff */
[----:B------:R-:W-:Y:S06]  /*c920*/  BRA `(.L_x_276) ;  /* 0x0000000000647947 */ /* 0x000fec0003800000 */
.L_x_275:
        /* <DEDUP_REMOVED lines=16> */
.L_x_303:
[----:B------:R-:W-:Y:S01]  /*ca30*/  PRMT R0, RZ, 0x7610, R0 ;  /* 0x00007610ff007816 */ /* 0x000fe20000000000 */
[----:B------:R-:W-:Y:S06]  /*ca40*/  BRA `(.L_x_276) ;  /* 0x00000000001c7947 */ /* 0x000fec0003800000 */
.L_x_300:
[----:B------:R-:W2:Y:S02]  /*ca50*/  LDG.E.64 R2, desc[UR36][R2.64] ;  /* 0x0000002402027981 */ /* 0x000ea4000c1e1b00 */
[----:B--2---:R-:W0:Y:S02]  /*ca60*/  I2F.U64 R0, R2 ;  /* 0x0000000200007312 */ /* 0x004e240000301000 */
[----:B0-----:R-:W-:Y:S01]  /*ca70*/  F2FP.BF16.F32.PACK_AB R0, RZ, R0 ;  /* 0x00000000ff00723e */ /* 0x001fe200000010ff */
[----:B------:R-:W-:Y:S06]  /*ca80*/  BRA `(.L_x_276) ;  /* 0x00000000000c7947 */ /* 0x000fec0003800000 */
.L_x_299:
[----:B------:R-:W2:Y:S02]  /*ca90*/  LDG.E R2, desc[UR36][R2.64] ;  /* 0x0000002402027981 */ /* 0x000ea4000c1e1900 */
[----:B--2---:R-:W-:-:S04]  /*caa0*/  I2FP.F32.U32 R0, R2 ;  /* 0x0000000200007245 */ /* 0x004fc80000201000 */
[----:B------:R-:W-:-:S07]  /*cab0*/  F2FP.BF16.F32.PACK_AB R0, RZ, R0 ;  /* 0x00000000ff00723e */ /* 0x000fce00000010ff */
.L_x_276:
        /* <DEDUP_REMOVED lines=9> */
[----:B0-----:R-:W-:-:S04]  /*cb50*/  FFMA.FTZ R0, -R0, R3, R0 ;  /* 0x0000000300007223 */ /* 0x001fc80000010100 */
[----:B------:R-:W-:Y:S01]  /*cb60*/  FMUL.FTZ R19, R19, R0 ;  /* 0x0000000013137220 */ /* 0x000fe20000410000 */
[----:B-1----:R-:W-:-:S03]  /*cb70*/  PRMT R0, R4, 0x9910, RZ ;  /* 0x0000991004007816 */ /* 0x002fc600000000ff */
[----:B------:R-:W-:Y:S01]  /*cb80*/  FFMA.FTZ R19, R22, R3, R19 ;  /* 0x0000000316137223 */ /* 0x000fe20000010013 */
[----:B------:R-:W-:-:S05]  /*cb90*/  ISETP.GT.AND P0, PT, R0, 0x9, PT ;  /* 0x000000090000780c */ /* 0x000fca0003f04270 */
[----:B------:R-:W0:Y:S08]  /*cba0*/  F2F.BF16.F32 R19, R19 ;  /* 0x0000001300137304 */ /* 0x000e300000202000 */
        /* <DEDUP_REMOVED lines=9> */
[----:B0-----:R-:W-:-:S04]  /*cc40*/  IMAD.U32 R0, R19, 0x10000, RZ ;  /* 0x0001000013007824 */ /* 0x001fc800078e00ff */
[----:B------:R-:W0:Y:S02]  /*cc50*/  F2I.FTZ.TRUNC.NTZ R3, R0 ;  /* 0x0000000000037305 */ /* 0x000e24000021f100 */
[----:B0-----:R3:W-:Y:S01]  /*cc60*/  STG.E.U8 desc[UR36][R16.64], R3 ;  /* 0x0000000310007986 */ /* 0x0017e2000c101124 */
[----:B------:R-:W-:Y:S05]  /*cc70*/  BRA `(.L_x_309) ;  /* 0x0000000c00947947 */ /* 0x000fea0003800000 */
.L_x_307:
[----:B0-----:R-:W-:-:S06]  /*cc80*/  IMAD.U32 R3, R19, 0x10000, RZ ;  /* 0x0001000013037824 */ /* 0x001fcc00078e00ff */
[----:B------:R-:W0:Y:S02]  /*cc90*/  F2I.S64.TRUNC R2, R3 ;  /* 0x0000000300027311 */ /* 0x000e24000020d900 */
[----:B0-----:R4:W-:Y:S01]  /*cca0*/  STG.E.U8 desc[UR36][R16.64], R2 ;  /* 0x0000000210007986 */ /* 0x0019e2000c101124 */
[----:B------:R-:W-:Y:S05]  /*ccb0*/  BRA `(.L_x_309) ;  /* 0x0000000c00847947 */ /* 0x000fea0003800000 */
.L_x_306:
[----:B------:R-:W-:-:S13]  /*ccc0*/  ISETP.NE.AND P0, PT, R0, 0x2, PT ;  /* 0x000000020000780c */ /* 0x000fda0003f05270 */
[----:B------:R-:W-:Y:S05]  /*ccd0*/  @!P0 BRA `(.L_x_310) ;  /* 0x0000000000308947 */ /* 0x000fea0003800000 */
[----:B------:R-:W-:-:S13]  /*cce0*/  ISETP.NE.AND P0, PT, R0, 0x3, PT ;  /* 0x000000030000780c */ /* 0x000fda0003f05270 */
[----:B------:R-:W-:Y:S05]  /*ccf0*/  @!P0 BRA `(.L_x_311) ;  /* 0x0000000000188947 */ /* 0x000fea0003800000 */
[----:B------:R-:W-:-:S13]  /*cd00*/  ISETP.NE.AND P0, PT, R0, 0x4, PT ;  /* 0x000000040000780c */ /* 0x000fda0003f05270 */
[----:B------:R-:W-:Y:S05]  /*cd10*/  @P0 BRA `(.L_x_308) ;  /* 0x0000000c000c0947 */ /* 0x000fea0003800000 */
[----:B0-----:R-:W-:-:S06]  /*cd20*/  IMAD.U32 R2, R19, 0x10000, RZ ;  /* 0x0001000013027824 */ /* 0x001fcc00078e00ff */
[----:B------:R-:W0:Y:S02]  /*cd30*/  F2I.S64.TRUNC R2, R2 ;  /* 0x0000000200027311 */ /* 0x000e24000020d900 */
[----:B0-----:R1:W-:Y:S01]  /*cd40*/  STG.E.64 desc[UR36][R16.64], R2 ;  /* 0x0000000210007986 */ /* 0x0013e2000c101b24 */
[----:B------:R-:W-:Y:S05]  /*cd50*/  BRA `(.L_x_309) ;  /* 0x0000000c005c7947 */ /* 0x000fea0003800000 */
.L_x_311:
[----:B0-----:R-:W-:-:S06]  /*cd60*/  IMAD.U32 R19, R19, 0x10000, RZ ;  /* 0x0001000013137824 */ /* 0x001fcc00078e00ff */
[----:B------:R-:W0:Y:S02]  /*cd70*/  F2I.FTZ.TRUNC.NTZ R19, R19 ;  /* 0x0000001300137305 */ /* 0x000e24000021f100 */
[----:B0-----:R2:W-:Y:S01]  /*cd80*/  STG.E desc[UR36][R16.64], R19 ;  /* 0x0000001310007986 */ /* 0x0015e2000c101924 */
[----:B------:R-:W-:Y:S05]  /*cd90*/  BRA `(.L_x_309) ;  /* 0x0000000c004c7947 */ /* 0x000fea0003800000 */
.L_x_310:
[----:B0-----:R-:W-:-:S06]  /*cda0*/  IMAD.U32 R19, R19, 0x10000, RZ ;  /* 0x0001000013137824 */ /* 0x001fcc00078e00ff */
[----:B------:R-:W0:Y:S02]  /*cdb0*/  F2I.FTZ.TRUNC.NTZ R19, R19 ;  /* 0x0000001300137305 */ /* 0x000e24000021f100 */
[----:B0-----:R0:W-:Y:S01]  /*cdc0*/  STG.E.U16 desc[UR36][R16.64], R19 ;  /* 0x0000001310007986 */ /* 0x0011e2000c101524 */
[----:B------:R-:W-:Y:S05]  /*cdd0*/  BRA `(.L_x_309) ;  /* 0x0000000c003c7947 */ /* 0x000fea0003800000 */
.L_x_305:
[----:B------:R-:W-:-:S13]  /*cde0*/  ISETP.GT.AND P0, PT, R0, 0x6, PT ;  /* 0x000000060000780c */ /* 0x000fda0003f04270 */
[----:B------:R-:W-:Y:S05]  /*cdf0*/  @P0 BRA `(.L_x_312) ;  /* 0x00000000002c0947 */ /* 0x000fea0003800000 */
[----:B------:R-:W-:-:S13]  /*ce00*/  ISETP.NE.AND P0, PT, R0, 0x5, PT ;  /* 0x000000050000780c */ /* 0x000fda0003f05270 */
[----:B------:R-:W-:Y:S05]  /*ce10*/  @!P0 BRA `(.L_x_313) ;  /* 0x0000000000148947 */ /* 0x000fea0003800000 */
[----:B------:R-:W-:-:S13]  /*ce20*/  ISETP.NE.AND P0, PT, R0, 0x6, PT ;  /* 0x000000060000780c */ /* 0x000fda0003f05270 */
[----:B------:R-:W-:Y:S05]  /*ce30*/  @P0 BRA `(.L_x_308) ;  /* 0x0000000800c40947 */ /* 0x000fea0003800000 */
[----:B0-----:R-:W-:-:S05]  /*ce40*/  IMAD.U32 R19, R19, 0x10000, RZ ;  /* 0x0001000013137824 */ /* 0x001fca00078e00ff */
[----:B------:R0:W-:Y:S01]  /*ce50*/  STG.E desc[UR36][R16.64], R19 ;  /* 0x0000001310007986 */ /* 0x0001e2000c101924 */
[----:B------:R-:W-:Y:S05]  /*ce60*/  BRA `(.L_x_309) ;  /* 0x0000000c00187947 */ /* 0x000fea0003800000 */
.L_x_313:
[----:B0-----:R-:W-:-:S05]  /*ce70*/  IMAD.U32 R0, R19, 0x10000, RZ ;  /* 0x0001000013007824 */ /* 0x001fca00078e00ff */
[----:B------:R-:W-:-:S05]  /*ce80*/  F2FP.F16.F32.PACK_AB R0, RZ, R0 ;  /* 0x00000000ff00723e */ /* 0x000fca00000000ff */
[----:B------:R0:W-:Y:S01]  /*ce90*/  STG.E.U16 desc[UR36][R16.64], R0 ;  /* 0x0000000010007986 */ /* 0x0001e2000c101524 */
[----:B------:R-:W-:Y:S05]  /*cea0*/  BRA `(.L_x_309) ;  /* 0x0000000c00087947 */ /* 0x000fea0003800000 */
.L_x_312:
[----:B------:R-:W-:-:S13]  /*ceb0*/  ISETP.NE.AND P0, PT, R0, 0x7, PT ;  /* 0x000000070000780c */ /* 0x000fda0003f05270 */
[----:B------:R-:W-:Y:S05]  /*cec0*/  @!P0 BRA `(.L_x_314) ;  /* 0x0000000000348947 */ /* 0x000fea0003800000 */
[----:B------:R-:W-:-:S13]  /*ced0*/  ISETP.NE.AND P0, PT, R0, 0x8, PT ;  /* 0x000000080000780c */ /* 0x000fda0003f05270 */
[----:B------:R-:W-:Y:S05]  /*cee0*/  @!P0 BRA `(.L_x_315) ;  /* 0x0000000000188947 */ /* 0x000fea0003800000 */
[----:B------:R-:W-:-:S13]  /*cef0*/  ISETP.NE.AND P0, PT, R0, 0x9, PT ;  /* 0x000000090000780c */ /* 0x000fda0003f05270 */
[----:B------:R-:W-:Y:S05]  /*cf00*/  @P0 BRA `(.L_x_308) ;  /* 0x0000000800900947 */ /* 0x000fea0003800000 */
[----:B0-----:R-:W-:Y:S02]  /*cf10*/  IMAD.U32 R2, R19, 0x10000, RZ ;  /* 0x0001000013027824 */ /* 0x001fe400078e00ff */
[----:B------:R-:W-:-:S05]  /*cf20*/  IMAD.MOV.U32 R3, RZ, RZ, RZ ;  /* 0x000000ffff037224 */ /* 0x000fca00078e00ff */
[----:B------:R0:W-:Y:S01]  /*cf30*/  STG.E.64 desc[UR36][R16.64], R2 ;  /* 0x0000000210007986 */ /* 0x0001e2000c101b24 */
[----:B------:R-:W-:Y:S05]  /*cf40*/  BRA `(.L_x_309) ;  /* 0x0000000800e07947 */ /* 0x000fea0003800000 */
.L_x_315:
[----:B0-----:R-:W-:-:S05]  /*cf50*/  IMAD.U32 R19, R19, 0x10000, RZ ;  /* 0x0001000013137824 */ /* 0x001fca00078e00ff */
[----:B------:R-:W-:-:S04]  /*cf60*/  F2FP.F16.F32.PACK_AB R3, RZ, R19 ;  /* 0x00000013ff03723e */ /* 0x000fc800000000ff */
[----:B------:R-:W-:-:S05]  /*cf70*/  PRMT R3, R3, 0x5410, RZ ;  /* 0x0000541003037816 */ /* 0x000fca00000000ff */
[----:B------:R0:W-:Y:S01]  /*cf80*/  STG.E desc[UR36][R16.64], R3 ;  /* 0x0000000310007986 */ /* 0x0001e2000c101924 */
[----:B------:R-:W-:Y:S05]  /*cf90*/  BRA `(.L_x_309) ;  /* 0x0000000800cc7947 */ /* 0x000fea0003800000 */
.L_x_314:
[----:B0-----:R-:W-:-:S04]  /*cfa0*/  IMAD.U32 R2, R19, 0x10000, RZ ;  /* 0x0001000013027824 */ /* 0x001fc800078e00ff */
[----:B------:R-:W-:-:S06]  /*cfb0*/  FMUL.FTZ R2, R2, 1 ;  /* 0x3f80000002027820 */ /* 0x000fcc0000410000 */
[----:B------:R-:W0:Y:S02]  /*cfc0*/  F2F.F64.F32 R2, R2 ;  /* 0x0000000200027310 */ /* 0x000e240000201800 */
[----:B0-----:R0:W-:Y:S01]  /*cfd0*/  STG.E.64 desc[UR36][R16.64], R2 ;  /* 0x0000000210007986 */ /* 0x0011e2000c101b24 */
[----:B------:R-:W-:Y:S05]  /*cfe0*/  BRA `(.L_x_309) ;  /* 0x0000000800b87947 */ /* 0x000fea0003800000 */
.L_x_304:
        /* <DEDUP_REMOVED lines=8> */
[----:B0-----:R-:W-:-:S05]  /*d070*/  IMAD.U32 R19, R19, 0x10000, RZ ;  /* 0x0001000013137824 */ /* 0x001fca00078e00ff */
[----:B------:R-:W-:-:S04]  /*d080*/  FSETP.NEU.FTZ.AND P0, PT, R19, RZ, PT ;  /* 0x000000ff1300720b */ /* 0x000fc80003f1d000 */
[----:B------:R-:W-:-:S05]  /*d090*/  SEL R3, RZ, 0x1, !P0 ;  /* 0x00000001ff037807 */ /* 0x000fca0004000000 */
[----:B------:R0:W-:Y:S01]  /*d0a0*/  STG.E.U8 desc[UR36][R16.64], R3 ;  /* 0x0000000310007986 */ /* 0x0001e2000c101124 */
[----:B------:R-:W-:Y:S05]  /*d0b0*/  BRA `(.L_x_309) ;  /* 0x0000000800847947 */ /* 0x000fea0003800000 */
.L_x_318:
[----:B0-----:R-:W-:Y:S01]  /*d0c0*/  IMAD.U32 R19, R19, 0x10000, RZ ;  /* 0x0001000013137824 */ /* 0x001fe200078e00ff */
[----:B------:R-:W-:-:S03]  /*d0d0*/  CS2R R6, SRZ ;  /* 0x0000000000067805 */ /* 0x000fc6000001ff00 */
[----:B------:R-:W-:-:S06]  /*d0e0*/  FMUL.FTZ R4, R19, 1 ;  /* 0x3f80000013047820 */ /* 0x000fcc0000410000 */
[----:B------:R-:W0:Y:S02]  /*d0f0*/  F2F.F64.F32 R4, R4 ;  /* 0x0000000400047310 */ /* 0x000e240000201800 */
[----:B0-----:R0:W-:Y:S01]  /*d100*/  STG.E.128 desc[UR36][R16.64], R4 ;  /* 0x0000000410007986 */ /* 0x0011e2000c101d24 */
[----:B------:R-:W-:Y:S05]  /*d110*/  BRA `(.L_x_309) ;  /* 0x00000008006c7947 */ /* 0x000fea0003800000 */
.L_x_317:
[----:B------:R-:W-:-:S13]  /*d120*/  ISETP.NE.AND P0, PT, R0, 0xf, PT ;  /* 0x0000000f0000780c */ /* 0x000fda0003f05270 */
[----:B------:R-:W-:Y:S05]  /*d130*/  @!P0 BRA `(.L_x_319) ;  /* 0x0000000000b48947 */ /* 0x000fea0003800000 */
[----:B------:R-:W-:-:S13]  /*d140*/  ISETP.NE.AND P0, PT, R0, 0x17, PT ;  /* 0x000000170000780c */ /* 0x000fda0003f05270 */
[----:B------:R-:W-:Y:S05]  /*d150*/  @!P0 BRA `(.L_x_320) ;  /* 0x0000000000548947 */ /* 0x000fea0003800000 */
[----:B------:R-:W-:-:S13]  /*d160*/  ISETP.NE.AND P0, PT, R0, 0x18, PT ;  /* 0x000000180000780c */ /* 0x000fda0003f05270 */
[----:B------:R-:W-:Y:S05]  /*d170*/  @P0 BRA `(.L_x_308) ;  /* 0x0000000400f40947 */ /* 0x000fea0003800000 */
[----:B0-----:R-:W-:Y:S01]  /*d180*/  IMAD.U32 R19, R19, 0x10000, RZ ;  /* 0x0001000013137824 */ /* 0x001fe200078e00ff */
        /* <DEDUP_REMOVED lines=14> */
.L_x_322:
[----:B------:R-:W-:Y:S05]  /*d270*/  BSYNC B0 ;  /* 0x0000000000007941 */ /* 0x000fea0003800000 */
.L_x_321:
[----:B------:R-:W-:-:S05]  /*d280*/  LOP3.LUT R3, R0, R3, RZ, 0xfc, !PT ;  /* 0x0000000300037212 */ /* 0x000fca00078efcff */
[----:B------:R0:W-:Y:S01]  /*d290*/  STG.E.U8 desc[UR36][R16.64], R3 ;  /* 0x0000000310007986 */ /* 0x0001e2000c101124 */
[----:B------:R-:W-:Y:S05]  /*d2a0*/  BRA `(.L_x_309) ;  /* 0x0000000800087947 */ /* 0x000fea0003800000 */
.L_x_320:
[----:B0-----:R-:W-:Y:S01]  /*d2b0*/  IMAD.U32 R19, R19, 0x10000, RZ ;  /* 0x0001000013137824 */ /* 0x001fe200078e00ff */
        /* <DEDUP_REMOVED lines=12> */
.L_x_324:
[----:B------:R-:W-:Y:S01]  /*d380*/  IMAD.MOV.U32 R0, RZ, RZ, 0x7f ;  /* 0x0000007fff007424 */ /* 0x000fe200078e00ff */
[----:B------:R-:W-:-:S04]  /*d390*/  ISETP.GT.U32.AND P0, PT, R2, 0x7f800000, PT ;  /* 0x7f8000000200780c */ /* 0x000fc80003f04070 */
[----:B------:R-:W-:-:S09]  /*d3a0*/  SEL R0, R0, 0x7c, P0 ;  /* 0x0000007c00007807 */ /* 0x000fd20000000000 */
.L_x_325:
[----:B------:R-:W-:Y:S05]  /*d3b0*/  BSYNC B0 ;  /* 0x0000000000007941 */ /* 0x000fea0003800000 */
.L_x_323:
[----:B------:R-:W-:-:S04]  /*d3c0*/  LOP3.LUT R2, R19, 0x80000000, RZ, 0xc0, !PT ;  /* 0x8000000013027812 */ /* 0x000fc800078ec0ff */
[----:B------:R-:W-:-:S04]  /*d3d0*/  SHF.R.U32.HI R3, RZ, 0x18, R2 ;  /* 0x00000018ff037819 */ /* 0x000fc80000011602 */
[----:B------:R-:W-:-:S05]  /*d3e0*/  LOP3.LUT R3, R0, R3, RZ, 0xfc, !PT ;  /* 0x0000000300037212 */ /* 0x000fca00078efcff */
[----:B------:R0:W-:Y:S01]  /*d3f0*/  STG.E.U8 desc[UR36][R16.64], R3 ;  /* 0x0000000310007986 */ /* 0x0001e2000c101124 */
[----:B------:R-:W-:Y:S05]  /*d400*/  BRA `(.L_x_309) ;  /* 0x0000000400b07947 */ /* 0x000fea0003800000 */
.L_x_319:
[----:B0-----:R0:W-:Y:S01]  /*d410*/  STG.E.U16 desc[UR36][R16.64], R19 ;  /* 0x0000001310007986 */ /* 0x0011e2000c101524 */
[----:B------:R-:W-:Y:S05]  /*d420*/  BRA `(.L_x_309) ;  /* 0x0000000400a87947 */ /* 0x000fea0003800000 */
.L_x_316:
        /* <DEDUP_REMOVED lines=8> */
[----:B0-----:R-:W-:-:S06]  /*d4b0*/  IMAD.U32 R3, R19, 0x10000, RZ ;  /* 0x0001000013037824 */ /* 0x001fcc00078e00ff */
[----:B------:R-:W0:Y:S02]  /*d4c0*/  F2I.FTZ.U32.TRUNC.NTZ R3, R3 ;  /* 0x0000000300037305 */ /* 0x000e24000021f000 */
[----:B0-----:R0:W-:Y:S01]  /*d4d0*/  STG.E.U16 desc[UR36][R16.64], R3 ;  /* 0x0000000310007986 */ /* 0x0011e2000c101524 */
[----:B------:R-:W-:Y:S05]  /*d4e0*/  BRA `(.L_x_309) ;  /* 0x0000000400787947 */ /* 0x000fea0003800000 */
.L_x_328:
[----:B0-----:R-:W-:Y:S01]  /*d4f0*/  IMAD.U32 R19, R19, 0x10000, RZ ;  /* 0x0001000013137824 */ /* 0x001fe200078e00ff */
        /* <DEDUP_REMOVED lines=16> */
.L_x_331:
[----:B------:R-:W-:-:S04]  /*d600*/  LOP3.LUT R2, R19, 0x80000000, RZ, 0xc0, !PT ;  /* 0x8000000013027812 */ /* 0x000fc800078ec0ff */
[----:B------:R-:W-:-:S04]  /*d610*/  SHF.R.U32.HI R3, RZ, 0x18, R2 ;  /* 0x00000018ff037819 */ /* 0x000fc80000011602 */
[----:B------:R-:W-:-:S04]  /*d620*/  LOP3.LUT R0, R0, R3, RZ, 0xfc, !PT ;  /* 0x0000000300007212 */ /* 0x000fc800078efcff */
[----:B------:R-:W-:-:S07]  /*d630*/  PRMT R8, R0, 0x7610, R8 ;  /* 0x0000761000087816 */ /* 0x000fce0000000008 */
.L_x_330:
[----:B------:R-:W-:Y:S05]  /*d640*/  BSYNC B0 ;  /* 0x0000000000007941 */ /* 0x000fea0003800000 */
.L_x_329:
[----:B------:R0:W-:Y:S01]  /*d650*/  STG.E.U8 desc[UR36][R16.64], R8 ;  /* 0x0000000810007986 */ /* 0x0001e2000c101124 */
[----:B------:R-:W-:Y:S05]  /*d660*/  BRA `(.L_x_309) ;  /* 0x0000000400187947 */ /* 0x000fea0003800000 */
.L_x_327:
        /* <DEDUP_REMOVED lines=17> */
.L_x_334:
[----:B------:R-:W-:-:S04]  /*d780*/  LOP3.LUT R2, R19, 0x80000000, RZ, 0xc0, !PT ;  /* 0x8000000013027812 */ /* 0x000fc800078ec0ff */
[----:B------:R-:W-:-:S04]  /*d790*/  SHF.R.U32.HI R3, RZ, 0x18, R2 ;  /* 0x00000018ff037819 */ /* 0x000fc80000011602 */
[----:B------:R-:W-:-:S04]  /*d7a0*/  LOP3.LUT R0, R0, R3, RZ, 0xfc, !PT ;  /* 0x0000000300007212 */ /* 0x000fc800078efcff */
[----:B------:R-:W-:-:S07]  /*d7b0*/  PRMT R8, R0, 0x7610, R8 ;  /* 0x0000761000087816 */ /* 0x000fce0000000008 */
.L_x_333:
[----:B------:R-:W-:Y:S05]  /*d7c0*/  BSYNC B0 ;  /* 0x0000000000007941 */ /* 0x000fea0003800000 */
.L_x_332:
[----:B------:R0:W-:Y:S01]  /*d7d0*/  STG.E.U8 desc[UR36][R16.64], R8 ;  /* 0x0000000810007986 */ /* 0x0001e2000c101124 */
[----:B------:R-:W-:Y:S05]  /*d7e0*/  BRA `(.L_x_309) ;  /* 0x0000000000b87947 */ /* 0x000fea0003800000 */
.L_x_326:
[----:B------:R-:W-:-:S13]  /*d7f0*/  ISETP.NE.AND P0, PT, R0, 0x1c, PT ;  /* 0x0000001c0000780c */ /* 0x000fda0003f05270 */
[----:B------:R-:W-:Y:S05]  /*d800*/  @!P0 BRA `(.L_x_335) ;  /* 0x0000000000a48947 */ /* 0x000fea0003800000 */
[----:B------:R-:W-:-:S13]  /*d810*/  ISETP.NE.AND P0, PT, R0, 0x1d, PT ;  /* 0x0000001d0000780c */ /* 0x000fda0003f05270 */
[----:B------:R-:W-:Y:S05]  /*d820*/  @!P0 BRA `(.L_x_336) ;  /* 0x00000000008c8947 */ /* 0x000fea0003800000 */
[----:B------:R-:W-:-:S13]  /*d830*/  ISETP.NE.AND P0, PT, R0, 0x2c, PT ;  /* 0x0000002c0000780c */ /* 0x000fda0003f05270 */
[----:B------:R-:W-:Y:S05]  /*d840*/  @P0 BRA `(.L_x_308) ;  /* 0x0000000000400947 */ /* 0x000fea0003800000 */
[----:B0-----:R-:W-:Y:S02]  /*d850*/  IMAD.U32 R19, R19, 0x10000, RZ ;  /* 0x0001000013137824 */ /* 0x001fe400078e00ff */
[----:B------:R-:W-:-:S03]  /*d860*/  IMAD.MOV.U32 R3, RZ, RZ, 0xff ;  /* 0x000000ffff037424 */ /* 0x000fc600078e00ff */
[----:B------:R-:W-:-:S04]  /*d870*/  SHF.R.U32.HI R4, RZ, 0x17, R19 ;  /* 0x00000017ff047819 */ /* 0x000fc80000011613 */
[----:B------:R-:W-:-:S04]  /*d880*/  LOP3.LUT R2, R4, 0xff, RZ, 0xc0, !PT ;  /* 0x000000ff04027812 */ /* 0x000fc800078ec0ff */
[----:B------:R-:W-:-:S13]  /*d890*/  ISETP.NE.AND P1, PT, R2, 0xff, PT ;  /* 0x000000ff0200780c */ /* 0x000fda0003f25270 */
[--C-:B------:R-:W-:Y:S02]  /*d8a0*/  @P1 SHF.R.U32.HI R0, RZ, 0x16, R19.reuse ;  /* 0x00000016ff001819 */ /* 0x100fe40000011613 */
[----:B------:R-:W-:Y:S02]  /*d8b0*/  @P1 LOP3.LUT P0, RZ, R2, 0x3fffff, R19, 0xf8, !PT ;  /* 0x003fffff02ff1812 */ /* 0x000fe4000780f813 */
        /* <DEDUP_REMOVED lines=9> */
.L_x_308:
[----:B------:R-:W-:Y:S01]  /*d950*/  MOV R0, 0x0 ;  /* 0x0000000000007802 */ /* 0x000fe20000000f00 */
[----:B------:R-:W-:Y:S01]  /*d960*/  ULDC.64 UR4, c[0x4][0x128] ;  /* 0x01004a0000047ab9 */ /* 0x000fe20000000a00 */
[----:B------:R-:W-:Y:S01]  /*d970*/  ULDC.64 UR6, c[0x4][0x40] ;  /* 0x0100100000067ab9 */ /* 0x000fe20000000a00 */
[----:B------:R-:W-:Y:S01]  /*d980*/  IMAD.U32 R4, RZ, RZ, UR4 ;  /* 0x00000004ff047e24 */ /* 0x000fe2000f8e00ff */
[----:B------:R1:W2:Y:S01]  /*d990*/  LDC.64 R2, c[0x4][R0] ;  /* 0x0100000000027b82 */ /* 0x0002a20000000a00 */
[----:B------:R-:W-:Y:S01]  /*d9a0*/  IMAD.U32 R5, RZ, RZ, UR5 ;  /* 0x00000005ff057e24 */ /* 0x000fe2000f8e00ff */
[----:B------:R-:W-:Y:S01]  /*d9b0*/  ULDC.64 UR4, c[0x4][0x130] ;  /* 0x01004c0000047ab9 */ /* 0x000fe20000000a00 */
[----:B------:R-:W-:Y:S02]  /*d9c0*/  IMAD.U32 R10, RZ, RZ, UR6 ;  /* 0x00000006ff0a7e24 */ /* 0x000fe4000f8e00ff */
[----:B------:R-:W-:Y:S02]  /*d9d0*/  IMAD.U32 R6, RZ, RZ, UR4 ;  /* 0x00000004ff067e24 */ /* 0x000fe4000f8e00ff */
[----:B------:R-:W-:-:S02]  /*d9e0*/  IMAD.U32 R7, RZ, RZ, UR5 ;  /* 0x00000005ff077e24 */ /* 0x000fc4000f8e00ff */
[----:B------:R-:W-:Y:S02]  /*d9f0*/  IMAD.U32 R11, RZ, RZ, UR7 ;  /* 0x00000007ff0b7e24 */ /* 0x000fe4000f8e00ff */
[----:B------:R-:W-:Y:S02]  /*da00*/  IMAD.MOV.U32 R8, RZ, RZ, 0x65 ;  /* 0x00000065ff087424 */ /* 0x000fe400078e00ff */
[----:B------:R-:W-:Y:S02]  /*da10*/  IMAD.MOV.U32 R12, RZ, RZ, 0x1 ;  /* 0x00000001ff0c7424 */ /* 0x000fe400078e00ff */
[----:B-1----:R-:W-:-:S07]  /*da20*/  IMAD.MOV.U32 R13, RZ, RZ, RZ ;  /* 0x000000ffff0d7224 */ /* 0x002fce00078e00ff */
[----:B------:R-:W-:-:S07]  /*da30*/  LEPC R20, `(.L_x_337) ;  /* 0x000000001014794e */ /* 0x000fce0000000000 */
[----:B0-2---:R-:W-:Y:S05]  /*da40*/  CALL.ABS.NOINC R2 ;  /* 0x0000000002007343 */ /* 0x005fea0003c00000 */
.L_x_337:
[----:B------:R-:W-:Y:S05]  /*da50*/  BRA `(.L_x_309) ;  /* 0x00000000001c7947 */ /* 0x000fea0003800000 */
.L_x_336:
[----:B0-----:R-:W-:-:S06]  /*da60*/  IMAD.U32 R2, R19, 0x10000, RZ ;  /* 0x0001000013027824 */ /* 0x001fcc00078e00ff */
[----:B------:R-:W0:Y:S02]  /*da70*/  F2I.U64.TRUNC R2, R2 ;  /* 0x0000000200027311 */ /* 0x000e24000020d800 */
[----:B0-----:R0:W-:Y:S01]  /*da80*/  STG.E.64 desc[UR36][R16.64], R2 ;  /* 0x0000000210007986 */ /* 0x0011e2000c101b24 */
[----:B------:R-:W-:Y:S05]  /*da90*/  BRA `(.L_x_309) ;  /* 0x00000000000c7947 */ /* 0x000fea0003800000 */
.L_x_335:
[----:B0-----:R-:W-:-:S06]  /*daa0*/  IMAD.U32 R19, R19, 0x10000, RZ ;  /* 0x0001000013137824 */ /* 0x001fcc00078e00ff */
[----:B------:R-:W0:Y:S02]  /*dab0*/  F2I.FTZ.U32.TRUNC.NTZ R19, R19 ;  /* 0x0000001300137305 */ /* 0x000e24000021f000 */
[----:B0-----:R0:W-:Y:S02]  /*dac0*/  STG.E desc[UR36][R16.64], R19 ;  /* 0x0000001310007986 */ /* 0x0011e4000c101924 */
.L_x_309:
[----:B------:R-:W-:-:S07]  /*dad0*/  VIADD R27, R27, 0x80 ;  /* 0x000000801b1b7836 */ /* 0x000fce0000000000 */
.L_x_170:
[----:B------:R-:W-:Y:S05]  /*dae0*/  BSYNC B6 ;  /* 0x0000000000067941 */ /* 0x000fea0003800000 */
.L_x_169:
[----:B------:R-:W-:Y:S01]  /*daf0*/  ULDC UR4, c[0x0][0x210] ;  /* 0x0000840000047ab9 */ /* 0x000fe20000000800 */
[----:B------:R-:W-:Y:S01]  /*db00*/  BSSY B6, `(.L_x_338) ;  /* 0x00006d2000067945 */ /* 0x000fe20003800000 */
[----:B------:R-:W-:-:S13]  /*db10*/  ISETP.GE.AND P0, PT, R27, UR4, PT ;  /* 0x000000041b007c0c */ /* 0x000fda000bf06270 */
[----:B------:R-:W-:Y:S05]  /*db20*/  @P0 BRA `(.L_x_339) ;  /* 0x0000006c003c0947 */ /* 0x000fea0003800000 */
[----:B01----:R-:W0:Y:S01]  /*db30*/  LDC R6, c[0x0][0x218] ;  /* 0x00008600ff067b82 */ /* 0x003e220000000800 */
[----:B------:R-:W-:Y:S01]  /*db40*/  IMAD.MOV.U32 R18, RZ, RZ, RZ ;  /* 0x000000ffff127224 */ /* 0x000fe200078e00ff */
[----:B------:R-:W-:Y:S01]  /*db50*/  CS2R R22, SRZ ;  /* 0x0000000000167805 */ /* 0x000fe2000001ff00 */
[----:B------:R-:W-:Y:S02]  /*db60*/  IMAD.MOV.U32 R0, RZ, RZ, RZ ;  /* 0x000000ffff007224 */ /* 0x000fe400078e00ff */
[----:B--234-:R-:W-:Y:S01]  /*db70*/  IMAD.MOV.U32 R16, RZ, RZ, RZ ;  /* 0x000000ffff107224 */ /* 0x01cfe200078e00ff */
        /* <DEDUP_REMOVED lines=425> */
.L_x_340:
        /* <DEDUP_REMOVED lines=23> */
.L_x_344:
[----:B------:R-:W2:Y:S02]  /*f780*/  LDG.E.U8 R2, desc[UR36][R2.64] ;  /* 0x0000002402027981 */ /* 0x000ea4000c1e1100 */
[----:B--2---:R-:W-:-:S04]  /*f790*/  I2FP.F32.U32 R0, R2 ;  /* 0x0000000200007245 */ /* 0x004fc80000201000 */
[----:B------:R-:W-:-:S04]  /*f7a0*/  F2FP.BF16.F32.PACK_AB R0, RZ, R0 ;  /* 0x00000000ff00723e */ /* 0x000fc800000010ff */
[----:B------:R-:W-:Y:S01]  /*f7b0*/  PRMT R19, R0, 0x7610, R19 ;  /* 0x0000761000137816 */ /* 0x000fe20000000013 */
[----:B------:R-:W-:Y:S06]  /*f7c0*/  BRA `(.L_x_346) ;  /* 0x0000000c00c87947 */ /* 0x000fec0003800000 */
.L_x_343:
        /* <DEDUP_REMOVED lines=11> */
.L_x_348:
[----:B------:R-:W2:Y:S02]  /*f880*/  LDG.E R2, desc[UR36][R2.64] ;  /* 0x0000002402027981 */ /* 0x000ea4000c1e1900 */
[----:B--2---:R-:W-:-:S04]  /*f890*/  I2FP.F32.S32 R0, R2 ;  /* 0x0000000200007245 */ /* 0x004fc80000201400 */
[----:B------:R-:W-:-:S04]  /*f8a0*/  F2FP.BF16.F32.PACK_AB R0, RZ, R0 ;  /* 0x00000000ff00723e */ /* 0x000fc800000010ff */
[----:B------:R-:W-:Y:S01]  /*f8b0*/  PRMT R19, R0, 0x7610, R19 ;  /* 0x0000761000137816 */ /* 0x000fe20000000013 */
[----:B------:R-:W-:Y:S06]  /*f8c0*/  BRA `(.L_x_346) ;  /* 0x0000000c00887947 */ /* 0x000fec0003800000 */
.L_x_347:
[----:B------:R-:W2:Y:S02]  /*f8d0*/  LDG.E.U16 R2, desc[UR36][R2.64] ;  /* 0x0000002402027981 */ /* 0x000ea4000c1e1500 */
[----:B--2---:R-:W0:Y:S02]  /*f8e0*/  I2F.S16 R0, R2 ;  /* 0x0000000200007306 */ /* 0x004e240000101400 */
[----:B0-----:R-:W-:-:S04]  /*f8f0*/  F2FP.BF16.F32.PACK_AB R0, RZ, R0 ;  /* 0x00000000ff00723e */ /* 0x001fc800000010ff */
[----:B------:R-:W-:Y:S01]  /*f900*/  PRMT R19, R0, 0x7610, R19 ;  /* 0x0000761000137816 */ /* 0x000fe20000000013 */
[----:B------:R-:W-:Y:S06]  /*f910*/  BRA `(.L_x_346) ;  /* 0x0000000c00747947 */ /* 0x000fec0003800000 */
.L_x_342:
        /* <DEDUP_REMOVED lines=9> */
.L_x_350:
[----:B------:R-:W2:Y:S02]  /*f9b0*/  LDG.E.U16 R0, desc[UR36][R2.64] ;  /* 0x0000002402007981 */ /* 0x000ea4000c1e1500 */
[----:B--2---:R-:W-:-:S05]  /*f9c0*/  HADD2.F32 R0, -RZ, R0.H0_H0 ;  /* 0x20000000ff007230 */ /* 0x004fca0000004100 */
[----:B------:R-:W-:-:S04]  /*f9d0*/  F2FP.BF16.F32.PACK_AB R0, RZ, R0 ;  /* 0x00000000ff00723e */ /* 0x000fc800000010ff */
[----:B------:R-:W-:Y:S01]  /*f9e0*/  PRMT R19, R0, 0x7610, R19 ;  /* 0x0000761000137816 */ /* 0x000fe20000000013 */
[----:B------:R-:W-:Y:S06]  /*f9f0*/  BRA `(.L_x_346) ;  /* 0x0000000c003c7947 */ /* 0x000fec0003800000 */
.L_x_349:
        /* <DEDUP_REMOVED lines=9> */
.L_x_352:
[----:B------:R-:W2:Y:S02]  /*fa90*/  LDG.E.U16 R2, desc[UR36][R2.64] ;  /* 0x0000002402027981 */ /* 0x000ea4000c1e1500 */
[----:B--2---:R-:W-:-:S05]  /*faa0*/  HADD2.F32 R0, -RZ, R2.H0_H0 ;  /* 0x20000002ff007230 */ /* 0x004fca0000004100 */
[----:B------:R-:W-:-:S04]  /*fab0*/  F2FP.BF16.F32.PACK_AB R0, RZ, R0 ;  /* 0x00000000ff00723e */ /* 0x000fc800000010ff */
[----:B------:R-:W-:Y:S01]  /*fac0*/  PRMT R19, R0, 0x7610, R19 ;  /* 0x0000761000137816 */ /* 0x000fe20000000013 */
[----:B------:R-:W-:Y:S06]  /*fad0*/  BRA `(.L_x_346) ;  /* 0x0000000c00047947 */ /* 0x000fec0003800000 */
.L_x_351:
        /* <DEDUP_REMOVED lines=9> */
.L_x_341:
        /* <DEDUP_REMOVED lines=14> */
.L_x_355:
        /* <DEDUP_REMOVED lines=9> */
.L_x_354:
        /* <DEDUP_REMOVED lines=28> */
.L_x_357:
        /* <DEDUP_REMOVED lines=15> */
.L_x_356:
[----:B------:R0:W5:Y:S01]  /*ff90*/  LDG.E.U16 R19, desc[UR36][R2.64] ;  /* 0x0000002402137981 */ /* 0x000162000c1e1500 */
[----:B------:R-:W-:Y:S05]  /*ffa0*/  BRA `(.L_x_346) ;  /* 0x0000000400d07947 */ /* 0x000fea0003800000 */
.L_x_353:
        /* <DEDUP_REMOVED lines=13> */
.L_x_360:
        /* <DEDUP_REMOVED lines=21> */
.L_x_364:
[----:B------:R-:W-:Y:S05]  /*101d0*/  BSYNC B1 ;  /* 0x0000000000017941 */ /* 0x000fea0003800000 */
.L_x_363:
[----:B------:R-:W-:Y:S01]  /*101e0*/  LEA R3, R0, 0x3b800000, 0x17 ;  /* 0x3b80000000037811 */ /* 0x000fe200078eb8ff */
[----:B------:R-:W-:-:S05]  /*101f0*/  IMAD.SHL.U32 R0, R2, 0x100000, RZ ;  /* 0x0010000002007824 */ /* 0x000fca00078e00ff */
[----:B------:R-:W-:-:S07]  /*10200*/  LOP3.LUT R0, R3, R0, R4, 0xfe, !PT ;  /* 0x0000000003007212 */ /* 0x000fce00078efe04 */
.L_x_362:
[----:B------:R-:W-:Y:S05]  /*10210*/  BSYNC B0 ;  /* 0x0000000000007941 */ /* 0x000fea0003800000 */
.L_x_361:
[----:B------:R-:W-:-:S04]  /*10220*/  F2FP.BF16.F32.PACK_AB R0, RZ, R0 ;  /* 0x00000000ff00723e */ /* 0x000fc800000010ff */
[----:B------:R-:W-:Y:S01]  /*10230*/  PRMT R19, R0, 0x7610, R19 ;  /* 0x0000761000137816 */ /* 0x000fe20000000013 */
[----:B------:R-:W-:Y:S06]  /*10240*/  BRA `(.L_x_346) ;  /* 0x0000000400287947 */ /* 0x000fec0003800000 */
.L_x_359:
        /* <DEDUP_REMOVED lines=21> */
.L_x_368:
[----:B------:R-:W-:Y:S05]  /*103a0*/  BSYNC B1 ;  /* 0x0000000000017941 */ /* 0x000fea0003800000 */
.L_x_367:
[----:B------:R-:W-:Y:S01]  /*103b0*/  LEA R3, R0, 0x37800000, 0x17 ;  /* 0x3780000000037811 */ /* 0x000fe200078eb8ff */
[----:B------:R-:W-:-:S05]  /*103c0*/  IMAD.SHL.U32 R0, R2, 0x200000, RZ ;  /* 0x0020000002007824 */ /* 0x000fca00078e00ff */
[----:B------:R-:W-:-:S07]  /*103d0*/  LOP3.LUT R0, R3, R0, R4, 0xfe, !PT ;  /* 0x0000000003007212 */ /* 0x000fce00078efe04 */
.L_x_366:
[----:B------:R-:W-:Y:S05]  /*103e0*/  BSYNC B0 ;  /* 0x0000000000007941 */ /* 0x000fea0003800000 */
.L_x_365:
[----:B------:R-:W-:-:S04]  /*103f0*/  F2FP.BF16.F32.PACK_AB R0, RZ, R0 ;  /* 0x00000000ff00723e */ /* 0x000fc800000010ff */
[----:B------:R-:W-:Y:S01]  /*10400*/  PRMT R19, R0, 0x7610, R19 ;  /* 0x0000761000137816 */ /* 0x000fe20000000013 */
[----:B------:R-:W-:Y:S06]  /*10410*/  BRA `(.L_x_346) ;  /* 0x0000000000b47947 */ /* 0x000fec0003800000 */
.L_x_358:
        /* <DEDUP_REMOVED lines=14> */
.L_x_372:
[----:B------:R-:W-:Y:S05]  /*10500*/  BSYNC B0 ;  /* 0x0000000000007941 */ /* 0x000fea0003800000 */
.L_x_371:
[----:B------:R-:W-:-:S04]  /*10510*/  F2FP.BF16.F32.PACK_AB R0, RZ, R0 ;  /* 0x00000000ff00723e */ /* 0x000fc800000010ff */
[----:B------:R-:W-:Y:S01]  /*10520*/  PRMT R19, R0, 0x7610, R19 ;  /* 0x0000761000137816 */ /* 0x000fe20000000013 */
[----:B------:R-:W-:Y:S06]  /*10530*/  BRA `(.L_x_346) ;  /* 0x00000000006c7947 */ /* 0x000fec0003800000 */
.L_x_345:
        /* <DEDUP_REMOVED lines=16> */
.L_x_373:
[----:B------:R-:W-:Y:S01]  /*10640*/  PRMT R19, RZ, 0x7610, R19 ;  /* 0x00007610ff137816 */ /* 0x000fe20000000013 */
[----:B------:R-:W-:Y:S06]  /*10650*/  BRA `(.L_x_346) ;  /* 0x0000000000247947 */ /* 0x000fec0003800000 */
.L_x_370:
[----:B------:R-:W2:Y:S02]  /*10660*/  LDG.E.64 R2, desc[UR36][R2.64] ;  /* 0x0000002402027981 */ /* 0x000ea4000c1e1b00 */
[----:B--2---:R-:W0:Y:S02]  /*10670*/  I2F.U64 R0, R2 ;  /* 0x0000000200007312 */ /* 0x004e240000301000 */
[----:B0-----:R-:W-:-:S04]  /*10680*/  F2FP.BF16.F32.PACK_AB R0, RZ, R0 ;  /* 0x00000000ff00723e */ /* 0x001fc800000010ff */
[----:B------:R-:W-:Y:S01]  /*10690*/  PRMT R19, R0, 0x7610, R19 ;  /* 0x0000761000137816 */ /* 0x000fe20000000013 */
[----:B------:R-:W-:Y:S06]  /*106a0*/  BRA `(.L_x_346) ;  /* 0x0000000000107947 */ /* 0x000fec0003800000 */
.L_x_369:
[----:B------:R-:W2:Y:S02]  /*106b0*/  LDG.E R2, desc[UR36][R2.64] ;  /* 0x0000002402027981 */ /* 0x000ea4000c1e1900 */
[----:B--2---:R-:W-:-:S04]  /*106c0*/  I2FP.F32.U32 R0, R2 ;  /* 0x0000000200007245 */ /* 0x004fc80000201000 */
[----:B------:R-:W-:-:S04]  /*106d0*/  F2FP.BF16.F32.PACK_AB R0, RZ, R0 ;  /* 0x00000000ff00723e */ /* 0x000fc800000010ff */
[----:B------:R-:W-:-:S07]  /*106e0*/  PRMT R19, R0, 0x7610, R19 ;  /* 0x0000761000137816 */ /* 0x000fce0000000013 */
.L_x_346:
        /* <DEDUP_REMOVED lines=20> */
.L_x_377:
[----:B------:R-:W2:Y:S02]  /*10830*/  LDG.E.U8 R2, desc[UR36][R2.64] ;  /* 0x0000002402027981 */ /* 0x000ea4000c1e1100 */
[----:B--2---:R-:W-:-:S04]  /*10840*/  I2FP.F32.U32 R0, R2 ;  /* 0x0000000200007245 */ /* 0x004fc80000201000 */
[----:B------:R-:W-:-:S04]  /*10850*/  F2FP.BF16.F32.PACK_AB R0, RZ, R0 ;  /* 0x00000000ff00723e */ /* 0x000fc800000010ff */
[----:B------:R-:W-:Y:S01]  /*10860*/  PRMT R23, R0, 0x7610, R23 ;  /* 0x0000761000177816 */ /* 0x000fe20000000017 */
[----:B------:R-:W-:Y:S06]  /*10870*/  BRA `(.L_x_379) ;  /* 0x0000000c00c87947 */ /* 0x000fec0003800000 */
.L_x_376:
        /* <DEDUP_REMOVED lines=11> */
.L_x_381:
[----:B------:R-:W2:Y:S02]  /*10930*/  LDG.E R2, desc[UR36][R2.64] ;  /* 0x0000002402027981 */ /* 0x000ea4000c1e1900 */
[----:B--2---:R-:W-:-:S04]  /*10940*/  I2FP.F32.S32 R0, R2 ;  /* 0x0000000200007245 */ /* 0x004fc80000201400 */
[----:B------:R-:W-:-:S04]  /*10950*/  F2FP.BF16.F32.PACK_AB R0, RZ, R0 ;  /* 0x00000000ff00723e */ /* 0x000fc800000010ff */
[----:B------:R-:W-:Y:S01]  /*10960*/  PRMT R23, R0, 0x7610, R23 ;  /* 0x0000761000177816 */ /* 0x000fe20000000017 */
[----:B------:R-:W-:Y:S06]  /*10970*/  BRA `(.L_x_379) ;  /* 0x0000000c00887947 */ /* 0x000fec0003800000 */
.L_x_380:
[----:B------:R-:W2:Y:S02]  /*10980*/  LDG.E.U16 R2, desc[UR36][R2.64] ;  /* 0x0000002402027981 */ /* 0x000ea4000c1e1500 */
[----:B--2---:R-:W0:Y:S02]  /*10990*/  I2F.S16 R0, R2 ;  /* 0x0000000200007306 */ /* 0x004e240000101400 */
[----:B0-----:R-:W-:-:S04]  /*109a0*/  F2FP.BF16.F32.PACK_AB R0, RZ, R0 ;  /* 0x00000000ff00723e */ /* 0x001fc800000010ff */
[----:B------:R-:W-:Y:S01]  /*109b0*/  PRMT R23, R0, 0x7610, R23 ;  /* 0x0000761000177816 */ /* 0x000fe20000000017 */
[----:B------:R-:W-:Y:S06]  /*109c0*/  BRA `(.L_x_379) ;  /* 0x0000000c00747947 */ /* 0x000fec0003800000 */
.L_x_375:
        /* <DEDUP_REMOVED lines=9> */
.L_x_383:
[----:B------:R-:W2:Y:S02]  /*10a60*/  LDG.E.U16 R0, desc[UR36][R2.64] ;  /* 0x0000002402007981 */ /* 0x000ea4000c1e1500 */
[----:B--2---:R-:W-:-:S05]  /*10a70*/  HADD2.F32 R0, -RZ, R0.H0_H0 ;  /* 0x20000000ff007230 */ /* 0x004fca0000004100 */
[----:B------:R-:W-:-:S04]  /*10a80*/  F2FP.BF16.F32.PACK_AB R0, RZ, R0 ;  /* 0x00000000ff00723e */ /* 0x000fc800000010ff */
[----:B------:R-:W-:Y:S01]  /*10a90*/  PRMT R23, R0, 0x7610, R23 ;  /* 0x0000761000177816 */ /* 0x000fe20000000017 */
[----:B------:R-:W-:Y:S06]  /*10aa0*/  BRA `(.L_x_379) ;  /* 0x0000000c003c7947 */ /* 0x000fec0003800000 */
.L_x_382:
        /* <DEDUP_REMOVED lines=9> */
.L_x_385:
[----:B------:R-:W2:Y:S02]  /*10b40*/  LDG.E.U16 R2, desc[UR36][R2.64] ;  /* 0x0000002402027981 */ /* 0x000ea4000c1e1500 */
[----:B--2---:R-:W-:-:S05]  /*10b50*/  HADD2.F32 R0, -RZ, R2.H0_H0 ;  /* 0x20000002ff007230 */ /* 0x004fca0000004100 */
[----:B------:R-:W-:-:S04]  /*10b60*/  F2FP.BF16.F32.PACK_AB R0, RZ, R0 ;  /* 0x00000000ff00723e */ /* 0x000fc800000010ff */
[----:B------:R-:W-:Y:S01]  /*10b70*/  PRMT R23, R0, 0x7610, R23 ;  /* 0x0000761000177816 */ /* 0x000fe20000000017 */
[----:B------:R-:W-:Y:S06]  /*10b80*/  BRA `(.L_x_379) ;  /* 0x0000000c00047947 */ /* 0x000fec0003800000 */
.L_x_384:
        /* <DEDUP_REMOVED lines=9> */
.L_x_374:
        /* <DEDUP_REMOVED lines=14> */
.L_x_388:
        /* <DEDUP_REMOVED lines=9> */
.L_x_387:
        /* <DEDUP_REMOVED lines=28> */
.L_x_390:
        /* <DEDUP_REMOVED lines=15> */
.L_x_389:
[----:B------:R0:W5:Y:S01]  /*11040*/  LDG.E.U16 R23, desc[UR36][R2.64] ;  /* 0x0000002402177981 */ /* 0x000162000c1e1500 */
[----:B------:R-:W-:Y:S05]  /*11050*/  BRA `(.L_x_379) ;  /* 0x0000000400d07947 */ /* 0x000fea0003800000 */
.L_x_386:
        /* <DEDUP_REMOVED lines=13> */
.L_x_393:
        /* <DEDUP_REMOVED lines=21> */
.L_x_397:
[----:B------:R-:W-:Y:S05]  /*11280*/  BSYNC B1 ;  /* 0x0000000000017941 */ /* 0x000fea0003800000 */
.L_x_396:
[----:B------:R-:W-:Y:S01]  /*11290*/  LEA R3, R0, 0x3b800000, 0x17 ;  /* 0x3b80000000037811 */ /* 0x000fe200078eb8ff */
[----:B------:R-:W-:-:S05]  /*112a0*/  IMAD.SHL.U32 R0, R2, 0x100000, RZ ;  /* 0x0010000002007824 */ /* 0x000fca00078e00ff */
[----:B------:R-:W-:-:S07]  /*112b0*/  LOP3.LUT R0, R3, R0, R4, 0xfe, !PT ;  /* 0x0000000003007212 */ /* 0x000fce00078efe04 */
.L_x_395:
[----:B------:R-:W-:Y:S05]  /*112c0*/  BSYNC B0 ;  /* 0x0000000000007941 */ /* 0x000fea0003800000 */
.L_x_394:
[----:B------:R-:W-:-:S04]  /*112d0*/  F2FP.BF16.F32.PACK_AB R0, RZ, R0 ;  /* 0x00000000ff00723e */ /* 0x000fc800000010ff */
[----:B------:R-:W-:Y:S01]  /*112e0*/  PRMT R23, R0, 0x7610, R23 ;  /* 0x0000761000177816 */ /* 0x000fe20000000017 */
[----:B------:R-:W-:Y:S06]  /*112f0*/  BRA `(.L_x_379) ;  /* 0x0000000400287947 */ /* 0x000fec0003800000 */
.L_x_392:
        /* <DEDUP_REMOVED lines=21> */
.L_x_401:
[----:B------:R-:W-:Y:S05]  /*11450*/  BSYNC B1 ;  /* 0x0000000000017941 */ /* 0x000fea0003800000 */
.L_x_400:
[----:B------:R-:W-:Y:S01]  /*11460*/  LEA R3, R0, 0x37800000, 0x17 ;  /* 0x3780000000037811 */ /* 0x000fe200078eb8ff */
[----:B------:R-:W-:-:S05]  /*11470*/  IMAD.SHL.U32 R0, R2, 0x200000, RZ ;  /* 0x0020000002007824 */ /* 0x000fca00078e00ff */
[----:B------:R-:W-:-:S07]  /*11480*/  LOP3.LUT R0, R3, R0, R4, 0xfe, !PT ;  /* 0x0000000003007212 */ /* 0x000fce00078efe04 */
.L_x_399:
[----:B------:R-:W-:Y:S05]  /*11490*/  BSYNC B0 ;  /* 0x0000000000007941 */ /* 0x000fea0003800000 */
.L_x_398:
[----:B------:R-:W-:-:S04]  /*114a0*/  F2FP.BF16.F32.PACK_AB R0, RZ, R0 ;  /* 0x00000000ff00723e */ /* 0x000fc800000010ff */
[----:B------:R-:W-:Y:S01]  /*114b0*/  PRMT R23, R0, 0x7610, R23 ;  /* 0x0000761000177816 */ /* 0x000fe20000000017 */
[----:B------:R-:W-:Y:S06]  /*114c0*/  BRA `(.L_x_379) ;  /* 0x0000000000b47947 */ /* 0x000fec0003800000 */
.L_x_391:
        /* <DEDUP_REMOVED lines=14> */
.L_x_405:
[----:B------:R-:W-:Y:S05]  /*115b0*/  BSYNC B0 ;  /* 0x0000000000007941 */ /* 0x000fea0003800000 */
.L_x_404:
[----:B------:R-:W-:-:S04]  /*115c0*/  F2FP.BF16.F32.PACK_AB R0, RZ, R0 ;  /* 0x00000000ff00723e */ /* 0x000fc800000010ff */
[----:B------:R-:W-:Y:S01]  /*115d0*/  PRMT R23, R0, 0x7610, R23 ;  /* 0x0000761000177816 */ /* 0x000fe20000000017 */
[----:B------:R-:W-:Y:S06]  /*115e0*/  BRA `(.L_x_379) ;  /* 0x00000000006c7947 */ /* 0x000fec0003800000 */
.L_x_378:
        /* <DEDUP_REMOVED lines=16> */
.L_x_406:
[----:B------:R-:W-:Y:S01]  /*116f0*/  PRMT R23, RZ, 0x7610, R23 ;  /* 0x00007610ff177816 */ /* 0x000fe20000000017 */
[----:B------:R-:W-:Y:S06]  /*11700*/  BRA `(.L_x_379) ;  /* 0x0000000000247947 */ /* 0x000fec0003800000 */
.L_x_403:
[----:B------:R-:W2:Y:S02]  /*11710*/  LDG.E.64 R2, desc[UR36][R2.64] ;  /* 0x0000002402027981 */ /* 0x000ea4000c1e1b00 */
[----:B--2---:R-:W0:Y:S02]  /*11720*/  I2F.U64 R0, R2 ;  /* 0x0000000200007312 */ /* 0x004e240000301000 */
[----:B0-----:R-:W-:-:S04]  /*11730*/  F2FP.BF16.F32.PACK_AB R0, RZ, R0 ;  /* 0x00000000ff00723e */ /* 0x001fc800000010ff */
[----:B------:R-:W-:Y:S01]  /*11740*/  PRMT R23, R0, 0x7610, R23 ;  /* 0x0000761000177816 */ /* 0x000fe20000000017 */
[----:B------:R-:W-:Y:S06]  /*11750*/  BRA `(.L_x_379) ;  /* 0x0000000000107947 */ /* 0x000fec0003800000 */
.L_x_402:
[----:B------:R-:W2:Y:S02]  /*11760*/  LDG.E R2, desc[UR36][R2.64] ;  /* 0x0000002402027981 */ /* 0x000ea4000c1e1900 */
[----:B--2---:R-:W-:-:S04]  /*11770*/  I2FP.F32.U32 R0, R2 ;  /* 0x0000000200007245 */ /* 0x004fc80000201000 */
[----:B------:R-:W-:-:S04]  /*11780*/  F2FP.BF16.F32.PACK_AB R0, RZ, R0 ;  /* 0x00000000ff00723e */ /* 0x000fc800000010ff */
[----:B------:R-:W-:-:S07]  /*11790*/  PRMT R23, R0, 0x7610, R23 ;  /* 0x0000761000177816 */ /* 0x000fce0000000017 */
.L_x_379:
        /* <DEDUP_REMOVED lines=20> */
.L_x_410:
[----:B------:R-:W2:Y:S02]  /*118e0*/  LDG.E.U8 R2, desc[UR36][R2.64] ;  /* 0x0000002402027981 */ /* 0x000ea4000c1e1100 */
[----:B--2---:R-:W-:-:S04]  /*118f0*/  I2FP.F32.U32 R0, R2 ;  /* 0x0000000200007245 */ /* 0x004fc80000201000 */
[----:B------:R-:W-:-:S04]  /*11900*/  F2FP.BF16.F32.PACK_AB R0, RZ, R0 ;  /* 0x00000000ff00723e */ /* 0x000fc800000010ff */
[----:B------:R-:W-:Y:S01]  /*11910*/  PRMT R22, R0, 0x7610, R22 ;  /* 0x0000761000167816 */ /* 0x000fe20000000016 */
[----:B------:R-:W-:Y:S06]  /*11920*/  BRA `(.L_x_412) ;  /* 0x0000000c00c87947 */ /* 0x000fec0003800000 */
.L_x_409:
        /* <DEDUP_REMOVED lines=11> */
.L_x_414:
[----:B------:R-:W2:Y:S02]  /*119e0*/  LDG.E R2, desc[UR36][R2.64] ;  /* 0x0000002402027981 */ /* 0x000ea4000c1e1900 */
[----:B--2---:R-:W-:-:S04]  /*119f0*/  I2FP.F32.S32 R0, R2 ;  /* 0x0000000200007245 */ /* 0x004fc80000201400 */
[----:B------:R-:W-:-:S04]  /*11a00*/  F2FP.BF16.F32.PACK_AB R0, RZ, R0 ;  /* 0x00000000ff00723e */ /* 0x000fc800000010ff */
[----:B------:R-:W-:Y:S01]  /*11a10*/  PRMT R22, R0, 0x7610, R22 ;  /* 0x0000761000167816 */ /* 0x000fe20000000016 */
[----:B------:R-:W-:Y:S06]  /*11a20*/  BRA `(.L_x_412) ;  /* 0x0000000c00887947 */ /* 0x000fec0003800000 */
.L_x_413:
[----:B------:R-:W2:Y:S02]  /*11a30*/  LDG.E.U16 R2, desc[UR36][R2.64] ;  /* 0x0000002402027981 */ /* 0x000ea4000c1e1500 */
[----:B--2---:R-:W0:Y:S02]  /*11a40*/  I2F.S16 R0, R2 ;  /* 0x0000000200007306 */ /* 0x004e240000101400 */
[----:B0-----:R-:W-:-:S04]  /*11a50*/  F2FP.BF16.F32.PACK_AB R0, RZ, R0 ;  /* 0x00000000ff00723e */ /* 0x001fc800000010ff */
[----:B------:R-:W-:Y:S01]  /*11a60*/  PRMT R22, R0, 0x7610, R22 ;  /* 0x0000761000167816 */ /* 0x000fe20000000016 */
[----:B------:R-:W-:Y:S06]  /*11a70*/  BRA `(.L_x_412) ;  /* 0x0000000c00747947 */ /* 0x000fec0003800000 */
.L_x_408:
        /* <DEDUP_REMOVED lines=9> */
.L_x_416:
[----:B------:R-:W2:Y:S02]  /*11b10*/  LDG.E.U16 R0, desc[UR36][R2.64] ;  /* 0x0000002402007981 */ /* 0x000ea4000c1e1500 */
[----:B--2---:R-:W-:-:S05]  /*11b20*/  HADD2.F32 R0, -RZ, R0.H0_H0 ;  /* 0x20000000ff007230 */ /* 0x004fca0000004100 */
[----:B------:R-:W-:-:S04]  /*11b30*/  F2FP.BF16.F32.PACK_AB R0, RZ, R0 ;  /* 0x00000000ff00723e */ /* 0x000fc800000010ff */
[----:B------:R-:W-:Y:S01]  /*11b40*/  PRMT R22, R0, 0x7610, R22 ;  /* 0x0000761000167816 */ /* 0x000fe20000000016 */
[----:B------:R-:W-:Y:S06]  /*11b50*/  BRA `(.L_x_412) ;  /* 0x0000000c003c7947 */ /* 0x000fec0003800000 */
.L_x_415:
        /* <DEDUP_REMOVED lines=9> */
.L_x_418:
[----:B------:R-:W2:Y:S02]  /*11bf0*/  LDG.E.U16 R2, desc[UR36][R2.64] ;  /* 0x0000002402027981 */ /* 0x000ea4000c1e1500 */
[----:B--2---:R-:W-:-:S05]  /*11c00*/  HADD2.F32 R0, -RZ, R2.H0_H0 ;  /* 0x20000002ff007230 */ /* 0x004fca0000004100 */
[----:B------:R-:W-:-:S04]  /*11c10*/  F2FP.BF16.F32.PACK_AB R0, RZ, R0 ;  /* 0x00000000ff00723e */ /* 0x000fc800000010ff */
[----:B------:R-:W-:Y:S01]  /*11c20*/  PRMT R22, R0, 0x7610, R22 ;  /* 0x0000761000167816 */ /* 0x000fe20000000016 */
[----:B------:R-:W-:Y:S06]  /*11c30*/  BRA `(.L_x_412) ;  /* 0x0000000c00047947 */ /* 0x000fec0003800000 */
.L_x_417:
        /* <DEDUP_REMOVED lines=9> */
.L_x_407:
        /* <DEDUP_REMOVED lines=14> */
.L_x_421:
        /* <DEDUP_REMOVED lines=9> */
.L_x_420:
        /* <DEDUP_REMOVED lines=28> */
.L_x_423:
        /* <DEDUP_REMOVED lines=15> */
.L_x_422:
[----:B------:R0:W5:Y:S01]  /*120f0*/  LDG.E.U16 R22, desc[UR36][R2.64] ;  /* 0x0000002402167981 */ /* 0x000162000c1e1500 */
[----:B------:R-:W-:Y:S05]  /*12100*/  BRA `(.L_x_412) ;  /* 0x0000000400d07947 */ /* 0x000fea0003800000 */
.L_x_419:
        /* <DEDUP_REMOVED lines=13> */
.L_x_426:
        /* <DEDUP_REMOVED lines=21> */
.L_x_430:
[----:B------:R-:W-:Y:S05]  /*12330*/  BSYNC B1 ;  /* 0x0000000000017941 */ /* 0x000fea0003800000 */
.L_x_429:
[----:B------:R-:W-:Y:S01]  /*12340*/  LEA R3, R0, 0x3b800000, 0x17 ;  /* 0x3b80000000037811 */ /* 0x000fe200078eb8ff */
[----:B------:R-:W-:-:S05]  /*12350*/  IMAD.SHL.U32 R0, R2, 0x100000, RZ ;  /* 0x0010000002007824 */ /* 0x000fca00078e00ff */
[----:B------:R-:W-:-:S07]  /*12360*/  LOP3.LUT R0, R3, R0, R4, 0xfe, !PT ;  /* 0x0000000003007212 */ /* 0x000fce00078efe04 */
.L_x_428:
[----:B------:R-:W-:Y:S05]  /*12370*/  BSYNC B0 ;  /* 0x0000000000007941 */ /* 0x000fea0003800000 */
.L_x_427:
[----:B------:R-:W-:-:S04]  /*12380*/  F2FP.BF16.F32.PACK_AB R0, RZ, R0 ;  /* 0x00000000ff00723e */ /* 0x000fc800000010ff */
[----:B------:R-:W-:Y:S01]  /*12390*/  PRMT R22, R0, 0x7610, R22 ;  /* 0x0000761000167816 */ /* 0x000fe20000000016 */
[----:B------:R-:W-:Y:S06]  /*123a0*/  BRA `(.L_x_412) ;  /* 0x0000000400287947 */ /* 0x000fec0003800000 */
.L_x_425:
        /* <DEDUP_REMOVED lines=21> */
.L_x_434:
[----:B------:R-:W-:Y:S05]  /*12500*/  BSYNC B1 ;  /* 0x0000000000017941 */ /* 0x000fea0003800000 */
.L_x_433:
[----:B------:R-:W-:Y:S01]  /*12510*/  LEA R3, R0, 0x37800000, 0x17 ;  /* 0x3780000000037811 */ /* 0x000fe200078eb8ff */
[----:B------:R-:W-:-:S05]  /*12520*/  IMAD.SHL.U32 R0, R2, 0x200000, RZ ;  /* 0x0020000002007824 */ /* 0x000fca00078e00ff */
[----:B------:R-:W-:-:S07]  /*12530*/  LOP3.LUT R0, R3, R0, R4, 0xfe, !PT ;  /* 0x0000000003007212 */ /* 0x000fce00078efe04 */
.L_x_432:
[----:B------:R-:W-:Y:S05]  /*12540*/  BSYNC B0 ;  /* 0x0000000000007941 */ /* 0x000fea0003800000 */
.L_x_431:
[----:B------:R-:W-:-:S04]  /*12550*/  F2FP.BF16.F32.PACK_AB R0, RZ, R0 ;  /* 0x00000000ff00723e */ /* 0x000fc800000010ff */
[----:B------:R-:W-:Y:S01]  /*12560*/  PRMT R22, R0, 0x7610, R22 ;  /* 0x0000761000167816 */ /* 0x000fe20000000016 */
[----:B------:R-:W-:Y:S06]  /*12570*/  BRA `(.L_x_412) ;  /* 0x0000000000b47947 */ /* 0x000fec0003800000 */
.L_x_424:
        /* <DEDUP_REMOVED lines=14> */
.L_x_438:
[----:B------:R-:W-:Y:S05]  /*12660*/  BSYNC B0 ;  /* 0x0000000000007941 */ /* 0x000fea0003800000 */
.L_x_437:
[----:B------:R-:W-:-:S04]  /*12670*/  F2FP.BF16.F32.PACK_AB R0, RZ, R0 ;  /* 0x00000000ff00723e */ /* 0x000fc800000010ff */
[----:B------:R-:W-:Y:S01]  /*12680*/  PRMT R22, R0, 0x7610, R22 ;  /* 0x0000761000167816 */ /* 0x000fe20000000016 */
[----:B------:R-:W-:Y:S06]  /*12690*/  BRA `(.L_x_412) ;  /* 0x00000000006c7947 */ /* 0x000fec0003800000 */
.L_x_411:
        /* <DEDUP_REMOVED lines=16> */
.L_x_439:
[----:B------:R-:W-:Y:S01]  /*127a0*/  PRMT R22, RZ, 0x7610, R22 ;  /* 0x00007610ff167816 */ /* 0x000fe20000000016 */
[----:B------:R-:W-:Y:S06]  /*127b0*/  BRA `(.L_x_412) ;  /* 0x0000000000247947 */ /* 0x000fec0003800000 */
.L_x_436:
[----:B------:R-:W2:Y:S02]  /*127c0*/  LDG.E.64 R2, desc[UR36][R2.64] ;  /* 0x0000002402027981 */ /* 0x000ea4000c1e1b00 */
[----:B--2---:R-:W0:Y:S02]  /*127d0*/  I2F.U64 R0, R2 ;  /* 0x0000000200007312 */ /* 0x004e240000301000 */
[----:B0-----:R-:W-:-:S04]  /*127e0*/  F2FP.BF16.F32.PACK_AB R0, RZ, R0 ;  /* 0x00000000ff00723e */ /* 0x001fc800000010ff */
[----:B------:R-:W-:Y:S01]  /*127f0*/  PRMT R22, R0, 0x7610, R22 ;  /* 0x0000761000167816 */ /* 0x000fe20000000016 */
[----:B------:R-:W-:Y:S06]  /*12800*/  BRA `(.L_x_412) ;  /* 0x0000000000107947 */ /* 0x000fec0003800000 */
.L_x_435:
[----:B------:R-:W2:Y:S02]  /*12810*/  LDG.E R2, desc[UR36][R2.64] ;  /* 0x0000002402027981 */ /* 0x000ea4000c1e1900 */
[----:B--2---:R-:W-:-:S04]  /*12820*/  I2FP.F32.U32 R0, R2 ;  /* 0x0000000200007245 */ /* 0x004fc80000201000 */
[----:B------:R-:W-:-:S04]  /*12830*/  F2FP.BF16.F32.PACK_AB R0, RZ, R0 ;  /* 0x00000000ff00723e */ /* 0x000fc800000010ff */
[----:B------:R-:W-:-:S07]  /*12840*/  PRMT R22, R0, 0x7610, R22 ;  /* 0x0000761000167816 */ /* 0x000fce0000000016 */
.L_x_412:
        /* <DEDUP_REMOVED lines=19> */
.L_x_443:
[----:B------:R-:W2:Y:S02]  /*12980*/  LDG.E.U8 R2, desc[UR36][R2.64] ;  /* 0x0000002402027981 */ /* 0x000ea4000c1e1100 */
[----:B--2---:R-:W-:-:S04]  /*12990*/  I2FP.F32.U32 R0, R2 ;  /* 0x0000000200007245 */ /* 0x004fc80000201000 */
[----:B------:R-:W-:Y:S01]  /*129a0*/  F2FP.BF16.F32.PACK_AB R0, RZ, R0 ;  /* 0x00000000ff00723e */ /* 0x000fe200000010ff */
[----:B------:R-:W-:Y:S06]  /*129b0*/  BRA `(.L_x_445) ;  /* 0x0000000c00907947 */ /* 0x000fec0003800000 */
.L_x_442:
        /* <DEDUP_REMOVED lines=10> */
.L_x_447:
[----:B------:R-:W2:Y:S02]  /*12a60*/  LDG.E R2, desc[UR36][R2.64] ;  /* 0x0000002402027981 */ /* 0x000ea4000c1e1900 */
[----:B--2---:R-:W-:-:S04]  /*12a70*/  I2FP.F32.S32 R0, R2 ;  /* 0x0000000200007245 */ /* 0x004fc80000201400 */
[----:B------:R-:W-:Y:S01]  /*12a80*/  F2FP.BF16.F32.PACK_AB R0, RZ, R0 ;  /* 0x00000000ff00723e */ /* 0x000fe200000010ff */
[----:B------:R-:W-:Y:S06]  /*12a90*/  BRA `(.L_x_445) ;  /* 0x0000000c00587947 */ /* 0x000fec0003800000 */
.L_x_446:
[----:B------:R-:W2:Y:S02]  /*12aa0*/  LDG.E.U16 R2, desc[UR36][R2.64] ;  /* 0x0000002402027981 */ /* 0x000ea4000c1e1500 */
[----:B--2---:R-:W0:Y:S02]  /*12ab0*/  I2F.S16 R0, R2 ;  /* 0x0000000200007306 */ /* 0x004e240000101400 */
[----:B0-----:R-:W-:Y:S01]  /*12ac0*/  F2FP.BF16.F32.PACK_AB R0, RZ, R0 ;  /* 0x00000000ff00723e */ /* 0x001fe200000010ff */
[----:B------:R-:W-:Y:S06]  /*12ad0*/  BRA `(.L_x_445) ;  /* 0x0000000c00487947 */ /* 0x000fec0003800000 */
.L_x_441:
        /* <DEDUP_REMOVED lines=9> */
.L_x_449:
[----:B------:R-:W2:Y:S02]  /*12b70*/  LDG.E.U16 R0, desc[UR36][R2.64] ;  /* 0x0000002402007981 */ /* 0x000ea4000c1e1500 */
[----:B--2---:R-:W-:-:S05]  /*12b80*/  HADD2.F32 R0, -RZ, R0.H0_H0 ;  /* 0x20000000ff007230 */ /* 0x004fca0000004100 */
[----:B------:R-:W-:Y:S01]  /*12b90*/  F2FP.BF16.F32.PACK_AB R0, RZ, R0 ;  /* 0x00000000ff00723e */ /* 0x000fe200000010ff */
[----:B------:R-:W-:Y:S06]  /*12ba0*/  BRA `(.L_x_445) ;  /* 0x0000000c00147947 */ /* 0x000fec0003800000 */
.L_x_448:
        /* <DEDUP_REMOVED lines=9> */
.L_x_451:
[----:B------:R-:W2:Y:S02]  /*12c40*/  LDG.E.U16 R2, desc[UR36][R2.64] ;  /* 0x0000002402027981 */ /* 0x000ea4000c1e1500 */
[----:B--2---:R-:W-:-:S05]  /*12c50*/  HADD2.F32 R0, -RZ, R2.H0_H0 ;  /* 0x20000002ff007230 */ /* 0x004fca0000004100 */
[----:B------:R-:W-:Y:S01]  /*12c60*/  F2FP.BF16.F32.PACK_AB R0, RZ, R0 ;  /* 0x00000000ff00723e */ /* 0x000fe200000010ff */
[----:B------:R-:W-:Y:S06]  /*12c70*/  BRA `(.L_x_445) ;  /* 0x0000000800e07947 */ /* 0x000fec0003800000 */
.L_x_450:
        /* <DEDUP_REMOVED lines=8> */
.L_x_440:
        /* <DEDUP_REMOVED lines=13> */
.L_x_454:
        /* <DEDUP_REMOVED lines=8> */
.L_x_453:
        /* <DEDUP_REMOVED lines=28> */
.L_x_456:
        /* <DEDUP_REMOVED lines=15> */
.L_x_455:
[----:B------:R0:W5:Y:S01]  /*13100*/  LDG.E.U16 R0, desc[UR36][R2.64] ;  /* 0x0000002402007981 */ /* 0x000162000c1e1500 */
[----:B------:R-:W-:Y:S05]  /*13110*/  BRA `(.L_x_445) ;  /* 0x0000000400b87947 */ /* 0x000fea0003800000 */
.L_x_452:
        /* <DEDUP_REMOVED lines=12> */
.L_x_459:
        /* <DEDUP_REMOVED lines=21> */
.L_x_463:
[----:B------:R-:W-:Y:S05]  /*13330*/  BSYNC B1 ;  /* 0x0000000000017941 */ /* 0x000fea0003800000 */
.L_x_462:
[----:B------:R-:W-:Y:S01]  /*13340*/  LEA R3, R0, 0x3b800000, 0x17 ;  /* 0x3b80000000037811 */ /* 0x000fe200078eb8ff */
[----:B------:R-:W-:-:S05]  /*13350*/  IMAD.SHL.U32 R0, R2, 0x100000, RZ ;  /* 0x0010000002007824 */ /* 0x000fca00078e00ff */
[----:B------:R-:W-:-:S07]  /*13360*/  LOP3.LUT R0, R3, R0, R4, 0xfe, !PT ;  /* 0x0000000003007212 */ /* 0x000fce00078efe04 */
.L_x_461:
[----:B------:R-:W-:Y:S05]  /*13370*/  BSYNC B0 ;  /* 0x0000000000007941 */ /* 0x000fea0003800000 */
.L_x_460:
[----:B------:R-:W-:Y:S01]  /*13380*/  F2FP.BF16.F32.PACK_AB R0, RZ, R0 ;  /* 0x00000000ff00723e */ /* 0x000fe200000010ff */
[----:B------:R-:W-:Y:S06]  /*13390*/  BRA `(.L_x_445) ;  /* 0x0000000400187947 */ /* 0x000fec0003800000 */
.L_x_458:
        /* <DEDUP_REMOVED lines=21> */
.L_x_467:
[----:B------:R-:W-:Y:S05]  /*134f0*/  BSYNC B1 ;  /* 0x0000000000017941 */ /* 0x000fea0003800000 */
.L_x_466:
[----:B------:R-:W-:Y:S01]  /*13500*/  LEA R3, R0, 0x37800000, 0x17 ;  /* 0x3780000000037811 */ /* 0x000fe200078eb8ff */
[----:B------:R-:W-:-:S05]  /*13510*/  IMAD.SHL.U32 R0, R2, 0x200000, RZ ;  /* 0x0020000002007824 */ /* 0x000fca00078e00ff */
[----:B------:R-:W-:-:S07]  /*13520*/  LOP3.LUT R0, R3, R0, R4, 0xfe, !PT ;  /* 0x0000000003007212 */ /* 0x000fce00078efe04 */
.L_x_465:
[----:B------:R-:W-:Y:S05]  /*13530*/  BSYNC B0 ;  /* 0x0000000000007941 */ /* 0x000fea0003800000 */
.L_x_464:
[----:B------:R-:W-:Y:S01]  /*13540*/  F2FP.BF16.F32.PACK_AB R0, RZ, R0 ;  /* 0x00000000ff00723e */ /* 0x000fe200000010ff */
[----:B------:R-:W-:Y:S06]  /*13550*/  BRA `(.L_x_445) ;  /* 0x0000000000a87947 */ /* 0x000fec0003800000 */
.L_x_457:
        /* <DEDUP_REMOVED lines=14> */
.L_x_471:
[----:B------:R-:W-:Y:S05]  /*13640*/  BSYNC B0 ;  /* 0x0000000000007941 */ /* 0x000fea0003800000 */
.L_x_470:
[----:B------:R-:W-:Y:S01]  /*13650*/  F2FP.BF16.F32.PACK_AB R0, RZ, R0 ;  /* 0x00000000ff00723e */ /* 0x000fe200000010ff */
[----:B------:R-:W-:Y:S06]  /*13660*/  BRA `(.L_x_445) ;  /* 0x0000000000647947 */ /* 0x000fec0003800000 */
.L_x_444:
        /* <DEDUP_REMOVED lines=16> */
.L_x_472:
[----:B------:R-:W-:Y:S01]  /*13770*/  PRMT R0, RZ, 0x7610, R0 ;  /* 0x00007610ff007816 */ /* 0x000fe20000000000 */
[----:B------:R-:W-:Y:S06]  /*13780*/  BRA `(.L_x_445) ;  /* 0x00000000001c7947 */ /* 0x000fec0003800000 */
.L_x_469:
[----:B------:R-:W2:Y:S02]  /*13790*/  LDG.E.64 R2, desc[UR36][R2.64] ;  /* 0x0000002402027981 */ /* 0x000ea4000c1e1b00 */
[----:B--2---:R-:W0:Y:S02]  /*137a0*/  I2F.U64 R0, R2 ;  /* 0x0000000200007312 */ /* 0x004e240000301000 */
[----:B0-----:R-:W-:Y:S01]  /*137b0*/  F2FP.BF16.F32.PACK_AB R0, RZ, R0 ;  /* 0x00000000ff00723e */ /* 0x001fe200000010ff */
[----:B------:R-:W-:Y:S06]  /*137c0*/  BRA `(.L_x_445) ;  /* 0x00000000000c7947 */ /* 0x000fec0003800000 */
.L_x_468:
[----:B------:R-:W2:Y:S02]  /*137d0*/  LDG.E R2, desc[UR36][R2.64] ;  /* 0x0000002402027981 */ /* 0x000ea4000c1e1900 */
[----:B--2---:R-:W-:-:S04]  /*137e0*/  I2FP.F32.U32 R0, R2 ;  /* 0x0000000200007245 */ /* 0x004fc80000201000 */
[----:B------:R-:W-:-:S07]  /*137f0*/  F2FP.BF16.F32.PACK_AB R0, RZ, R0 ;  /* 0x00000000ff00723e */ /* 0x000fce00000010ff */
.L_x_445:
        /* <DEDUP_REMOVED lines=28> */
.L_x_476:
[----:B0-----:R-:W-:-:S06]  /*139c0*/  IMAD.U32 R3, R19, 0x10000, RZ ;  /* 0x0001000013037824 */ /* 0x001fcc00078e00ff */
[----:B------:R-:W0:Y:S02]  /*139d0*/  F2I.S64.TRUNC R2, R3 ;  /* 0x0000000300027311 */ /* 0x000e24000020d900 */
[----:B0-----:R0:W-:Y:S01]  /*139e0*/  STG.E.U8 desc[UR36][R16.64], R2 ;  /* 0x0000000210007986 */ /* 0x0011e2000c101124 */
[----:B------:R-:W-:Y:S05]  /*139f0*/  BRA `(.L_x_478) ;  /* 0x0000000c00847947 */ /* 0x000fea0003800000 */
.L_x_475:
        /* <DEDUP_REMOVED lines=10> */
.L_x_480:
[----:B0-----:R-:W-:-:S06]  /*13aa0*/  IMAD.U32 R19, R19, 0x10000, RZ ;  /* 0x0001000013137824 */ /* 0x001fcc00078e00ff */
[----:B------:R-:W0:Y:S02]  /*13ab0*/  F2I.FTZ.TRUNC.NTZ R19, R19 ;  /* 0x0000001300137305 */ /* 0x000e24000021f100 */
[----:B0-----:R0:W-:Y:S01]  /*13ac0*/  STG.E desc[UR36][R16.64], R19 ;  /* 0x0000001310007986 */ /* 0x0011e2000c101924 */
[----:B------:R-:W-:Y:S05]  /*13ad0*/  BRA `(.L_x_478) ;  /* 0x0000000c004c7947 */ /* 0x000fea0003800000 */
.L_x_479:
[----:B0-----:R-:W-:-:S06]  /*13ae0*/  IMAD.U32 R19, R19, 0x10000, RZ ;  /* 0x0001000013137824 */ /* 0x001fcc00078e00ff */
[----:B------:R-:W0:Y:S02]  /*13af0*/  F2I.FTZ.TRUNC.NTZ R19, R19 ;  /* 0x0000001300137305 */ /* 0x000e24000021f100 */
[----:B0-----:R0:W-:Y:S01]  /*13b00*/  STG.E.U16 desc[UR36][R16.64], R19 ;  /* 0x0000001310007986 */ /* 0x0011e2000c101524 */
[----:B------:R-:W-:Y:S05]  /*13b10*/  BRA `(.L_x_478) ;  /* 0x0000000c003c7947 */ /* 0x000fea0003800000 */
.L_x_474:
        /* <DEDUP_REMOVED lines=9> */
.L_x_482:
[----:B0-----:R-:W-:-:S05]  /*13bb0*/  IMAD.U32 R0, R19, 0x10000, RZ ;  /* 0x0001000013007824 */ /* 0x001fca00078e00ff */
[----:B------:R-:W-:-:S05]  /*13bc0*/  F2FP.F16.F32.PACK_AB R0, RZ, R0 ;  /* 0x00000000ff00723e */ /* 0x000fca00000000ff */
[----:B------:R0:W-:Y:S01]  /*13bd0*/  STG.E.U16 desc[UR36][R16.64], R0 ;  /* 0x0000000010007986 */ /* 0x0001e2000c101524 */
[----:B------:R-:W-:Y:S05]  /*13be0*/  BRA `(.L_x_478) ;  /* 0x0000000c00087947 */ /* 0x000fea0003800000 */
.L_x_481:
        /* <DEDUP_REMOVED lines=10> */
.L_x_484:
[----:B0-----:R-:W-:-:S05]  /*13c90*/  IMAD.U32 R19, R19, 0x10000, RZ ;  /* 0x0001000013137824 */ /* 0x001fca00078e00ff */
[----:B------:R-:W-:-:S04]  /*13ca0*/  F2FP.F16.F32.PACK_AB R3, RZ, R19 ;  /* 0x00000013ff03723e */ /* 0x000fc800000000ff */
[----:B------:R-:W-:-:S05]  /*13cb0*/  PRMT R3, R3, 0x5410, RZ ;  /* 0x0000541003037816 */ /* 0x000fca00000000ff */
[----:B------:R2:W-:Y:S01]  /*13cc0*/  STG.E desc[UR36][R16.64], R3 ;  /* 0x0000000310007986 */ /* 0x0005e2000c101924 */
[----:B------:R-:W-:Y:S05]  /*13cd0*/  BRA `(.L_x_478) ;  /* 0x0000000800cc7947 */ /* 0x000fea0003800000 */
.L_x_483:
[----:B0-----:R-:W-:-:S04]  /*13ce0*/  IMAD.U32 R2, R19, 0x10000, RZ ;  /* 0x0001000013027824 */ /* 0x001fc800078e00ff */
[----:B------:R-:W-:-:S06]  /*13cf0*/  FMUL.FTZ R2, R2, 1 ;  /* 0x3f80000002027820 */ /* 0x000fcc0000410000 */
[----:B------:R-:W0:Y:S02]  /*13d00*/  F2F.F64.F32 R2, R2 ;  /* 0x0000000200027310 */ /* 0x000e240000201800 */
[----:B0-----:R4:W-:Y:S01]  /*13d10*/  STG.E.64 desc[UR36][R16.64], R2 ;  /* 0x0000000210007986 */ /* 0x0019e2000c101b24 */
[----:B------:R-:W-:Y:S05]  /*13d20*/  BRA `(.L_x_478) ;  /* 0x0000000800b87947 */ /* 0x000fea0003800000 */
.L_x_473:
        /* <DEDUP_REMOVED lines=13> */
.L_x_487:
[----:B0-----:R-:W-:Y:S01]  /*13e00*/  IMAD.U32 R19, R19, 0x10000, RZ ;  /* 0x0001000013137824 */ /* 0x001fe200078e00ff */
[----:B------:R-:W-:-:S03]  /*13e10*/  CS2R R6, SRZ ;  /* 0x0000000000067805 */ /* 0x000fc6000001ff00 */
[----:B------:R-:W-:-:S06]  /*13e20*/  FMUL.FTZ R4, R19, 1 ;  /* 0x3f80000013047820 */ /* 0x000fcc0000410000 */
[----:B------:R-:W0:Y:S02]  /*13e30*/  F2F.F64.F32 R4, R4 ;  /* 0x0000000400047310 */ /* 0x000e240000201800 */
[----:B0-----:R0:W-:Y:S01]  /*13e40*/  STG.E.128 desc[UR36][R16.64], R4 ;  /* 0x0000000410007986 */ /* 0x0011e2000c101d24 */
[----:B------:R-:W-:Y:S05]  /*13e50*/  BRA `(.L_x_478) ;  /* 0x00000008006c7947 */ /* 0x000fea0003800000 */
.L_x_486:
        /* <DEDUP_REMOVED lines=21> */
.L_x_491:
[----:B------:R-:W-:Y:S05]  /*13fb0*/  BSYNC B0 ;  /* 0x0000000000007941 */ /* 0x000fea0003800000 */
.L_x_490:
[----:B------:R-:W-:-:S05]  /*13fc0*/  LOP3.LUT R3, R0, R3, RZ, 0xfc, !PT ;  /* 0x0000000300037212 */ /* 0x000fca00078efcff */
[----:B------:R0:W-:Y:S01]  /*13fd0*/  STG.E.U8 desc[UR36][R16.64], R3 ;  /* 0x0000000310007986 */ /* 0x0001e2000c101124 */
[----:B------:R-:W-:Y:S05]  /*13fe0*/  BRA `(.L_x_478) ;  /* 0x0000000800087947 */ /* 0x000fea0003800000 */
.L_x_489:
        /* <DEDUP_REMOVED lines=13> */
.L_x_493:
[----:B------:R-:W-:Y:S01]  /*140c0*/  IMAD.MOV.U32 R0, RZ, RZ, 0x7f ;  /* 0x0000007fff007424 */ /* 0x000fe200078e00ff */
[----:B------:R-:W-:-:S04]  /*140d0*/  ISETP.GT.U32.AND P0, PT, R2, 0x7f800000, PT ;  /* 0x7f8000000200780c */ /* 0x000fc80003f04070 */
[----:B------:R-:W-:-:S09]  /*140e0*/  SEL R0, R0, 0x7c, P0 ;  /* 0x0000007c00007807 */ /* 0x000fd20000000000 */
.L_x_494:
[----:B------:R-:W-:Y:S05]  /*140f0*/  BSYNC B0 ;  /* 0x0000000000007941 */ /* 0x000fea0003800000 */
.L_x_492:
[----:B------:R-:W-:-:S04]  /*14100*/  LOP3.LUT R2, R19, 0x80000000, RZ, 0xc0, !PT ;  /* 0x8000000013027812 */ /* 0x000fc800078ec0ff */
[----:B------:R-:W-:-:S04]  /*14110*/  SHF.R.U32.HI R3, RZ, 0x18, R2 ;  /* 0x00000018ff037819 */ /* 0x000fc80000011602 */
[----:B------:R-:W-:-:S05]  /*14120*/  LOP3.LUT R3, R0, R3, RZ, 0xfc, !PT ;  /* 0x0000000300037212 */ /* 0x000fca00078efcff */
[----:B------:R0:W-:Y:S01]  /*14130*/  STG.E.U8 desc[UR36][R16.64], R3 ;  /* 0x0000000310007986 */ /* 0x0001e2000c101124 */
[----:B------:R-:W-:Y:S05]  /*14140*/  BRA `(.L_x_478) ;  /* 0x0000000400b07947 */ /* 0x000fea0003800000 */
.L_x_488:
[----:B0-----:R0:W-:Y:S01]  /*14150*/  STG.E.U16 desc[UR36][R16.64], R19 ;  /* 0x0000001310007986 */ /* 0x0011e2000c101524 */
[----:B------:R-:W-:Y:S05]  /*14160*/  BRA `(.L_x_478) ;  /* 0x0000000400a87947 */ /* 0x000fea0003800000 */
.L_x_485:
        /* <DEDUP_REMOVED lines=12> */
.L_x_497:
        /* <DEDUP_REMOVED lines=17> */
.L_x_500:
[----:B------:R-:W-:-:S04]  /*14340*/  LOP3.LUT R2, R19, 0x80000000, RZ, 0xc0, !PT ;  /* 0x8000000013027812 */ /* 0x000fc800078ec0ff */
[----:B------:R-:W-:-:S04]  /*14350*/  SHF.R.U32.HI R3, RZ, 0x18, R2 ;  /* 0x00000018ff037819 */ /* 0x000fc80000011602 */
[----:B------:R-:W-:-:S04]  /*14360*/  LOP3.LUT R0, R0, R3, RZ, 0xfc, !PT ;  /* 0x0000000300007212 */ /* 0x000fc800078efcff */
[----:B------:R-:W-:-:S07]  /*14370*/  PRMT R8, R0, 0x7610, R8 ;  /* 0x0000761000087816 */ /* 0x000fce0000000008 */
.L_x_499:
[----:B------:R-:W-:Y:S05]  /*14380*/  BSYNC B0 ;  /* 0x0000000000007941 */ /* 0x000fea0003800000 */
.L_x_498:
[----:B------:R0:W-:Y:S01]  /*14390*/  STG.E.U8 desc[UR36][R16.64], R8 ;  /* 0x0000000810007986 */ /* 0x0001e2000c101124 */
[----:B------:R-:W-:Y:S05]  /*143a0*/  BRA `(.L_x_478) ;  /* 0x0000000400187947 */ /* 0x000fea0003800000 */
.L_x_496:
        /* <DEDUP_REMOVED lines=17> */
.L_x_503:
[----:B------:R-:W-:-:S04]  /*144c0*/  LOP3.LUT R2, R19, 0x80000000, RZ, 0xc0, !PT ;  /* 0x8000000013027812 */ /* 0x000fc800078ec0ff */
[----:B------:R-:W-:-:S04]  /*144d0*/  SHF.R.U32.HI R3, RZ, 0x18, R2 ;  /* 0x00000018ff037819 */ /* 0x000fc80000011602 */
[----:B------:R-:W-:-:S04]  /*144e0*/  LOP3.LUT R0, R0, R3, RZ, 0xfc, !PT ;  /* 0x0000000300007212 */ /* 0x000fc800078efcff */
[----:B------:R-:W-:-:S07]  /*144f0*/  PRMT R8, R0, 0x7610, R8 ;  /* 0x0000761000087816 */ /* 0x000fce0000000008 */
.L_x_502:
[----:B------:R-:W-:Y:S05]  /*14500*/  BSYNC B0 ;  /* 0x0000000000007941 */ /* 0x000fea0003800000 */
.L_x_501:
[----:B------:R0:W-:Y:S01]  /*14510*/  STG.E.U8 desc[UR36][R16.64], R8 ;  /* 0x0000000810007986 */ /* 0x0001e2000c101124 */
[----:B------:R-:W-:Y:S05]  /*14520*/  BRA `(.L_x_478) ;  /* 0x0000000000b87947 */ /* 0x000fea0003800000 */
.L_x_495:
        /* <DEDUP_REMOVED lines=22> */
.L_x_477:
        /* <DEDUP_REMOVED lines=16> */
.L_x_506:
[----:B------:R-:W-:Y:S05]  /*14790*/  BRA `(.L_x_478) ;  /* 0x00000000001c7947 */ /* 0x000fea0003800000 */
.L_x_505:
[----:B0-----:R-:W-:-:S06]  /*147a0*/  IMAD.U32 R2, R19, 0x10000, RZ ;  /* 0x0001000013027824 */ /* 0x001fcc00078e00ff */
[----:B------:R-:W0:Y:S02]  /*147b0*/  F2I.U64.TRUNC R2, R2 ;  /* 0x0000000200027311 */ /* 0x000e24000020d800 */
[----:B0-----:R0:W-:Y:S01]  /*147c0*/  STG.E.64 desc[UR36][R16.64], R2 ;  /* 0x0000000210007986 */ /* 0x0011e2000c101b24 */
[----:B------:R-:W-:Y:S05]  /*147d0*/  BRA `(.L_x_478) ;  /* 0x00000000000c7947 */ /* 0x000fea0003800000 */
.L_x_504:
[----:B0-----:R-:W-:-:S06]  /*147e0*/  IMAD.U32 R19, R19, 0x10000, RZ ;  /* 0x0001000013137824 */ /* 0x001fcc00078e00ff */
[----:B------:R-:W0:Y:S02]  /*147f0*/  F2I.FTZ.U32.TRUNC.NTZ R19, R19 ;  /* 0x0000001300137305 */ /* 0x000e24000021f000 */
[----:B0-----:R0:W-:Y:S02]  /*14800*/  STG.E desc[UR36][R16.64], R19 ;  /* 0x0000001310007986 */ /* 0x0011e4000c101924 */
.L_x_478:
[----:B------:R-:W-:-:S07]  /*14810*/  VIADD R27, R27, 0x80 ;  /* 0x000000801b1b7836 */ /* 0x000fce0000000000 */
.L_x_339:
[----:B------:R-:W-:Y:S05]  /*14820*/  BSYNC B6 ;  /* 0x0000000000067941 */ /* 0x000fea0003800000 */
.L_x_338:
[----:B------:R-:W-:Y:S02]  /*14830*/  ULDC UR4, c[0x0][0x210] ;  /* 0x0000840000047ab9 */ /* 0x000fe40000000800 */
[----:B------:R-:W-:-:S13]  /*14840*/  ISETP.GE.AND P0, PT, R27, UR4, PT ;  /* 0x000000041b007c0c */ /* 0x000fda000bf06270 */
[----:B------:R-:W-:Y:S05]  /*14850*/  @P0 EXIT ;  /* 0x000000000000094d */ /* 0x000fea0003800000 */
[----:B01----:R-:W0:Y:S01]  /*14860*/  LDC R6, c[0x0][0x218] ;  /* 0x00008600ff067b82 */ /* 0x003e220000000800 */
[----:B--2---:R-:W-:Y:S01]  /*14870*/  CS2R R18, SRZ ;  /* 0x0000000000127805 */ /* 0x004fe2000001ff00 */
[----:B------:R-:W-:Y:S02]  /*14880*/  IMAD.MOV.U32 R23, RZ, RZ, RZ ;  /* 0x000000ffff177224 */ /* 0x000fe400078e00ff */
[----:B------:R-:W-:Y:S02]  /*14890*/  IMAD.MOV.U32 R0, RZ, RZ, RZ ;  /* 0x000000ffff007224 */ /* 0x000fe400078e00ff */
[----:B---34-:R-:W-:Y:S01]  /*148a0*/  IMAD.MOV.U32 R16, RZ, RZ, RZ ;  /* 0x000000ffff107224 */ /* 0x018fe200078e00ff */
        /* <DEDUP_REMOVED lines=425> */
.L_x_507:
        /* <DEDUP_REMOVED lines=23> */
.L_x_511:
[----:B------:R-:W2:Y:S02]  /*164b0*/  LDG.E.U8 R2, desc[UR36][R2.64] ;  /* 0x0000002402027981 */ /* 0x000ea4000c1e1100 */
[----:B--2---:R-:W-:-:S04]  /*164c0*/  I2FP.F32.U32 R0, R2 ;  /* 0x0000000200007245 */ /* 0x004fc80000201000 */
[----:B------:R-:W-:-:S04]  /*164d0*/  F2FP.BF16.F32.PACK_AB R0, RZ, R0 ;  /* 0x00000000ff00723e */ /* 0x000fc800000010ff */
[----:B------:R-:W-:Y:S01]  /*164e0*/  PRMT R22, R0, 0x7610, R22 ;  /* 0x0000761000167816 */ /* 0x000fe20000000016 */
[----:B------:R-:W-:Y:S06]  /*164f0*/  BRA `(.L_x_513) ;  /* 0x0000000c00c87947 */ /* 0x000fec0003800000 */
.L_x_510:
        /* <DEDUP_REMOVED lines=11> */
.L_x_515:
[----:B------:R-:W2:Y:S02]  /*165b0*/  LDG.E R2, desc[UR36][R2.64] ;  /* 0x0000002402027981 */ /* 0x000ea4000c1e1900 */
[----:B--2---:R-:W-:-:S04]  /*165c0*/  I2FP.F32.S32 R0, R2 ;  /* 0x0000000200007245 */ /* 0x004fc80000201400 */
[----:B------:R-:W-:-:S04]  /*165d0*/  F2FP.BF16.F32.PACK_AB R0, RZ, R0 ;  /* 0x00000000ff00723e */ /* 0x000fc800000010ff */
[----:B------:R-:W-:Y:S01]  /*165e0*/  PRMT R22, R0, 0x7610, R22 ;  /* 0x0000761000167816 */ /* 0x000fe20000000016 */
[----:B------:R-:W-:Y:S06]  /*165f0*/  BRA `(.L_x_513) ;  /* 0x0000000c00887947 */ /* 0x000fec0003800000 */
.L_x_514:
[----:B------:R-:W2:Y:S02]  /*16600*/  LDG.E.U16 R2, desc[UR36][R2.64] ;  /* 0x0000002402027981 */ /* 0x000ea4000c1e1500 */
[----:B--2---:R-:W0:Y:S02]  /*16610*/  I2F.S16 R0, R2 ;  /* 0x0000000200007306 */ /* 0x004e240000101400 */
[----:B0-----:R-:W-:-:S04]  /*16620*/  F2FP.BF16.F32.PACK_AB R0, RZ, R0 ;  /* 0x00000000ff00723e */ /* 0x001fc800000010ff */
[----:B------:R-:W-:Y:S01]  /*16630*/  PRMT R22, R0, 0x7610, R22 ;  /* 0x0000761000167816 */ /* 0x000fe20000000016 */
[----:B------:R-:W-:Y:S06]  /*16640*/  BRA `(.L_x_513) ;  /* 0x0000000c00747947 */ /* 0x000fec0003800000 */
.L_x_509:
        /* <DEDUP_REMOVED lines=9> */
.L_x_517:
[----:B------:R-:W2:Y:S02]  /*166e0*/  LDG.E.U16 R0, desc[UR36][R2.64] ;  /* 0x0000002402007981 */ /* 0x000ea4000c1e1500 */
[----:B--2---:R-:W-:-:S05]  /*166f0*/  HADD2.F32 R0, -RZ, R0.H0_H0 ;  /* 0x20000000ff007230 */ /* 0x004fca0000004100 */
[----:B------:R-:W-:-:S04]  /*16700*/  F2FP.BF16.F32.PACK_AB R0, RZ, R0 ;  /* 0x00000000ff00723e */ /* 0x000fc800000010ff */
[----:B------:R-:W-:Y:S01]  /*16710*/  PRMT R22, R0, 0x7610, R22 ;  /* 0x0000761000167816 */ /* 0x000fe20000000016 */
[----:B------:R-:W-:Y:S06]  /*16720*/  BRA `(.L_x_513) ;  /* 0x0000000c003c7947 */ /* 0x000fec0003800000 */
.L_x_516:
        /* <DEDUP_REMOVED lines=9> */
.L_x_519:
[----:B------:R-:W2:Y:S02]  /*167c0*/  LDG.E.U16 R2, desc[UR36][R2.64] ;  /* 0x0000002402027981 */ /* 0x000ea4000c1e1500 */
[----:B--2---:R-:W-:-:S05]  /*167d0*/  HADD2.F32 R0, -RZ, R2.H0_H0 ;  /* 0x20000002ff007230 */ /* 0x004fca0000004100 */
[----:B------:R-:W-:-:S04]  /*167e0*/  F2FP.BF16.F32.PACK_AB R0, RZ, R0 ;  /* 0x00000000ff00723e */ /* 0x000fc800000010ff */
[----:B------:R-:W-:Y:S01]  /*167f0*/  PRMT R22, R0, 0x7610, R22 ;  /* 0x0000761000167816 */ /* 0x000fe20000000016 */
[----:B------:R-:W-:Y:S06]  /*16800*/  BRA `(.L_x_513) ;  /* 0x0000000c00047947 */ /* 0x000fec0003800000 */
.L_x_518:
        /* <DEDUP_REMOVED lines=9> */
.L_x_508:
        /* <DEDUP_REMOVED lines=14> */
.L_x_522:
        /* <DEDUP_REMOVED lines=9> */
.L_x_521:
        /* <DEDUP_REMOVED lines=28> */
.L_x_524:
        /* <DEDUP_REMOVED lines=15> */
.L_x_523:
[----:B------:R0:W5:Y:S01]  /*16cc0*/  LDG.E.U16 R22, desc[UR36][R2.64] ;  /* 0x0000002402167981 */ /* 0x000162000c1e1500 */
[----:B------:R-:W-:Y:S05]  /*16cd0*/  BRA `(.L_x_513) ;  /* 0x0000000400d07947 */ /* 0x000fea0003800000 */
.L_x_520:
        /* <DEDUP_REMOVED lines=13> */
.L_x_527:
        /* <DEDUP_REMOVED lines=21> */
.L_x_531:
[----:B------:R-:W-:Y:S05]  /*16f00*/  BSYNC B1 ;  /* 0x0000000000017941 */ /* 0x000fea0003800000 */
.L_x_530:
[----:B------:R-:W-:Y:S01]  /*16f10*/  LEA R3, R0, 0x3b800000, 0x17 ;  /* 0x3b80000000037811 */ /* 0x000fe200078eb8ff */
[----:B------:R-:W-:-:S05]  /*16f20*/  IMAD.SHL.U32 R0, R2, 0x100000, RZ ;  /* 0x0010000002007824 */ /* 0x000fca00078e00ff */
[----:B------:R-:W-:-:S07]  /*16f30*/  LOP3.LUT R0, R3, R0, R4, 0xfe, !PT ;  /* 0x0000000003007212 */ /* 0x000fce00078efe04 */
.L_x_529:
[----:B------:R-:W-:Y:S05]  /*16f40*/  BSYNC B0 ;  /* 0x0000000000007941 */ /* 0x000fea0003800000 */
.L_x_528:
[----:B------:R-:W-:-:S04]  /*16f50*/  F2FP.BF16.F32.PACK_AB R0, RZ, R0 ;  /* 0x00000000ff00723e */ /* 0x000fc800000010ff */
[----:B------:R-:W-:Y:S01]  /*16f60*/  PRMT R22, R0, 0x7610, R22 ;  /* 0x0000761000167816 */ /* 0x000fe20000000016 */
[----:B------:R-:W-:Y:S06]  /*16f70*/  BRA `(.L_x_513) ;  /* 0x0000000400287947 */ /* 0x000fec0003800000 */
.L_x_526:
        /* <DEDUP_REMOVED lines=21> */
.L_x_535:
[----:B------:R-:W-:Y:S05]  /*170d0*/  BSYNC B1 ;  /* 0x0000000000017941 */ /* 0x000fea0003800000 */
.L_x_534:
[----:B------:R-:W-:Y:S01]  /*170e0*/  LEA R3, R0, 0x37800000, 0x17 ;  /* 0x3780000000037811 */ /* 0x000fe200078eb8ff */
[----:B------:R-:W-:-:S05]  /*170f0*/  IMAD.SHL.U32 R0, R2, 0x200000, RZ ;  /* 0x0020000002007824 */ /* 0x000fca00078e00ff */
[----:B------:R-:W-:-:S07]  /*17100*/  LOP3.LUT R0, R3, R0, R4, 0xfe, !PT ;  /* 0x0000000003007212 */ /* 0x000fce00078efe04 */
.L_x_533:
[----:B------:R-:W-:Y:S05]  /*17110*/  BSYNC B0 ;  /* 0x0000000000007941 */ /* 0x000fea0003800000 */
.L_x_532:
[----:B------:R-:W-:-:S04]  /*17120*/  F2FP.BF16.F32.PACK_AB R0, RZ, R0 ;  /* 0x00000000ff00723e */ /* 0x000fc800000010ff */
[----:B------:R-:W-:Y:S01]  /*17130*/  PRMT R22, R0, 0x7610, R22 ;  /* 0x0000761000167816 */ /* 0x000fe20000000016 */
[----:B------:R-:W-:Y:S06]  /*17140*/  BRA `(.L_x_513) ;  /* 0x0000000000b47947 */ /* 0x000fec0003800000 */
.L_x_525:
        /* <DEDUP_REMOVED lines=14> */
.L_x_539:
[----:B------:R-:W-:Y:S05]  /*17230*/  BSYNC B0 ;  /* 0x0000000000007941 */ /* 0x000fea0003800000 */
.L_x_538:
[----:B------:R-:W-:-:S04]  /*17240*/  F2FP.BF16.F32.PACK_AB R0, RZ, R0 ;  /* 0x00000000ff00723e */ /* 0x000fc800000010ff */
[----:B------:R-:W-:Y:S01]  /*17250*/  PRMT R22, R0, 0x7610, R22 ;  /* 0x0000761000167816 */ /* 0x000fe20000000016 */
[----:B------:R-:W-:Y:S06]  /*17260*/  BRA `(.L_x_513) ;  /* 0x00000000006c7947 */ /* 0x000fec0003800000 */
.L_x_512:
        /* <DEDUP_REMOVED lines=16> */
.L_x_540:
[----:B------:R-:W-:Y:S01]  /*17370*/  PRMT R22, RZ, 0x7610, R22 ;  /* 0x00007610ff167816 */ /* 0x000fe20000000016 */
[----:B------:R-:W-:Y:S06]  /*17380*/  BRA `(.L_x_513) ;  /* 0x0000000000247947 */ /* 0x000fec0003800000 */
.L_x_537:
[----:B------:R-:W2:Y:S02]  /*17390*/  LDG.E.64 R2, desc[UR36][R2.64] ;  /* 0x0000002402027981 */ /* 0x000ea4000c1e1b00 */
[----:B--2---:R-:W0:Y:S02]  /*173a0*/  I2F.U64 R0, R2 ;  /* 0x0000000200007312 */ /* 0x004e240000301000 */
[----:B0-----:R-:W-:-:S04]  /*173b0*/  F2FP.BF16.F32.PACK_AB R0, RZ, R0 ;  /* 0x00000000ff00723e */ /* 0x001fc800000010ff */
[----:B------:R-:W-:Y:S01]  /*173c0*/  PRMT R22, R0, 0x7610, R22 ;  /* 0x0000761000167816 */ /* 0x000fe20000000016 */
[----:B------:R-:W-:Y:S06]  /*173d0*/  BRA `(.L_x_513) ;  /* 0x0000000000107947 */ /* 0x000fec0003800000 */
.L_x_536:
[----:B------:R-:W2:Y:S02]  /*173e0*/  LDG.E R2, desc[UR36][R2.64] ;  /* 0x0000002402027981 */ /* 0x000ea4000c1e1900 */
[----:B--2---:R-:W-:-:S04]  /*173f0*/  I2FP.F32.U32 R0, R2 ;  /* 0x0000000200007245 */ /* 0x004fc80000201000 */
[----:B------:R-:W-:-:S04]  /*17400*/  F2FP.BF16.F32.PACK_AB R0, RZ, R0 ;  /* 0x00000000ff00723e */ /* 0x000fc800000010ff */
[----:B------:R-:W-:-:S07]  /*17410*/  PRMT R22, R0, 0x7610, R22 ;  /* 0x0000761000167816 */ /* 0x000fce0000000016 */
.L_x_513:
        /* <DEDUP_REMOVED lines=20> */
.L_x_544:
[----:B------:R-:W2:Y:S02]  /*17560*/  LDG.E.U8 R2, desc[UR36][R2.64] ;  /* 0x0000002402027981 */ /* 0x000ea4000c1e1100 */
[----:B--2---:R-:W-:-:S04]  /*17570*/  I2FP.F32.U32 R0, R2 ;  /* 0x0000000200007245 */ /* 0x004fc80000201000 */
[----:B------:R-:W-:-:S04]  /*17580*/  F2FP.BF16.F32.PACK_AB R0, RZ, R0 ;  /* 0x00000000ff00723e */ /* 0x000fc800000010ff */
[----:B------:R-:W-:Y:S01]  /*17590*/  PRMT R23, R0, 0x7610, R23 ;  /* 0x0000761000177816 */ /* 0x000fe20000000017 */
[----:B------:R-:W-:Y:S06]  /*175a0*/  BRA `(.L_x_546) ;  /* 0x0000000c00c87947 */ /* 0x000fec0003800000 */
.L_x_543:
        /* <DEDUP_REMOVED lines=11> */
.L_x_548:
[----:B------:R-:W2:Y:S02]  /*17660*/  LDG.E R2, desc[UR36][R2.64] ;  /* 0x0000002402027981 */ /* 0x000ea4000c1e1900 */
[----:B--2---:R-:W-:-:S04]  /*17670*/  I2FP.F32.S32 R0, R2 ;  /* 0x0000000200007245 */ /* 0x004fc80000201400 */
[----:B------:R-:W-:-:S04]  /*17680*/  F2FP.BF16.F32.PACK_AB R0, RZ, R0 ;  /* 0x00000000ff00723e */ /* 0x000fc800000010ff */
[----:B------:R-:W-:Y:S01]  /*17690*/  PRMT R23, R0, 0x7610, R23 ;  /* 0x0000761000177816 */ /* 0x000fe20000000017 */
[----:B------:R-:W-:Y:S06]  /*176a0*/  BRA `(.L_x_546) ;  /* 0x0000000c00887947 */ /* 0x000fec0003800000 */
.L_x_547:
[----:B------:R-:W2:Y:S02]  /*176b0*/  LDG.E.U16 R2, desc[UR36][R2.64] ;  /* 0x0000002402027981 */ /* 0x000ea4000c1e1500 */
[----:B--2---:R-:W0:Y:S02]  /*176c0*/  I2F.S16 R0, R2 ;  /* 0x0000000200007306 */ /* 0x004e240000101400 */
[----:B0-----:R-:W-:-:S04]  /*176d0*/  F2FP.BF16.F32.PACK_AB R0, RZ, R0 ;  /* 0x00000000ff00723e */ /* 0x001fc800000010ff */
[----:B------:R-:W-:Y:S01]  /*176e0*/  PRMT R23, R0, 0x7610, R23 ;  /* 0x0000761000177816 */ /* 0x000fe20000000017 */
[----:B------:R-:W-:Y:S06]  /*176f0*/  BRA `(.L_x_546) ;  /* 0x0000000c00747947 */ /* 0x000fec0003800000 */
.L_x_542:
        /* <DEDUP_REMOVED lines=9> */
.L_x_550:
[----:B------:R-:W2:Y:S02]  /*17790*/  LDG.E.U16 R0, desc[UR36][R2.64] ;  /* 0x0000002402007981 */ /* 0x000ea4000c1e1500 */
[----:B--2---:R-:W-:-:S05]  /*177a0*/  HADD2.F32 R0, -RZ, R0.H0_H0 ;  /* 0x20000000ff007230 */ /* 0x004fca0000004100 */
[----:B------:R-:W-:-:S04]  /*177b0*/  F2FP.BF16.F32.PACK_AB R0, RZ, R0 ;  /* 0x00000000ff00723e */ /* 0x000fc800000010ff */
[----:B------:R-:W-:Y:S01]  /*177c0*/  PRMT R23, R0, 0x7610, R23 ;  /* 0x0000761000177816 */ /* 0x000fe20000000017 */
[----:B------:R-:W-:Y:S06]  /*177d0*/  BRA `(.L_x_546) ;  /* 0x0000000c003c7947 */ /* 0x000fec0003800000 */
.L_x_549:
        /* <DEDUP_REMOVED lines=9> */
.L_x_552:
[----:B------:R-:W2:Y:S02]  /*17870*/  LDG.E.U16 R2, desc[UR36][R2.64] ;  /* 0x0000002402027981 */ /* 0x000ea4000c1e1500 */
[----:B--2---:R-:W-:-:S05]  /*17880*/  HADD2.F32 R0, -RZ, R2.H0_H0 ;  /* 0x20000002ff007230 */ /* 0x004fca0000004100 */
[----:B------:R-:W-:-:S04]  /*17890*/  F2FP.BF16.F32.PACK_AB R0, RZ, R0 ;  /* 0x00000000ff00723e */ /* 0x000fc800000010ff */
[----:B------:R-:W-:Y:S01]  /*178a0*/  PRMT R23, R0, 0x7610, R23 ;  /* 0x0000761000177816 */ /* 0x000fe20000000017 */
[----:B------:R-:W-:Y:S06]  /*178b0*/  BRA `(.L_x_546) ;  /* 0x0000000c00047947 */ /* 0x000fec0003800000 */
.L_x_551:
        /* <DEDUP_REMOVED lines=9> */
.L_x_541:
        /* <DEDUP_REMOVED lines=14> */
.L_x_555:
        /* <DEDUP_REMOVED lines=9> */
.L_x_554:
        /* <DEDUP_REMOVED lines=28> */
.L_x_557:
        /* <DEDUP_REMOVED lines=15> */
.L_x_556:
[----:B------:R0:W5:Y:S01]  /*17d70*/  LDG.E.U16 R23, desc[UR36][R2.64] ;  /* 0x0000002402177981 */ /* 0x000162000c1e1500 */
[----:B------:R-:W-:Y:S05]  /*17d80*/  BRA `(.L_x_546) ;  /* 0x0000000400d07947 */ /* 0x000fea0003800000 */
.L_x_553:
        /* <DEDUP_REMOVED lines=13> */
.L_x_560:
        /* <DEDUP_REMOVED lines=21> */
.L_x_564:
[----:B------:R-:W-:Y:S05]  /*17fb0*/  BSYNC B1 ;  /* 0x0000000000017941 */ /* 0x000fea0003800000 */
.L_x_563:
[----:B------:R-:W-:Y:S01]  /*17fc0*/  LEA R3, R0, 0x3b800000, 0x17 ;  /* 0x3b80000000037811 */ /* 0x000fe200078eb8ff */
[----:B------:R-:W-:-:S05]  /*17fd0*/  IMAD.SHL.U32 R0, R2, 0x100000, RZ ;  /* 0x0010000002007824 */ /* 0x000fca00078e00ff */
[----:B------:R-:W-:-:S07]  /*17fe0*/  LOP3.LUT R0, R3, R0, R4, 0xfe, !PT ;  /* 0x0000000003007212 */ /* 0x000fce00078efe04 */
.L_x_562:
[----:B------:R-:W-:Y:S05]  /*17ff0*/  BSYNC B0 ;  /* 0x0000000000007941 */ /* 0x000fea0003800000 */
.L_x_561:
[----:B------:R-:W-:-:S04]  /*18000*/  F2FP.BF16.F32.PACK_AB R0, RZ, R0 ;  /* 0x00000000ff00723e */ /* 0x000fc800000010ff */
[----:B------:R-:W-:Y:S01]  /*18010*/  PRMT R23, R0, 0x7610, R23 ;  /* 0x0000761000177816 */ /* 0x000fe20000000017 */
[----:B------:R-:W-:Y:S06]  /*18020*/  BRA `(.L_x_546) ;  /* 0x0000000400287947 */ /* 0x000fec0003800000 */
.L_x_559:
        /* <DEDUP_REMOVED lines=21> */
.L_x_568:
[----:B------:R-:W-:Y:S05]  /*18180*/  BSYNC B1 ;  /* 0x0000000000017941 */ /* 0x000fea0003800000 */
.L_x_567:
[----:B------:R-:W-:Y:S01]  /*18190*/  LEA R3, R0, 0x37800000, 0x17 ;  /* 0x3780000000037811 */ /* 0x000fe200078eb8ff */
[----:B------:R-:W-:-:S05]  /*181a0*/  IMAD.SHL.U32 R0, R2, 0x200000, RZ ;  /* 0x0020000002007824 */ /* 0x000fca00078e00ff */
[----:B------:R-:W-:-:S07]  /*181b0*/  LOP3.LUT R0, R3, R0, R4, 0xfe, !PT ;  /* 0x0000000003007212 */ /* 0x000fce00078efe04 */
.L_x_566:
[----:B------:R-:W-:Y:S05]  /*181c0*/  BSYNC B0 ;  /* 0x0000000000007941 */ /* 0x000fea0003800000 */
.L_x_565:
[----:B------:R-:W-:-:S04]  /*181d0*/  F2FP.BF16.F32.PACK_AB R0, RZ, R0 ;  /* 0x00000000ff00723e */ /* 0x000fc800000010ff */
[----:B------:R-:W-:Y:S01]  /*181e0*/  PRMT R23, R0, 0x7610, R23 ;  /* 0x0000761000177816 */ /* 0x000fe20000000017 */
[----:B------:R-:W-:Y:S06]  /*181f0*/  BRA `(.L_x_546) ;  /* 0x0000000000b47947 */ /* 0x000fec0003800000 */
.L_x_558:
        /* <DEDUP_REMOVED lines=14> */
.L_x_572:
[----:B------:R-:W-:Y:S05]  /*182e0*/  BSYNC B0 ;  /* 0x0000000000007941 */ /* 0x000fea0003800000 */
.L_x_571:
[----:B------:R-:W-:-:S04]  /*182f0*/  F2FP.BF16.F32.PACK_AB R0, RZ, R0 ;  /* 0x00000000ff00723e */ /* 0x000fc800000010ff */
[----:B------:R-:W-:Y:S01]  /*18300*/  PRMT R23, R0, 0x7610, R23 ;  /* 0x0000761000177816 */ /* 0x000fe20000000017 */
[----:B------:R-:W-:Y:S06]  /*18310*/  BRA `(.L_x_546) ;  /* 0x00000000006c7947 */ /* 0x000fec0003800000 */
.L_x_545:
        /* <DEDUP_REMOVED lines=16> */
.L_x_573:
[----:B------:R-:W-:Y:S01]  /*18420*/  PRMT R23, RZ, 0x7610, R23 ;  /* 0x00007610ff177816 */ /* 0x000fe20000000017 */
[----:B------:R-:W-:Y:S06]  /*18430*/  BRA `(.L_x_546) ;  /* 0x0000000000247947 */ /* 0x000fec0003800000 */
.L_x_570:
[----:B------:R-:W2:Y:S02]  /*18440*/  LDG.E.64 R2, desc[UR36][R2.64] ;  /* 0x0000002402027981 */ /* 0x000ea4000c1e1b00 */
[----:B--2---:R-:W0:Y:S02]  /*18450*/  I2F.U64 R0, R2 ;  /* 0x0000000200007312 */ /* 0x004e240000301000 */
[----:B0-----:R-:W-:-:S04]  /*18460*/  F2FP.BF16.F32.PACK_AB R0, RZ, R0 ;  /* 0x00000000ff00723e */ /* 0x001fc800000010ff */
[----:B------:R-:W-:Y:S01]  /*18470*/  PRMT R23, R0, 0x7610, R23 ;  /* 0x0000761000177816 */ /* 0x000fe20000000017 */
[----:B------:R-:W-:Y:S06]  /*18480*/  BRA `(.L_x_546) ;  /* 0x0000000000107947 */ /* 0x000fec0003800000 */
.L_x_569:
[----:B------:R-:W2:Y:S02]  /*18490*/  LDG.E R2, desc[UR36][R2.64] ;  /* 0x0000002402027981 */ /* 0x000ea4000c1e1900 */
[----:B--2---:R-:W-:-:S04]  /*184a0*/  I2FP.F32.U32 R0, R2 ;  /* 0x0000000200007245 */ /* 0x004fc80000201000 */
[----:B------:R-:W-:-:S04]  /*184b0*/  F2FP.BF16.F32.PACK_AB R0, RZ, R0 ;  /* 0x00000000ff00723e */ /* 0x000fc800000010ff */
[----:B------:R-:W-:-:S07]  /*184c0*/  PRMT R23, R0, 0x7610, R23 ;  /* 0x0000761000177816 */ /* 0x000fce0000000017 */
.L_x_546:
        /* <DEDUP_REMOVED lines=20> */
.L_x_577:
[----:B------:R-:W2:Y:S02]  /*18610*/  LDG.E.U8 R2, desc[UR36][R2.64] ;  /* 0x0000002402027981 */ /* 0x000ea4000c1e1100 */
[----:B--2---:R-:W-:-:S04]  /*18620*/  I2FP.F32.U32 R0, R2 ;  /* 0x0000000200007245 */ /* 0x004fc80000201000 */
[----:B------:R-:W-:-:S04]  /*18630*/  F2FP.BF16.F32.PACK_AB R0, RZ, R0 ;  /* 0x00000000ff00723e */ /* 0x000fc800000010ff */
[----:B------:R-:W-:Y:S01]  /*18640*/  PRMT R19, R0, 0x7610, R19 ;  /* 0x0000761000137816 */ /* 0x000fe20000000013 */
[----:B------:R-:W-:Y:S06]  /*18650*/  BRA `(.L_x_579) ;  /* 0x0000000c00c87947 */ /* 0x000fec0003800000 */
.L_x_576:
        /* <DEDUP_REMOVED lines=11> */
.L_x_581:
[----:B------:R-:W2:Y:S02]  /*18710*/  LDG.E R2, desc[UR36][R2.64] ;  /* 0x0000002402027981 */ /* 0x000ea4000c1e1900 */
[----:B--2---:R-:W-:-:S04]  /*18720*/  I2FP.F32.S32 R0, R2 ;  /* 0x0000000200007245 */ /* 0x004fc80000201400 */
[----:B------:R-:W-:-:S04]  /*18730*/  F2FP.BF16.F32.PACK_AB R0, RZ, R0 ;  /* 0x00000000ff00723e */ /* 0x000fc800000010ff */
[----:B------:R-:W-:Y:S01]  /*18740*/  PRMT R19, R0, 0x7610, R19 ;  /* 0x0000761000137816 */ /* 0x000fe20000000013 */
[----:B------:R-:W-:Y:S06]  /*18750*/  BRA `(.L_x_579) ;  /* 0x0000000c00887947 */ /* 0x000fec0003800000 */
.L_x_580:
[----:B------:R-:W2:Y:S02]  /*18760*/  LDG.E.U16 R2, desc[UR36][R2.64] ;  /* 0x0000002402027981 */ /* 0x000ea4000c1e1500 */
[----:B--2---:R-:W0:Y:S02]  /*18770*/  I2F.S16 R0, R2 ;  /* 0x0000000200007306 */ /* 0x004e240000101400 */
[----:B0-----:R-:W-:-:S04]  /*18780*/  F2FP.BF16.F32.PACK_AB R0, RZ, R0 ;  /* 0x00000000ff00723e */ /* 0x001fc800000010ff */
[----:B------:R-:W-:Y:S01]  /*18790*/  PRMT R19, R0, 0x7610, R19 ;  /* 0x0000761000137816 */ /* 0x000fe20000000013 */
[----:B------:R-:W-:Y:S06]  /*187a0*/  BRA `(.L_x_579) ;  /* 0x0000000c00747947 */ /* 0x000fec0003800000 */
.L_x_575:
        /* <DEDUP_REMOVED lines=9> */
.L_x_583:
[----:B------:R-:W2:Y:S02]  /*18840*/  LDG.E.U16 R0, desc[UR36][R2.64] ;  /* 0x0000002402007981 */ /* 0x000ea4000c1e1500 */
[----:B--2---:R-:W-:-:S05]  /*18850*/  HADD2.F32 R0, -RZ, R0.H0_H0 ;  /* 0x20000000ff007230 */ /* 0x004fca0000004100 */
[----:B------:R-:W-:-:S04]  /*18860*/  F2FP.BF16.F32.PACK_AB R0, RZ, R0 ;  /* 0x00000000ff00723e */ /* 0x000fc800000010ff */
[----:B------:R-:W-:Y:S01]  /*18870*/  PRMT R19, R0, 0x7610, R19 ;  /* 0x0000761000137816 */ /* 0x000fe20000000013 */
[----:B------:R-:W-:Y:S06]  /*18880*/  BRA `(.L_x_579) ;  /* 0x0000000c003c7947 */ /* 0x000fec0003800000 */
.L_x_582:
        /* <DEDUP_REMOVED lines=9> */
.L_x_585:
[----:B------:R-:W2:Y:S02]  /*18920*/  LDG.E.U16 R2, desc[UR36][R2.64] ;  /* 0x0000002402027981 */ /* 0x000ea4000c1e1500 */
[----:B--2---:R-:W-:-:S05]  /*18930*/  HADD2.F32 R0, -RZ, R2.H0_H0 ;  /* 0x20000002ff007230 */ /* 0x004fca0000004100 */
[----:B------:R-:W-:-:S04]  /*18940*/  F2FP.BF16.F32.PACK_AB R0, RZ, R0 ;  /* 0x00000000ff00723e */ /* 0x000fc800000010ff */
[----:B------:R-:W-:Y:S01]  /*18950*/  PRMT R19, R0, 0x7610, R19 ;  /* 0x0000761000137816 */ /* 0x000fe20000000013 */
[----:B------:R-:W-:Y:S06]  /*18960*/  BRA `(.L_x_579) ;  /* 0x0000000c00047947 */ /* 0x000fec0003800000 */
.L_x_584:
        /* <DEDUP_REMOVED lines=9> */
.L_x_574:
        /* <DEDUP_REMOVED lines=14> */
.L_x_588:
        /* <DEDUP_REMOVED lines=9> */
.L_x_587:
        /* <DEDUP_REMOVED lines=28> */
.L_x_590:
        /* <DEDUP_REMOVED lines=15> */
.L_x_589:
[----:B------:R0:W5:Y:S01]  /*18e20*/  LDG.E.U16 R19, desc[UR36][R2.64] ;  /* 0x0000002402137981 */ /* 0x000162000c1e1500 */
[----:B------:R-:W-:Y:S05]  /*18e30*/  BRA `(.L_x_579) ;  /* 0x0000000400d07947 */ /* 0x000fea0003800000 */
.L_x_586:
        /* <DEDUP_REMOVED lines=13> */
.L_x_593:
        /* <DEDUP_REMOVED lines=21> */
.L_x_597:
[----:B------:R-:W-:Y:S05]  /*19060*/  BSYNC B1 ;  /* 0x0000000000017941 */ /* 0x000fea0003800000 */
.L_x_596:
[----:B------:R-:W-:Y:S01]  /*19070*/  LEA R3, R0, 0x3b800000, 0x17 ;  /* 0x3b80000000037811 */ /* 0x000fe200078eb8ff */
[----:B------:R-:W-:-:S05]  /*19080*/  IMAD.SHL.U32 R0, R2, 0x100000, RZ ;  /* 0x0010000002007824 */ /* 0x000fca00078e00ff */
[----:B------:R-:W-:-:S07]  /*19090*/  LOP3.LUT R0, R3, R0, R4, 0xfe, !PT ;  /* 0x0000000003007212 */ /* 0x000fce00078efe04 */
.L_x_595:
[----:B------:R-:W-:Y:S05]  /*190a0*/  BSYNC B0 ;  /* 0x0000000000007941 */ /* 0x000fea0003800000 */
.L_x_594:
[----:B------:R-:W-:-:S04]  /*190b0*/  F2FP.BF16.F32.PACK_AB R0, RZ, R0 ;  /* 0x00000000ff00723e */ /* 0x000fc800000010ff */
[----:B------:R-:W-:Y:S01]  /*190c0*/  PRMT R19, R0, 0x7610, R19 ;  /* 0x0000761000137816 */ /* 0x000fe20000000013 */
[----:B------:R-:W-:Y:S06]  /*190d0*/  BRA `(.L_x_579) ;  /* 0x0000000400287947 */ /* 0x000fec0003800000 */
.L_x_592:
        /* <DEDUP_REMOVED lines=21> */
.L_x_601:
[----:B------:R-:W-:Y:S05]  /*19230*/  BSYNC B1 ;  /* 0x0000000000017941 */ /* 0x000fea0003800000 */
.L_x_600:
[----:B------:R-:W-:Y:S01]  /*19240*/  LEA R3, R0, 0x37800000, 0x17 ;  /* 0x3780000000037811 */ /* 0x000fe200078eb8ff */
[----:B------:R-:W-:-:S05]  /*19250*/  IMAD.SHL.U32 R0, R2, 0x200000, RZ ;  /* 0x0020000002007824 */ /* 0x000fca00078e00ff */
[----:B------:R-:W-:-:S07]  /*19260*/  LOP3.LUT R0, R3, R0, R4, 0xfe, !PT ;  /* 0x0000000003007212 */ /* 0x000fce00078efe04 */
.L_x_599:
[----:B------:R-:W-:Y:S05]  /*19270*/  BSYNC B0 ;  /* 0x0000000000007941 */ /* 0x000fea0003800000 */
.L_x_598:
[----:B------:R-:W-:-:S04]  /*19280*/  F2FP.BF16.F32.PACK_AB R0, RZ, R0 ;  /* 0x00000000ff00723e */ /* 0x000fc800000010ff */
[----:B------:R-:W-:Y:S01]  /*19290*/  PRMT R19, R0, 0x7610, R19 ;  /* 0x0000761000137816 */ /* 0x000fe20000000013 */
[----:B------:R-:W-:Y:S06]  /*192a0*/  BRA `(.L_x_579) ;  /* 0x0000000000b47947 */ /* 0x000fec0003800000 */
.L_x_591:
        /* <DEDUP_REMOVED lines=14> */
.L_x_605:
[----:B------:R-:W-:Y:S05]  /*19390*/  BSYNC B0 ;  /* 0x0000000000007941 */ /* 0x000fea0003800000 */
.L_x_604:
[----:B------:R-:W-:-:S04]  /*193a0*/  F2FP.BF16.F32.PACK_AB R0, RZ, R0 ;  /* 0x00000000ff00723e */ /* 0x000fc800000010ff */
[----:B------:R-:W-:Y:S01]  /*193b0*/  PRMT R19, R0, 0x7610, R19 ;  /* 0x0000761000137816 */ /* 0x000fe20000000013 */
[----:B------:R-:W-:Y:S06]  /*193c0*/  BRA `(.L_x_579) ;  /* 0x00000000006c7947 */ /* 0x000fec0003800000 */
.L_x_578:
        /* <DEDUP_REMOVED lines=16> */
.L_x_606:
[----:B------:R-:W-:Y:S01]  /*194d0*/  PRMT R19, RZ, 0x7610, R19 ;  /* 0x00007610ff137816 */ /* 0x000fe20000000013 */
[----:B------:R-:W-:Y:S06]  /*194e0*/  BRA `(.L_x_579) ;  /* 0x0000000000247947 */ /* 0x000fec0003800000 */
.L_x_603:
[----:B------:R-:W2:Y:S02]  /*194f0*/  LDG.E.64 R2, desc[UR36][R2.64] ;  /* 0x0000002402027981 */ /* 0x000ea4000c1e1b00 */
[----:B--2---:R-:W0:Y:S02]  /*19500*/  I2F.U64 R0, R2 ;  /* 0x0000000200007312 */ /* 0x004e240000301000 */
[----:B0-----:R-:W-:-:S04]  /*19510*/  F2FP.BF16.F32.PACK_AB R0, RZ, R0 ;  /* 0x00000000ff00723e */ /* 0x001fc800000010ff */
[----:B------:R-:W-:Y:S01]  /*19520*/  PRMT R19, R0, 0x7610, R19 ;  /* 0x0000761000137816 */ /* 0x000fe20000000013 */
[----:B------:R-:W-:Y:S06]  /*19530*/  BRA `(.L_x_579) ;  /* 0x0000000000107947 */ /* 0x000fec0003800000 */
.L_x_602:
[----:B------:R-:W2:Y:S02]  /*19540*/  LDG.E R2, desc[UR36][R2.64] ;  /* 0x0000002402027981 */ /* 0x000ea4000c1e1900 */
[----:B--2---:R-:W-:-:S04]  /*19550*/  I2FP.F32.U32 R0, R2 ;  /* 0x0000000200007245 */ /* 0x004fc80000201000 */
[----:B------:R-:W-:-:S04]  /*19560*/  F2FP.BF16.F32.PACK_AB R0, RZ, R0 ;  /* 0x00000000ff00723e */ /* 0x000fc800000010ff */
[----:B------:R-:W-:-:S07]  /*19570*/  PRMT R19, R0, 0x7610, R19 ;  /* 0x0000761000137816 */ /* 0x000fce0000000013 */
.L_x_579:
        /* <DEDUP_REMOVED lines=19> */
.L_x_610:
[----:B------:R-:W2:Y:S02]  /*196b0*/  LDG.E.U8 R2, desc[UR36][R2.64] ;  /* 0x0000002402027981 */ /* 0x000ea4000c1e1100 */
[----:B--2---:R-:W-:-:S04]  /*196c0*/  I2FP.F32.U32 R0, R2 ;  /* 0x0000000200007245 */ /* 0x004fc80000201000 */
[----:B------:R-:W-:Y:S01]  /*196d0*/  F2FP.BF16.F32.PACK_AB R0, RZ, R0 ;  /* 0x00000000ff00723e */ /* 0x000fe200000010ff */
[----:B------:R-:W-:Y:S06]  /*196e0*/  BRA `(.L_x_612) ;  /* 0x0000000c00907947 */ /* 0x000fec0003800000 */
.L_x_609:
        /* <DEDUP_REMOVED lines=10> */
.L_x_614:
[----:B------:R-:W2:Y:S02]  /*19790*/  LDG.E R2, desc[UR36][R2.64] ;  /* 0x0000002402027981 */ /* 0x000ea4000c1e1900 */
[----:B--2---:R-:W-:-:S04]  /*197a0*/  I2FP.F32.S32 R0, R2 ;  /* 0x0000000200007245 */ /* 0x004fc80000201400 */
[----:B------:R-:W-:Y:S01]  /*197b0*/  F2FP.BF16.F32.PACK_AB R0, RZ, R0 ;  /* 0x00000000ff00723e */ /* 0x000fe200000010ff */
[----:B------:R-:W-:Y:S06]  /*197c0*/  BRA `(.L_x_612) ;  /* 0x0000000c00587947 */ /* 0x000fec0003800000 */
.L_x_613:
[----:B------:R-:W2:Y:S02]  /*197d0*/  LDG.E.U16 R2, desc[UR36][R2.64] ;  /* 0x0000002402027981 */ /* 0x000ea4000c1e1500 */
[----:B--2---:R-:W0:Y:S02]  /*197e0*/  I2F.S16 R0, R2 ;  /* 0x0000000200007306 */ /* 0x004e240000101400 */
[----:B0-----:R-:W-:Y:S01]  /*197f0*/  F2FP.BF16.F32.PACK_AB R0, RZ, R0 ;  /* 0x00000000ff00723e */ /* 0x001fe200000010ff */
[----:B------:R-:W-:Y:S06]  /*19800*/  BRA `(.L_x_612) ;  /* 0x0000000c00487947 */ /* 0x000fec0003800000 */
.L_x_608:
        /* <DEDUP_REMOVED lines=9> */
.L_x_616:
[----:B------:R-:W2:Y:S02]  /*198a0*/  LDG.E.U16 R0, desc[UR36][R2.64] ;  /* 0x0000002402007981 */ /* 0x000ea4000c1e1500 */
[----:B--2---:R-:W-:-:S05]  /*198b0*/  HADD2.F32 R0, -RZ, R0.H0_H0 ;  /* 0x20000000ff007230 */ /* 0x004fca0000004100 */
[----:B------:R-:W-:Y:S01]  /*198c0*/  F2FP.BF16.F32.PACK_AB R0, RZ, R0 ;  /* 0x00000000ff00723e */ /* 0x000fe200000010ff */
[----:B------:R-:W-:Y:S06]  /*198d0*/  BRA `(.L_x_612) ;  /* 0x0000000c00147947 */ /* 0x000fec0003800000 */
.L_x_615:
        /* <DEDUP_REMOVED lines=9> */
.L_x_618:
[----:B------:R-:W2:Y:S02]  /*19970*/  LDG.E.U16 R2, desc[UR36][R2.64] ;  /* 0x0000002402027981 */ /* 0x000ea4000c1e1500 */
[----:B--2---:R-:W-:-:S05]  /*19980*/  HADD2.F32 R0, -RZ, R2.H0_H0 ;  /* 0x20000002ff007230 */ /* 0x004fca0000004100 */
[----:B------:R-:W-:Y:S01]  /*19990*/  F2FP.BF16.F32.PACK_AB R0, RZ, R0 ;  /* 0x00000000ff00723e */ /* 0x000fe200000010ff */
[----:B------:R-:W-:Y:S06]  /*199a0*/  BRA `(.L_x_612) ;  /* 0x0000000800e07947 */ /* 0x000fec0003800000 */
.L_x_617:
        /* <DEDUP_REMOVED lines=8> */
.L_x_607:
        /* <DEDUP_REMOVED lines=13> */
.L_x_621:
        /* <DEDUP_REMOVED lines=8> */
.L_x_620:
        /* <DEDUP_REMOVED lines=28> */
.L_x_623:
        /* <DEDUP_REMOVED lines=15> */
.L_x_622:
[----:B------:R0:W5:Y:S01]  /*19e30*/  LDG.E.U16 R0, desc[UR36][R2.64] ;  /* 0x0000002402007981 */ /* 0x000162000c1e1500 */
[----:B------:R-:W-:Y:S05]  /*19e40*/  BRA `(.L_x_612) ;  /* 0x0000000400b87947 */ /* 0x000fea0003800000 */
.L_x_619:
        /* <DEDUP_REMOVED lines=12> */
.L_x_626:
        /* <DEDUP_REMOVED lines=21> */
.L_x_630:
[----:B------:R-:W-:Y:S05]  /*1a060*/  BSYNC B1 ;  /* 0x0000000000017941 */ /* 0x000fea0003800000 */
.L_x_629:
[----:B------:R-:W-:Y:S01]  /*1a070*/  LEA R3, R0, 0x3b800000, 0x17 ;  /* 0x3b80000000037811 */ /* 0x000fe200078eb8ff */
[----:B------:R-:W-:-:S05]  /*1a080*/  IMAD.SHL.U32 R0, R2, 0x100000, RZ ;  /* 0x0010000002007824 */ /* 0x000fca00078e00ff */
[----:B------:R-:W-:-:S07]  /*1a090*/  LOP3.LUT R0, R3, R0, R4, 0xfe, !PT ;  /* 0x0000000003007212 */ /* 0x000fce00078efe04 */
.L_x_628:
[----:B------:R-:W-:Y:S05]  /*1a0a0*/  BSYNC B0 ;  /* 0x0000000000007941 */ /* 0x000fea0003800000 */
.L_x_627:
[----:B------:R-:W-:Y:S01]  /*1a0b0*/  F2FP.BF16.F32.PACK_AB R0, RZ, R0 ;  /* 0x00000000ff00723e */ /* 0x000fe200000010ff */
[----:B------:R-:W-:Y:S06]  /*1a0c0*/  BRA `(.L_x_612) ;  /* 0x0000000400187947 */ /* 0x000fec0003800000 */
.L_x_625:
        /* <DEDUP_REMOVED lines=21> */
.L_x_634:
[----:B------:R-:W-:Y:S05]  /*1a220*/  BSYNC B1 ;  /* 0x0000000000017941 */ /* 0x000fea0003800000 */
.L_x_633:
[----:B------:R-:W-:Y:S01]  /*1a230*/  LEA R3, R0, 0x37800000, 0x17 ;  /* 0x3780000000037811 */ /* 0x000fe200078eb8ff */
[----:B------:R-:W-:-:S05]  /*1a240*/  IMAD.SHL.U32 R0, R2, 0x200000, RZ ;  /* 0x0020000002007824 */ /* 0x000fca00078e00ff */
[----:B------:R-:W-:-:S07]  /*1a250*/  LOP3.LUT R0, R3, R0, R4, 0xfe, !PT ;  /* 0x0000000003007212 */ /* 0x000fce00078efe04 */
.L_x_632:
[----:B------:R-:W-:Y:S05]  /*1a260*/  BSYNC B0 ;  /* 0x0000000000007941 */ /* 0x000fea0003800000 */
.L_x_631:
[----:B------:R-:W-:Y:S01]  /*1a270*/  F2FP.BF16.F32.PACK_AB R0, RZ, R0 ;  /* 0x00000000ff00723e */ /* 0x000fe200000010ff */
[----:B------:R-:W-:Y:S06]  /*1a280*/  BRA `(.L_x_612) ;  /* 0x0000000000a87947 */ /* 0x000fec0003800000 */
.L_x_624:
        /* <DEDUP_REMOVED lines=14> */
.L_x_638:
[----:B------:R-:W-:Y:S05]  /*1a370*/  BSYNC B0 ;  /* 0x0000000000007941 */ /* 0x000fea0003800000 */
.L_x_637:
[----:B------:R-:W-:Y:S01]  /*1a380*/  F2FP.BF16.F32.PACK_AB R0, RZ, R0 ;  /* 0x00000000ff00723e */ /* 0x000fe200000010ff */
[----:B------:R-:W-:Y:S06]  /*1a390*/  BRA `(.L_x_612) ;  /* 0x0000000000647947 */ /* 0x000fec0003800000 */
.L_x_611:
        /* <DEDUP_REMOVED lines=16> */
.L_x_639:
[----:B------:R-:W-:Y:S01]  /*1a4a0*/  PRMT R0, RZ, 0x7610, R0 ;  /* 0x00007610ff007816 */ /* 0x000fe20000000000 */
[----:B------:R-:W-:Y:S06]  /*1a4b0*/  BRA `(.L_x_612) ;  /* 0x00000000001c7947 */ /* 0x000fec0003800000 */
.L_x_636:
[----:B------:R-:W2:Y:S02]  /*1a4c0*/  LDG.E.64 R2, desc[UR36][R2.64] ;  /* 0x0000002402027981 */ /* 0x000ea4000c1e1b00 */
[----:B--2---:R-:W0:Y:S02]  /*1a4d0*/  I2F.U64 R0, R2 ;  /* 0x0000000200007312 */ /* 0x004e240000301000 */
[----:B0-----:R-:W-:Y:S01]  /*1a4e0*/  F2FP.BF16.F32.PACK_AB R0, RZ, R0 ;  /* 0x00000000ff00723e */ /* 0x001fe200000010ff */
[----:B------:R-:W-:Y:S06]  /*1a4f0*/  BRA `(.L_x_612) ;  /* 0x00000000000c7947 */ /* 0x000fec0003800000 */
.L_x_635:
[----:B------:R-:W2:Y:S02]  /*1a500*/  LDG.E R2, desc[UR36][R2.64] ;  /* 0x0000002402027981 */ /* 0x000ea4000c1e1900 */
[----:B--2---:R-:W-:-:S04]  /*1a510*/  I2FP.F32.U32 R0, R2 ;  /* 0x0000000200007245 */ /* 0x004fc80000201000 */
[----:B------:R-:W-:-:S07]  /*1a520*/  F2FP.BF16.F32.PACK_AB R0, RZ, R0 ;  /* 0x00000000ff00723e */ /* 0x000fce00000010ff */
.L_x_612:
        /* <DEDUP_REMOVED lines=13> */
[----:B------:R-:W-:-:S06]  /*1a600*/  FFMA.FTZ R19, R19, R2, R22 ;  /* 0x0000000213137223 */ /* 0x000fcc0000010016 */
[----:B------:R-:W0:Y:S04]  /*1a610*/  F2F.BF16.F32 R19, R19 ;  /* 0x0000001300137304 */ /* 0x000e280000202000 */
        /* <DEDUP_REMOVED lines=11> */
[----:B0-----:R-:W-:Y:S01]  /*1a6d0*/  STG.E.U8 desc[UR36][R16.64], R3 ;  /* 0x0000000310007986 */ /* 0x001fe2000c101124 */
[----:B------:R-:W-:Y:S05]  /*1a6e0*/  EXIT ;  /* 0x000000000000794d */ /* 0x000fea0003800000 */
.L_x_643:
[----:B0-----:R-:W-:-:S06]  /*1a6f0*/  IMAD.U32 R3, R19, 0x10000, RZ ;  /* 0x0001000013037824 */ /* 0x001fcc00078e00ff */
[----:B------:R-:W0:Y:S02]  /*1a700*/  F2I.S64.TRUNC R2, R3 ;  /* 0x0000000300027311 */ /* 0x000e24000020d900 */
[----:B0-----:R-:W-:Y:S01]  /*1a710*/  STG.E.U8 desc[UR36][R16.64], R2 ;  /* 0x0000000210007986 */ /* 0x001fe2000c101124 */
[----:B------:R-:W-:Y:S05]  /*1a720*/  EXIT ;  /* 0x000000000000794d */ /* 0x000fea0003800000 */
.L_x_642:
        /* <DEDUP_REMOVED lines=8> */
[----:B0-----:R-:W-:Y:S01]  /*1a7b0*/  STG.E.64 desc[UR36][R16.64], R2 ;  /* 0x0000000210007986 */ /* 0x001fe2000c101b24 */
[----:B------:R-:W-:Y:S05]  /*1a7c0*/  EXIT ;  /* 0x000000000000794d */ /* 0x000fea0003800000 */
.L_x_646:
[----:B0-----:R-:W-:-:S06]  /*1a7d0*/  IMAD.U32 R19, R19, 0x10000, RZ ;  /* 0x0001000013137824 */ /* 0x001fcc00078e00ff */
[----:B------:R-:W0:Y:S02]  /*1a7e0*/  F2I.FTZ.TRUNC.NTZ R19, R19 ;  /* 0x0000001300137305 */ /* 0x000e24000021f100 */
[----:B0-----:R-:W-:Y:S01]  /*1a7f0*/  STG.E desc[UR36][R16.64], R19 ;  /* 0x0000001310007986 */ /* 0x001fe2000c101924 */
[----:B------:R-:W-:Y:S05]  /*1a800*/  EXIT ;  /* 0x000000000000794d */ /* 0x000fea0003800000 */
.L_x_645:
[----:B0-----:R-:W-:-:S06]  /*1a810*/  IMAD.U32 R19, R19, 0x10000, RZ ;  /* 0x0001000013137824 */ /* 0x001fcc00078e00ff */
[----:B------:R-:W0:Y:S02]  /*1a820*/  F2I.FTZ.TRUNC.NTZ R19, R19 ;  /* 0x0000001300137305 */ /* 0x000e24000021f100 */
[----:B0-----:R-:W-:Y:S01]  /*1a830*/  STG.E.U16 desc[UR36][R16.64], R19 ;  /* 0x0000001310007986 */ /* 0x001fe2000c101524 */
[----:B------:R-:W-:Y:S05]  /*1a840*/  EXIT ;  /* 0x000000000000794d */ /* 0x000fea0003800000 */
.L_x_641:
[----:B------:R-:W-:-:S13]  /*1a850*/  ISETP.GT.AND P0, PT, R0, 0x6, PT ;  /* 0x000000060000780c */ /* 0x000fda0003f04270 */
[----:B------:R-:W-:Y:S05]  /*1a860*/  @P0 BRA `(.L_x_647) ;  /* 0x00000000002c0947 */ /* 0x000fea0003800000 */
[----:B------:R-:W-:-:S13]  /*1a870*/  ISETP.NE.AND P0, PT, R0, 0x5, PT ;  /* 0x000000050000780c */ /* 0x000fda0003f05270 */
[----:B------:R-:W-:Y:S05]  /*1a880*/  @!P0 BRA `(.L_x_648) ;  /* 0x0000000000148947 */ /* 0x000fea0003800000 */
[----:B------:R-:W-:-:S13]  /*1a890*/  ISETP.NE.AND P0, PT, R0, 0x6, PT ;  /* 0x000000060000780c */ /* 0x000fda0003f05270 */
[----:B------:R-:W-:Y:S05]  /*1a8a0*/  @P0 BRA `(.L_x_644) ;  /* 0x0000000800c40947 */ /* 0x000fea0003800000 */
[----:B0-----:R-:W-:-:S05]  /*1a8b0*/  IMAD.U32 R19, R19, 0x10000, RZ ;  /* 0x0001000013137824 */ /* 0x001fca00078e00ff */
[----:B------:R-:W-:Y:S01]  /*1a8c0*/  STG.E desc[UR36][R16.64], R19 ;  /* 0x0000001310007986 */ /* 0x000fe2000c101924 */
[----:B------:R-:W-:Y:S05]  /*1a8d0*/  EXIT ;  /* 0x000000000000794d */ /* 0x000fea0003800000 */
.L_x_648:
[----:B0-----:R-:W-:-:S05]  /*1a8e0*/  IMAD.U32 R0, R19, 0x10000, RZ ;  /* 0x0001000013007824 */ /* 0x001fca00078e00ff */
[----:B------:R-:W-:-:S05]  /*1a8f0*/  F2FP.F16.F32.PACK_AB R0, RZ, R0 ;  /* 0x00000000ff00723e */ /* 0x000fca00000000ff */
[----:B------:R-:W-:Y:S01]  /*1a900*/  STG.E.U16 desc[UR36][R16.64], R0 ;  /* 0x0000000010007986 */ /* 0x000fe2000c101524 */
[----:B------:R-:W-:Y:S05]  /*1a910*/  EXIT ;  /* 0x000000000000794d */ /* 0x000fea0003800000 */
.L_x_647:
        /* <DEDUP_REMOVED lines=8> */
[----:B------:R-:W-:Y:S01]  /*1a9a0*/  STG.E.64 desc[UR36][R16.64], R2 ;  /* 0x0000000210007986 */ /* 0x000fe2000c101b24 */
[----:B------:R-:W-:Y:S05]  /*1a9b0*/  EXIT ;  /* 0x000000000000794d */ /* 0x000fea0003800000 */
.L_x_650:
[----:B0-----:R-:W-:-:S05]  /*1a9c0*/  IMAD.U32 R19, R19, 0x10000, RZ ;  /* 0x0001000013137824 */ /* 0x001fca00078e00ff */
[----:B------:R-:W-:-:S04]  /*1a9d0*/  F2FP.F16.F32.PACK_AB R3, RZ, R19 ;  /* 0x00000013ff03723e */ /* 0x000fc800000000ff */
[----:B------:R-:W-:-:S05]  /*1a9e0*/  PRMT R3, R3, 0x5410, RZ ;  /* 0x0000541003037816 */ /* 0x000fca00000000ff */
[----:B------:R-:W-:Y:S01]  /*1a9f0*/  STG.E desc[UR36][R16.64], R3 ;  /* 0x0000000310007986 */ /* 0x000fe2000c101924 */
[----:B------:R-:W-:Y:S05]  /*1aa00*/  EXIT ;  /* 0x000000000000794d */ /* 0x000fea0003800000 */
.L_x_649:
[----:B0-----:R-:W-:-:S04]  /*1aa10*/  IMAD.U32 R2, R19, 0x10000, RZ ;  /* 0x0001000013027824 */ /* 0x001fc800078e00ff */
[----:B------:R-:W-:-:S06]  /*1aa20*/  FMUL.FTZ R2, R2, 1 ;  /* 0x3f80000002027820 */ /* 0x000fcc0000410000 */
[----:B------:R-:W0:Y:S02]  /*1aa30*/  F2F.F64.F32 R2, R2 ;  /* 0x0000000200027310 */ /* 0x000e240000201800 */
[----:B0-----:R-:W-:Y:S01]  /*1aa40*/  STG.E.64 desc[UR36][R16.64], R2 ;  /* 0x0000000210007986 */ /* 0x001fe2000c101b24 */
[----:B------:R-:W-:Y:S05]  /*1aa50*/  EXIT ;  /* 0x000000000000794d */ /* 0x000fea0003800000 */
.L_x_640:
        /* <DEDUP_REMOVED lines=11> */
[----:B------:R-:W-:Y:S01]  /*1ab10*/  STG.E.U8 desc[UR36][R16.64], R3 ;  /* 0x0000000310007986 */ /* 0x000fe2000c101124 */
[----:B------:R-:W-:Y:S05]  /*1ab20*/  EXIT ;  /* 0x000000000000794d */ /* 0x000fea0003800000 */
.L_x_653:
[----:B0-----:R-:W-:Y:S01]  /*1ab30*/  IMAD.U32 R19, R19, 0x10000, RZ ;  /* 0x0001000013137824 */ /* 0x001fe200078e00ff */
[----:B------:R-:W-:-:S03]  /*1ab40*/  CS2R R6, SRZ ;  /* 0x0000000000067805 */ /* 0x000fc6000001ff00 */
[----:B------:R-:W-:-:S06]  /*1ab50*/  FMUL.FTZ R4, R19, 1 ;  /* 0x3f80000013047820 */ /* 0x000fcc0000410000 */
[----:B------:R-:W0:Y:S02]  /*1ab60*/  F2F.F64.F32 R4, R4 ;  /* 0x0000000400047310 */ /* 0x000e240000201800 */
[----:B0-----:R-:W-:Y:S01]  /*1ab70*/  STG.E.128 desc[UR36][R16.64], R4 ;  /* 0x0000000410007986 */ /* 0x001fe2000c101d24 */
[----:B------:R-:W-:Y:S05]  /*1ab80*/  EXIT ;  /* 0x000000000000794d */ /* 0x000fea0003800000 */
.L_x_652:
        /* <DEDUP_REMOVED lines=21> */
.L_x_657:
[----:B------:R-:W-:Y:S05]  /*1ace0*/  BSYNC B0 ;  /* 0x0000000000007941 */ /* 0x000fea0003800000 */
.L_x_656:
[----:B------:R-:W-:-:S05]  /*1acf0*/  LOP3.LUT R3, R0, R3, RZ, 0xfc, !PT ;  /* 0x0000000300037212 */ /* 0x000fca00078efcff */
[----:B------:R-:W-:Y:S01]  /*1ad00*/  STG.E.U8 desc[UR36][R16.64], R3 ;  /* 0x0000000310007986 */ /* 0x000fe2000c101124 */
[----:B------:R-:W-:Y:S05]  /*1ad10*/  EXIT ;  /* 0x000000000000794d */ /* 0x000fea0003800000 */
.L_x_655:
        /* <DEDUP_REMOVED lines=13> */
.L_x_659:
[----:B------:R-:W-:Y:S01]  /*1adf0*/  IMAD.MOV.U32 R0, RZ, RZ, 0x7f ;  /* 0x0000007fff007424 */ /* 0x000fe200078e00ff */
[----:B------:R-:W-:-:S04]  /*1ae00*/  ISETP.GT.U32.AND P0, PT, R2, 0x7f800000, PT ;  /* 0x7f8000000200780c */ /* 0x000fc80003f04070 */
[----:B------:R-:W-:-:S09]  /*1ae10*/  SEL R0, R0, 0x7c, P0 ;  /* 0x0000007c00007807 */ /* 0x000fd20000000000 */
.L_x_660:
[----:B------:R-:W-:Y:S05]  /*1ae20*/  BSYNC B0 ;  /* 0x0000000000007941 */ /* 0x000fea0003800000 */
.L_x_658:
[----:B------:R-:W-:-:S04]  /*1ae30*/  LOP3.LUT R2, R19, 0x80000000, RZ, 0xc0, !PT ;  /* 0x8000000013027812 */ /* 0x000fc800078ec0ff */
[----:B------:R-:W-:-:S04]  /*1ae40*/  SHF.R.U32.HI R3, RZ, 0x18, R2 ;  /* 0x00000018ff037819 */ /* 0x000fc80000011602 */
[----:B------:R-:W-:-:S05]  /*1ae50*/  LOP3.LUT R3, R0, R3, RZ, 0xfc, !PT ;  /* 0x0000000300037212 */ /* 0x000fca00078efcff */
[----:B------:R-:W-:Y:S01]  /*1ae60*/  STG.E.U8 desc[UR36][R16.64], R3 ;  /* 0x0000000310007986 */ /* 0x000fe2000c101124 */
[----:B------:R-:W-:Y:S05]  /*1ae70*/  EXIT ;  /* 0x000000000000794d */ /* 0x000fea0003800000 */
.L_x_654:
[----:B0-----:R-:W-:Y:S01]  /*1ae80*/  STG.E.U16 desc[UR36][R16.64], R19 ;  /* 0x0000001310007986 */ /* 0x001fe2000c101524 */
[----:B------:R-:W-:Y:S05]  /*1ae90*/  EXIT ;  /* 0x000000000000794d */ /* 0x000fea0003800000 */
.L_x_651:
        /* <DEDUP_REMOVED lines=10> */
[----:B0-----:R-:W-:Y:S01]  /*1af40*/  STG.E.U16 desc[UR36][R16.64], R3 ;  /* 0x0000000310007986 */ /* 0x001fe2000c101524 */
[----:B------:R-:W-:Y:S05]  /*1af50*/  EXIT ;  /* 0x000000000000794d */ /* 0x000fea0003800000 */
.L_x_663:
        /* <DEDUP_REMOVED lines=17> */
.L_x_666:
[----:B------:R-:W-:-:S04]  /*1b070*/  LOP3.LUT R2, R19, 0x80000000, RZ, 0xc0, !PT ;  /* 0x8000000013027812 */ /* 0x000fc800078ec0ff */
[----:B------:R-:W-:-:S04]  /*1b080*/  SHF.R.U32.HI R3, RZ, 0x18, R2 ;  /* 0x00000018ff037819 */ /* 0x000fc80000011602 */
[----:B------:R-:W-:-:S04]  /*1b090*/  LOP3.LUT R0, R0, R3, RZ, 0xfc, !PT ;  /* 0x0000000300007212 */ /* 0x000fc800078efcff */
[----:B------:R-:W-:-:S07]  /*1b0a0*/  PRMT R8, R0, 0x7610, R8 ;  /* 0x0000761000087816 */ /* 0x000fce0000000008 */
.L_x_665:
[----:B------:R-:W-:Y:S05]  /*1b0b0*/  BSYNC B0 ;  /* 0x0000000000007941 */ /* 0x000fea0003800000 */
.L_x_664:
[----:B------:R-:W-:Y:S01]  /*1b0c0*/  STG.E.U8 desc[UR36][R16.64], R8 ;  /* 0x0000000810007986 */ /* 0x000fe2000c101124 */
[----:B------:R-:W-:Y:S05]  /*1b0d0*/  EXIT ;  /* 0x000000000000794d */ /* 0x000fea0003800000 */
.L_x_662:
        /* <DEDUP_REMOVED lines=17> */
.L_x_669:
[----:B------:R-:W-:-:S04]  /*1b1f0*/  LOP3.LUT R2, R19, 0x80000000, RZ, 0xc0, !PT ;  /* 0x8000000013027812 */ /* 0x000fc800078ec0ff */
[----:B------:R-:W-:-:S04]  /*1b200*/  SHF.R.U32.HI R3, RZ, 0x18, R2 ;  /* 0x00000018ff037819 */ /* 0x000fc80000011602 */
[----:B------:R-:W-:-:S04]  /*1b210*/  LOP3.LUT R0, R0, R3, RZ, 0xfc, !PT ;  /* 0x0000000300007212 */ /* 0x000fc800078efcff */
[----:B------:R-:W-:-:S07]  /*1b220*/  PRMT R8, R0, 0x7610, R8 ;  /* 0x0000761000087816 */ /* 0x000fce0000000008 */
.L_x_668:
[----:B------:R-:W-:Y:S05]  /*1b230*/  BSYNC B0 ;  /* 0x0000000000007941 */ /* 0x000fea0003800000 */
.L_x_667:
[----:B------:R-:W-:Y:S01]  /*1b240*/  STG.E.U8 desc[UR36][R16.64], R8 ;  /* 0x0000000810007986 */ /* 0x000fe2000c101124 */
[----:B------:R-:W-:Y:S05]  /*1b250*/  EXIT ;  /* 0x000000000000794d */ /* 0x000fea0003800000 */
.L_x_661:
        /* <DEDUP_REMOVED lines=20> */
[----:B------:R-:W-:Y:S01]  /*1b3a0*/  STG.E.U8 desc[UR36][R16.64], R3 ;  /* 0x0000000310007986 */ /* 0x000fe2000c101124 */
[----:B------:R-:W-:Y:S05]  /*1b3b0*/  EXIT ;  /* 0x000000000000794d */ /* 0x000fea0003800000 */
.L_x_644:
        /* <DEDUP_REMOVED lines=16> */
.L_x_672:
[----:B------:R-:W-:Y:S05]  /*1b4c0*/  EXIT ;  /* 0x000000000000794d */ /* 0x000fea0003800000 */
.L_x_671:
[----:B0-----:R-:W-:-:S06]  /*1b4d0*/  IMAD.U32 R2, R19, 0x10000, RZ ;  /* 0x0001000013027824 */ /* 0x001fcc00078e00ff */
[----:B------:R-:W0:Y:S02]  /*1b4e0*/  F2I.U64.TRUNC R2, R2 ;  /* 0x0000000200027311 */ /* 0x000e24000020d800 */
[----:B0-----:R-:W-:Y:S01]  /*1b4f0*/  STG.E.64 desc[UR36][R16.64], R2 ;  /* 0x0000000210007986 */ /* 0x001fe2000c101b24 */
[----:B------:R-:W-:Y:S05]  /*1b500*/  EXIT ;  /* 0x000000000000794d */ /* 0x000fea0003800000 */
.L_x_670:
[----:B0-----:R-:W-:-:S06]  /*1b510*/  IMAD.U32 R19, R19, 0x10000, RZ ;  /* 0x0001000013137824 */ /* 0x001fcc00078e00ff */
[----:B------:R-:W0:Y:S02]  /*1b520*/  F2I.FTZ.U32.TRUNC.NTZ R19, R19 ;  /* 0x0000001300137305 */ /* 0x000e24000021f000 */
[----:B0-----:R-:W-:Y:S01]  /*1b530*/  STG.E desc[UR36][R16.64], R19 ;  /* 0x0000001310007986 */ /* 0x001fe2000c101924 */
[----:B------:R-:W-:Y:S05]  /*1b540*/  EXIT ;  /* 0x000000000000794d */ /* 0x000fea0003800000 */
.L_x_673:
[----:B------:R-:W-:-:S00]  /*1b550*/  BRA `(.L_x_673) ;  /* 0xfffffffc00fc7947 */ /* 0x000fc0000383ffff */
[----:B------:R-:W-:-:S00]  /*1b560*/  NOP ;  /* 0x0000000000007918 */ /* 0x000fc00000000000 */
        /* <DEDUP_REMOVED lines=9> */
.L_x_9573:


//--------------------- .text._ZN2at6native27unrolled_elementwise_kernelIZZZNS0_14glu_jvp_kernelERNS_18TensorIteratorBaseEENKUlvE_clEvENKUlvE2_clEvEUlN3c108BFloat16ES7_S7_S7_E_St5arrayIPcLm5EELi4E23TrivialOffsetCalculatorILi4EjESC_ILi1EjENS0_6memory12LoadWithCastILi4EEENSF_13StoreWithCastILi1EEEEEviT_T0_T2_T3_T4_T5_ --------------------------
	.section	.text._ZN2at6native27unrolled_elementwise_kernelIZZZNS0_14glu_jvp_kernelERNS_18TensorIteratorBaseEENKUlvE_clEvENKUlvE2_clEvEUlN3c108BFloat16ES7_S7_S7_E_St5arrayIPcLm5EELi4E23TrivialOffsetCalculatorILi4EjESC_ILi1EjENS0_6memory12LoadWithCastILi4EEENSF_13StoreWithCastILi1EEEEEviT_T0_T2_T3_T4_T5_,"ax",@progbits
	.align	128
        .global         _ZN2at6native27unrolled_elementwise_kernelIZZZNS0_14glu_jvp_kernelERNS_18TensorIteratorBaseEENKUlvE_clEvENKUlvE2_clEvEUlN3c108BFloat16ES7_S7_S7_E_St5arrayIPcLm5EELi4E23TrivialOffsetCalculatorILi4EjESC_ILi1EjENS0_6memory12LoadWithCastILi4EEENSF_13StoreWithCastILi1EEEEEviT_T0_T2_T3_T4_T5_
        .type           _ZN2at6native27unrolled_elementwise_kernelIZZZNS0_14glu_jvp_kernelERNS_18TensorIteratorBaseEENKUlvE_clEvENKUlvE2_clEvEUlN3c108BFloat16ES7_S7_S7_E_St5arrayIPcLm5EELi4E23TrivialOffsetCalculatorILi4EjESC_ILi1EjENS0_6memory12LoadWithCastILi4EEENSF_13StoreWithCastILi1EEEEEviT_T0_T2_T3_T4_T5_,@function
        .size           _ZN2at6native27unrolled_elementwise_kernelIZZZNS0_14glu_jvp_kernelERNS_18TensorIteratorBaseEENKUlvE_clEvENKUlvE2_clEvEUlN3c108BFloat16ES7_S7_S7_E_St5arrayIPcLm5EELi4E23TrivialOffsetCalculatorILi4EjESC_ILi1EjENS0_6memory12LoadWithCastILi4EEENSF_13StoreWithCastILi1EEEEEviT_T0_T2_T3_T4_T5_,(.L_x_9574 - _ZN2at6native27unrolled_elementwise_kernelIZZZNS0_14glu_jvp_kernelERNS_18TensorIteratorBaseEENKUlvE_clEvENKUlvE2_clEvEUlN3c108BFloat16ES7_S7_S7_E_St5arrayIPcLm5EELi4E23TrivialOffsetCalculatorILi4EjESC_ILi1EjENS0_6memory12LoadWithCastILi4EEENSF_13StoreWithCastILi1EEEEEviT_T0_T2_T3_T4_T5_)
        .other          _ZN2at6native27unrolled_elementwise_kernelIZZZNS0_14glu_jvp_kernelERNS_18TensorIteratorBaseEENKUlvE_clEvENKUlvE2_clEvEUlN3c108BFloat16ES7_S7_S7_E_St5arrayIPcLm5EELi4E23TrivialOffsetCalculatorILi4EjESC_ILi1EjENS0_6memory12LoadWithCastILi4EEENSF_13StoreWithCastILi1EEEEEviT_T0_T2_T3_T4_T5_,@"STO_CUDA_ENTRY STV_DEFAULT"
_ZN2at6native27unrolled_elementwise_kernelIZZZNS0_14glu_jvp_kernelERNS_18TensorIteratorBaseEENKUlvE_clEvENKUlvE2_clEvEUlN3c108BFloat16ES7_S7_S7_E_St5arrayIPcLm5EELi4E23TrivialOffsetCalculatorILi4EjESC_ILi1EjENS0_6memory12LoadWithCastILi4EEENSF_13StoreWithCastILi1EEEEEviT_T0_T2_T3_T4_T5_:
.text._ZN2at6native27unrolled_elementwise_kernelIZZZNS0_14glu_jvp_kernelERNS_18TensorIteratorBaseEENKUlvE_clEvENKUlvE2_clEvEUlN3c108BFloat16ES7_S7_S7_E_St5arrayIPcLm5EELi4E23TrivialOffsetCalculatorILi4EjESC_ILi1EjENS0_6memory12LoadWithCastILi4EEENSF_13StoreWithCastILi1EEEEEviT_T0_T2_T3_T4_T5_:
[----:B------:R-:W0:Y:S01]  /*0000*/  LDC R1, c[0x0][0x28] ;  /* 0x00000a00ff017b82 */ /* 0x000e220000000800 */
[----:B------:R-:W1:Y:S07]  /*0010*/  S2R R22, SR_CTAID.X ;  /* 0x0000000000167919 */ /* 0x000e6e0000002500 */
[----:B------:R-:W1:Y:S01]  /*0020*/  LDC R3, c[0x0][0x210] ;  /* 0x00008400ff037b82 */ /* 0x000e620000000800 */
[----:B------:R-:W-:Y:S01]  /*0030*/  ULDC.64 UR36, c[0x0][0x208] ;  /* 0x0000820000247ab9 */ /* 0x000fe20000000a00 */
[----:B------:R-:W-:Y:S01]  /*0040*/  BSSY B6, `(.L_x_674) ;  /* 0x0000440000067945 */ /* 0x000fe20003800000 */
[----:B------:R-:W2:Y:S01]  /*0050*/  S2R R19, SR_TID.X ;  /* 0x0000000000137919 */ /* 0x000ea20000002100 */
[----:B------:R-:W-:-:S02]  /*0060*/  PRMT R23, RZ, 0x7610, R23 ;  /* 0x00007610ff177816 */ /* 0x000fc40000000017 */
[----:B------:R-:W-:Y:S02]  /*0070*/  PRMT R24, RZ, 0x7610, R24 ;  /* 0x00007610ff187816 */ /* 0x000fe40000000018 */
[----:B------:R-:W3:Y:S01]  /*0080*/  LDC.U8 R18, c[0x0][0x244] ;  /* 0x00009100ff127b82 */ /* 0x000ee20000000000 */
[----:B------:R-:W-:Y:S02]  /*0090*/  PRMT R25, RZ, 0x7610, R25 ;  /* 0x00007610ff197816 */ /* 0x000fe40000000019 */
[----:B------:R-:W-:Y:S02]  /*00a0*/  PRMT R26, RZ, 0x7610, R26 ;  /* 0x00007610ff1a7816 */ /* 0x000fe4000000001a */
[----:B------:R-:W-:-:S03]  /*00b0*/  PRMT R27, RZ, 0x7610, R27 ;  /* 0x00007610ff1b7816 */ /* 0x000fc6000000001b */
[----:B------:R-:W4:Y:S08]  /*00c0*/  LDC.U8 R17, c[0x0][0x245] ;  /* 0x00009140ff117b82 */ /* 0x000f300000000000 */
[----:B------:R-:W0:Y:S01]  /*00d0*/  LDC.U8 R16, c[0x0][0x246] ;  /* 0x00009180ff107b82 */ /* 0x000e220000000000 */
[----:B-1----:R-:W-:-:S07]  /*00e0*/  IMAD R34, R22, -0x200, R3 ;  /* 0xfffffe0016227824 */ /* 0x002fce00078e0203 */
[----:B------:R-:W1:Y:S01]  /*00f0*/  LDC.U8 R2, c[0x0][0x247] ;  /* 0x000091c0ff027b82 */ /* 0x000e620000000000 */
[----:B--2---:R-:W-:-:S13]  /*0100*/  ISETP.GE.AND P0, PT, R19, R34, PT ;  /* 0x000000221300720c */ /* 0x004fda0003f06270 */
[----:B---34-:R-:W-:Y:S05]  /*0110*/  @P0 BRA `(.L_x_675) ;  /* 0x0000004000c80947 */ /* 0x018fea0003800000 */
[----:B------:R-:W2:Y:S01]  /*0120*/  LDC.64 R4, c[0x0][0x220] ;  /* 0x00008800ff047b82 */ /* 0x000ea20000000a00 */
[----:B------:R-:W-:Y:S01]  /*0130*/  PRMT R0, R18, 0x9910, RZ ;  /* 0x0000991012007816 */ /* 0x000fe200000000ff */
[----:B------:R-:W-:Y:S01]  /*0140*/  IMAD R27, R22, 0x200, R19 ;  /* 0x00000200161b7824 */ /* 0x000fe200078e0213 */
[----:B------:R-:W-:Y:S02]  /*0150*/  ULDC UR4, c[0x0][0x248] ;  /* 0x0000920000047ab9 */ /* 0x000fe40000000800 */
[----:B------:R-:W-:Y:S01]  /*0160*/  ISETP.GT.AND P0, PT, R0, 0x9, PT ;  /* 0x000000090000780c */ /* 0x000fe20003f04270 */
[----:B------:R-:W-:-:S05]  /*0170*/  IMAD R3, R27, UR4, RZ ;  /* 0x000000041b037c24 */ /* 0x000fca000f8e02ff */
[----:B--2---:R-:W-:-:S05]  /*0180*/  IADD3 R4, P1, R3, R4, RZ ;  /* 0x0000000403047210 */ /* 0x004fca0007f3e0ff */
[----:B------:R-:W-:Y:S02]  /*0190*/  IMAD.X R5, RZ, RZ, R5, P1 ;  /* 0x000000ffff057224 */ /* 0x000fe400008e0605 */
[----:B------:R-:W-:Y:S06]  /*01a0*/  @P0 BRA `(.L_x_676) ;  /* 0x0000000400300947 */ /* 0x000fec0003800000 */
        /* <DEDUP_REMOVED lines=9> */
[----:B--2---:R-:W2:Y:S02]  /*0240*/  I2F.S16 R0, R4 ;  /* 0x0000000400007306 */ /* 0x004ea40000101400 */
[----:B--2---:R-:W-:-:S04]  /*0250*/  F2FP.BF16.F32.PACK_AB R0, RZ, R0 ;  /* 0x00000000ff00723e */ /* 0x004fc800000010ff */
[----:B------:R-:W-:Y:S01]  /*0260*/  PRMT R24, R0, 0x7610, R24 ;  /* 0x0000761000187816 */ /* 0x000fe20000000018 */
[----:B------:R-:W-:Y:S06]  /*0270*/  BRA `(.L_x_681) ;  /* 0x0000000c00dc7947 */ /* 0x000fec0003800000 */
.L_x_679:
[----:B------:R-:W2:Y:S02]  /*0280*/  LDG.E.U8 R4, desc[UR36][R4.64] ;  /* 0x0000002404047981 */ /* 0x000ea4000c1e1100 */
[----:B--2---:R-:W-:-:S04]  /*0290*/  I2FP.F32.U32 R0, R4 ;  /* 0x0000000400007245 */ /* 0x004fc80000201000 */
[----:B------:R-:W-:-:S04]  /*02a0*/  F2FP.BF16.F32.PACK_AB R0, RZ, R0 ;  /* 0x00000000ff00723e */ /* 0x000fc800000010ff */
[----:B------:R-:W-:Y:S01]  /*02b0*/  PRMT R24, R0, 0x7610, R24 ;  /* 0x0000761000187816 */ /* 0x000fe20000000018 */
[----:B------:R-:W-:Y:S06]  /*02c0*/  BRA `(.L_x_681) ;  /* 0x0000000c00c87947 */ /* 0x000fec0003800000 */
.L_x_678:
[----:B------:R-:W-:-:S13]  /*02d0*/  ISETP.NE.AND P0, PT, R0, 0x2, PT ;  /* 0x000000020000780c */ /* 0x000fda0003f05270 */
[----:B------:R-:W-:Y:S05]  /*02e0*/  @!P0 BRA `(.L_x_682) ;  /* 0x0000000000388947 */ /* 0x000fea0003800000 */
[----:B------:R-:W-:-:S13]  /*02f0*/  ISETP.NE.AND P0, PT, R0, 0x3, PT ;  /* 0x000000030000780c */ /* 0x000fda0003f05270 */
[----:B------:R-:W-:Y:S05]  /*0300*/  @!P0 BRA `(.L_x_683) ;  /* 0x00000000001c8947 */ /* 0x000fea0003800000 */
[----:B------:R-:W-:-:S13]  /*0310*/  ISETP.NE.AND P0, PT, R0, 0x4, PT ;  /* 0x000000040000780c */ /* 0x000fda0003f05270 */
[----:B------:R-:W-:Y:S05]  /*0320*/  @P0 BRA `(.L_x_680) ;  /* 0x0000000c00440947 */ /* 0x000fea0003800000 */
[----:B------:R-:W2:Y:S02]  /*0330*/  LDG.E.64 R4, desc[UR36][R4.64] ;  /* 0x0000002404047981 */ /* 0x000ea4000c1e1b00 */
[----:B--2---:R-:W2:Y:S02]  /*0340*/  I2F.S64 R0, R4 ;  /* 0x0000000400007312 */ /* 0x004ea40000301400 */
[----:B--2---:R-:W-:-:S04]  /*0350*/  F2FP.BF16.F32.PACK_AB R0, RZ, R0 ;  /* 0x00000000ff00723e */ /* 0x004fc800000010ff */
[----:B------:R-:W-:Y:S01]  /*0360*/  PRMT R24, R0, 0x7610, R24 ;  /* 0x0000761000187816 */ /* 0x000fe20000000018 */
[----:B------:R-:W-:Y:S06]  /*0370*/  BRA `(.L_x_681) ;  /* 0x0000000c009c7947 */ /* 0x000fec0003800000 */
.L_x_683:
[----:B------:R-:W2:Y:S02]  /*0380*/  LDG.E R4, desc[UR36][R4.64] ;  /* 0x0000002404047981 */ /* 0x000ea4000c1e1900 */
[----:B--2---:R-:W-:-:S04]  /*0390*/  I2FP.F32.S32 R0, R4 ;  /* 0x0000000400007245 */ /* 0x004fc80000201400 */
[----:B------:R-:W-:-:S04]  /*03a0*/  F2FP.BF16.F32.PACK_AB R0, RZ, R0 ;  /* 0x00000000ff00723e */ /* 0x000fc800000010ff */
[----:B------:R-:W-:Y:S01]  /*03b0*/  PRMT R24, R0, 0x7610, R24 ;  /* 0x0000761000187816 */ /* 0x000fe20000000018 */
[----:B------:R-:W-:Y:S06]  /*03c0*/  BRA `(.L_x_681) ;  /* 0x0000000c00887947 */ /* 0x000fec0003800000 */
.L_x_682:
[----:B------:R-:W2:Y:S02]  /*03d0*/  LDG.E.U16 R4, desc[UR36][R4.64] ;  /* 0x0000002404047981 */ /* 0x000ea4000c1e1500 */
[----:B--2---:R-:W2:Y:S02]  /*03e0*/  I2F.S16 R0, R4 ;  /* 0x0000000400007306 */ /* 0x004ea40000101400 */
[----:B--2---:R-:W-:-:S04]  /*03f0*/  F2FP.BF16.F32.PACK_AB R0, RZ, R0 ;  /* 0x00000000ff00723e */ /* 0x004fc800000010ff */
[----:B------:R-:W-:Y:S01]  /*0400*/  PRMT R24, R0, 0x7610, R24 ;  /* 0x0000761000187816 */ /* 0x000fe20000000018 */
[----:B------:R-:W-:Y:S06]  /*0410*/  BRA `(.L_x_681) ;  /* 0x0000000c00747947 */ /* 0x000fec0003800000 */
.L_x_677:
        /* <DEDUP_REMOVED lines=9> */
.L_x_685:
[----:B------:R-:W2:Y:S02]  /*04b0*/  LDG.E.U16 R0, desc[UR36][R4.64] ;  /* 0x0000002404007981 */ /* 0x000ea4000c1e1500 */
[----:B--2---:R-:W-:-:S05]  /*04c0*/  HADD2.F32 R0, -RZ, R0.H0_H0 ;  /* 0x20000000ff007230 */ /* 0x004fca0000004100 */
[----:B------:R-:W-:-:S04]  /*04d0*/  F2FP.BF16.F32.PACK_AB R0, RZ, R0 ;  /* 0x00000000ff00723e */ /* 0x000fc800000010ff */
[----:B------:R-:W-:Y:S01]  /*04e0*/  PRMT R24, R0, 0x7610, R24 ;  /* 0x0000761000187816 */ /* 0x000fe20000000018 */
[----:B------:R-:W-:Y:S06]  /*04f0*/  BRA `(.L_x_681) ;  /* 0x0000000c003c7947 */ /* 0x000fec0003800000 */
.L_x_684:
        /* <DEDUP_REMOVED lines=9> */
.L_x_687:
[----:B------:R-:W2:Y:S02]  /*0590*/  LDG.E.U16 R4, desc[UR36][R4.64] ;  /* 0x0000002404047981 */ /* 0x000ea4000c1e1500 */
[----:B--2---:R-:W-:-:S05]  /*05a0*/  HADD2.F32 R0, -RZ, R4.H0_H0 ;  /* 0x20000004ff007230 */ /* 0x004fca0000004100 */
[----:B------:R-:W-:-:S04]  /*05b0*/  F2FP.BF16.F32.PACK_AB R0, RZ, R0 ;  /* 0x00000000ff00723e */ /* 0x000fc800000010ff */
[----:B------:R-:W-:Y:S01]  /*05c0*/  PRMT R24, R0, 0x7610, R24 ;  /* 0x0000761000187816 */ /* 0x000fe20000000018 */
[----:B------:R-:W-:Y:S06]  /*05d0*/  BRA `(.L_x_681) ;  /* 0x0000000c00047947 */ /* 0x000fec0003800000 */
.L_x_686:
[----:B------:R-:W2:Y:S01]  /*05e0*/  LDG.E.64 R4, desc[UR36][R4.64] ;  /* 0x0000002404047981 */ /* 0x000ea2000c1e1b00 */
[----:B------:R-:W-:Y:S01]  /*05f0*/  UMOV UR4, 0xf0000000 ;  /* 0xf000000000047882 */ /* 0x000fe20000000000 */
[----:B------:R-:W-:Y:S01]  /*0600*/  UMOV UR5, 0x380fffff ;  /* 0x380fffff00057882 */ /* 0x000fe20000000000 */
[----:B--2---:R-:W2:Y:S01]  /*0610*/  F2F.F32.F64 R0, R4 ;  /* 0x0000000400007310 */ /* 0x004ea20000301000 */
[----:B------:R-:W-:-:S14]  /*0620*/  DSETP.GEU.AND P0, PT, |R4|, UR4, PT ;  /* 0x0000000404007e2a */ /* 0x000fdc000bf0e200 */
[----:B--2---:R-:W-:-:S05]  /*0630*/  @!P0 FMUL R0, R0, 1.175494350822287508e-38 ;  /* 0x0080000000008820 */ /* 0x004fca0000400000 */
[----:B------:R-:W-:-:S04]  /*0640*/  F2FP.BF16.F32.PACK_AB R0, RZ, R0 ;  /* 0x00000000ff00723e */ /* 0x000fc800000010ff */
[----:B------:R-:W-:Y:S01]  /*0650*/  PRMT R24, R0, 0x7610, R24 ;  /* 0x0000761000187816 */ /* 0x000fe20000000018 */
[----:B------:R-:W-:Y:S06]  /*0660*/  BRA `(.L_x_681) ;  /* 0x0000000800e07947 */ /* 0x000fec0003800000 */
.L_x_676:
        /* <DEDUP_REMOVED lines=14> */
.L_x_690:
        /* <DEDUP_REMOVED lines=9> */
.L_x_689:
        /* <DEDUP_REMOVED lines=10> */
[----:B------:R-:W2:Y:S01]  /*0880*/  FLO.U32 R6, R3 ;  /* 0x0000000300067300 */ /* 0x000ea200000e0000 */
[C---:B------:R-:W-:Y:S02]  /*0890*/  VIADD R7, R3.reuse, 0x1000000 ;  /* 0x0100000003077836 */ /* 0x040fe40000000000 */
[----:B------:R-:W-:-:S03]  /*08a0*/  VIADD R4, R3, 0xffffffff ;  /* 0xffffffff03047836 */ /* 0x000fc60000000000 */
[----:B------:R-:W-:Y:S02]  /*08b0*/  SHF.R.S32.HI R7, RZ, 0x8, R7 ;  /* 0x00000008ff077819 */ /* 0x000fe40000011407 */
[----:B------:R-:W-:Y:S02]  /*08c0*/  SHF.R.S32.HI R4, RZ, 0x1f, R4 ;  /* 0x0000001fff047819 */ /* 0x000fe40000011404 */
[----:B--2---:R-:W-:-:S04]  /*08d0*/  IADD3 R6, -R6, 0x1f, RZ ;  /* 0x0000001f06067810 */ /* 0x004fc80007ffe1ff */
        /* <DEDUP_REMOVED lines=12> */
.L_x_692:
[----:B------:R-:W2:Y:S02]  /*09a0*/  LDG.E.U8 R4, desc[UR36][R4.64] ;  /* 0x0000002404047981 */ /* 0x000ea4000c1e1100 */
[----:B--2---:R-:W-:-:S05]  /*09b0*/  IMAD.SHL.U32 R0, R4, 0x2000000, RZ ;  /* 0x0200000004007824 */ /* 0x004fca00078e00ff */
[----:B------:R-:W-:-:S13]  /*09c0*/  ISETP.GE.U32.AND P0, PT, R0, 0x8000000, PT ;  /* 0x080000000000780c */ /* 0x000fda0003f06070 */
[C---:B------:R-:W-:Y:S02]  /*09d0*/  @!P0 IMAD.SHL.U32 R0, R4.reuse, 0x100, RZ ;  /* 0x0000010004008824 */ /* 0x040fe400078e00ff */
[----:B------:R-:W-:-:S03]  /*09e0*/  @P0 IMAD.SHL.U32 R3, R4, 0x200000, RZ ;  /* 0x0020000004030824 */ /* 0x000fc600078e00ff */
[----:B------:R-:W-:Y:S02]  /*09f0*/  @!P0 LOP3.LUT R0, R0, 0x7f00, RZ, 0xc0, !PT ;  /* 0x00007f0000008812 */ /* 0x000fe400078ec0ff */
[----:B------:R-:W-:Y:S02]  /*0a00*/  @P0 LOP3.LUT R3, R3, 0x70000000, RZ, 0xfc, !PT ;  /* 0x7000000003030812 */ /* 0x000fe400078efcff */
[----:B------:R-:W-:-:S03]  /*0a10*/  @!P0 LOP3.LUT R0, R0, 0x3f000000, RZ, 0xfc, !PT ;  /* 0x3f00000000008812 */ /* 0x000fc600078efcff */
[----:B------:R-:W-:Y:S02]  /*0a20*/  @P0 FMUL.FTZ R3, R3, 1.9259299443872358531e-34 ;  /* 0x0780000003030820 */ /* 0x000fe40000410000 */
[----:B------:R-:W-:Y:S01]  /*0a30*/  @!P0 FADD.FTZ R3, R0, -0.5 ;  /* 0xbf00000000038421 */ /* 0x000fe20000010000 */
[----:B------:R-:W-:-:S05]  /*0a40*/  IMAD.SHL.U32 R0, R4, 0x1000000, RZ ;  /* 0x0100000004007824 */ /* 0x000fca00078e00ff */
[----:B------:R-:W-:-:S04]  /*0a50*/  LOP3.LUT R0, R3, 0x80000000, R0, 0xf8, !PT ;  /* 0x8000000003007812 */ /* 0x000fc800078ef800 */
[----:B------:R-:W-:-:S04]  /*0a60*/  F2FP.BF16.F32.PACK_AB R0, RZ, R0 ;  /* 0x00000000ff00723e */ /* 0x000fc800000010ff */
[----:B------:R-:W-:Y:S01]  /*0a70*/  PRMT R24, R0, 0x7610, R24 ;  /* 0x0000761000187816 */ /* 0x000fe20000000018 */
[----:B------:R-:W-:Y:S06]  /*0a80*/  BRA `(.L_x_681) ;  /* 0x0000000400d87947 */ /* 0x000fec0003800000 */
.L_x_691:
[----:B------:R2:W5:Y:S01]  /*0a90*/  LDG.E.U16 R24, desc[UR36][R4.64] ;  /* 0x0000002404187981 */ /* 0x000562000c1e1500 */
[----:B------:R-:W-:Y:S05]  /*0aa0*/  BRA `(.L_x_681) ;  /* 0x0000000400d07947 */ /* 0x000fea0003800000 */
.L_x_688:
        /* <DEDUP_REMOVED lines=13> */
.L_x_695:
        /* <DEDUP_REMOVED lines=15> */
[----:B------:R-:W2:Y:S02]  /*0c70*/  FLO.U32 R4, R3 ;  /* 0x0000000300047300 */ /* 0x000ea400000e0000 */
[----:B--2---:R-:W-:-:S04]  /*0c80*/  IADD3 R5, -R4, 0x1f, RZ ;  /* 0x0000001f04057810 */ /* 0x004fc80007ffe1ff */
[----:B------:R-:W-:Y:S01]  /*0c90*/  IADD3 R0, R0, 0x1d, -R5 ;  /* 0x0000001d00007810 */ /* 0x000fe20007ffe805 */
[----:B------:R-:W-:-:S05]  /*0ca0*/  VIADD R4, R5, 0xffffffe4 ;  /* 0xffffffe405047836 */ /* 0x000fca0000000000 */
[----:B------:R-:W-:-:S04]  /*0cb0*/  SHF.L.U32 R4, R3, R4, RZ ;  /* 0x0000000403047219 */ /* 0x000fc800000006ff */
[----:B------:R-:W-:-:S07]  /*0cc0*/  LOP3.LUT R3, R4, 0x7, RZ, 0xc0, !PT ;  /* 0x0000000704037812 */ /* 0x000fce00078ec0ff */
.L_x_699:
[----:B------:R-:W-:Y:S05]  /*0cd0*/  BSYNC B1 ;  /* 0x0000000000017941 */ /* 0x000fea0003800000 */
.L_x_698:
[----:B------:R-:W-:Y:S01]  /*0ce0*/  LEA R5, R0, 0x3b800000, 0x17 ;  /* 0x3b80000000057811 */ /* 0x000fe200078eb8ff */
[----:B------:R-:W-:-:S05]  /*0cf0*/  IMAD.SHL.U32 R0, R3, 0x100000, RZ ;  /* 0x0010000003007824 */ /* 0x000fca00078e00ff */
[----:B------:R-:W-:-:S07]  /*0d00*/  LOP3.LUT R0, R5, R0, R6, 0xfe, !PT ;  /* 0x0000000005007212 */ /* 0x000fce00078efe06 */
.L_x_697:
[----:B------:R-:W-:Y:S05]  /*0d10*/  BSYNC B0 ;  /* 0x0000000000007941 */ /* 0x000fea0003800000 */
.L_x_696:
[----:B------:R-:W-:-:S04]  /*0d20*/  F2FP.BF16.F32.PACK_AB R0, RZ, R0 ;  /* 0x00000000ff00723e */ /* 0x000fc800000010ff */
[----:B------:R-:W-:Y:S01]  /*0d30*/  PRMT R24, R0, 0x7610, R24 ;  /* 0x0000761000187816 */ /* 0x000fe20000000018 */
[----:B------:R-:W-:Y:S06]  /*0d40*/  BRA `(.L_x_681) ;  /* 0x0000000400287947 */ /* 0x000fec0003800000 */
.L_x_694:
        /* <DEDUP_REMOVED lines=21> */
.L_x_703:
[----:B------:R-:W-:Y:S05]  /*0ea0*/  BSYNC B1 ;  /* 0x0000000000017941 */ /* 0x000fea0003800000 */
.L_x_702:
[----:B------:R-:W-:Y:S01]  /*0eb0*/  LEA R5, R0, 0x37800000, 0x17 ;  /* 0x3780000000057811 */ /* 0x000fe200078eb8ff */
[----:B------:R-:W-:-:S05]  /*0ec0*/  IMAD.SHL.U32 R0, R3, 0x200000, RZ ;  /* 0x0020000003007824 */ /* 0x000fca00078e00ff */
[----:B------:R-:W-:-:S07]  /*0ed0*/  LOP3.LUT R0, R5, R0, R6, 0xfe, !PT ;  /* 0x0000000005007212 */ /* 0x000fce00078efe06 */
.L_x_701:
[----:B------:R-:W-:Y:S05]  /*0ee0*/  BSYNC B0 ;  /* 0x0000000000007941 */ /* 0x000fea0003800000 */
.L_x_700:
[----:B------:R-:W-:-:S04]  /*0ef0*/  F2FP.BF16.F32.PACK_AB R0, RZ, R0 ;  /* 0x00000000ff00723e */ /* 0x000fc800000010ff */
[----:B------:R-:W-:Y:S01]  /*0f00*/  PRMT R24, R0, 0x7610, R24 ;  /* 0x0000761000187816 */ /* 0x000fe20000000018 */
[----:B------:R-:W-:Y:S06]  /*0f10*/  BRA `(.L_x_681) ;  /* 0x0000000000b47947 */ /* 0x000fec0003800000 */
.L_x_693:
        /* <DEDUP_REMOVED lines=14> */
.L_x_707:
[----:B------:R-:W-:Y:S05]  /*1000*/  BSYNC B0 ;  /* 0x0000000000007941 */ /* 0x000fea0003800000 */
.L_x_706:
[----:B------:R-:W-:-:S04]  /*1010*/  F2FP.BF16.F32.PACK_AB R0, RZ, R0 ;  /* 0x00000000ff00723e */ /* 0x000fc800000010ff */
[----:B------:R-:W-:Y:S01]  /*1020*/  PRMT R24, R0, 0x7610, R24 ;  /* 0x0000761000187816 */ /* 0x000fe20000000018 */
[----:B------:R-:W-:Y:S06]  /*1030*/  BRA `(.L_x_681) ;  /* 0x00000000006c7947 */ /* 0x000fec0003800000 */
.L_x_680:
[----:B------:R-:W-:Y:S01]  /*1040*/  MOV R14, 0x0 ;  /* 0x00000000000e7802 */ /* 0x000fe20000000f00 */
[----:B------:R-:W-:Y:S01]  /*1050*/  ULDC.64 UR4, c[0x4][0x128] ;  /* 0x01004a0000047ab9 */ /* 0x000fe20000000a00 */
[----:B------:R-:W-:Y:S01]  /*1060*/  ULDC.64 UR6, c[0x4][0x38] ;  /* 0x01000e0000067ab9 */ /* 0x000fe20000000a00 */
[----:B------:R-:W-:Y:S02]  /*1070*/  IMAD.U32 R4, RZ, RZ, UR4 ;  /* 0x00000004ff047e24 */ /* 0x000fe4000f8e00ff */
[----:B------:R-:W-:Y:S01]  /*1080*/  IMAD.U32 R5, RZ, RZ, UR5 ;  /* 0x00000005ff057e24 */ /* 0x000fe2000f8e00ff */
[----:B------:R-:W2:Y:S01]  /*1090*/  LDC.64 R14, c[0x4][R14] ;  /* 0x010000000e0e7b82 */ /* 0x000ea20000000a00 */
        /* <DEDUP_REMOVED lines=9> */
[----:B012---:R-:W-:Y:S05]  /*1130*/  CALL.ABS.NOINC R14 ;  /* 0x000000000e007343 */ /* 0x007fea0003c00000 */
.L_x_708:
[----:B------:R-:W-:Y:S01]  /*1140*/  PRMT R24, RZ, 0x7610, R24 ;  /* 0x00007610ff187816 */ /* 0x000fe20000000018 */
[----:B------:R-:W-:Y:S06]  /*1150*/  BRA `(.L_x_681) ;  /* 0x0000000000247947 */ /* 0x000fec0003800000 */
.L_x_705:
[----:B------:R-:W2:Y:S02]  /*1160*/  LDG.E.64 R4, desc[UR36][R4.64] ;  /* 0x0000002404047981 */ /* 0x000ea4000c1e1b00 */
[----:B--2---:R-:W2:Y:S02]  /*1170*/  I2F.U64 R0, R4 ;  /* 0x0000000400007312 */ /* 0x004ea40000301000 */
[----:B--2---:R-:W-:-:S04]  /*1180*/  F2FP.BF16.F32.PACK_AB R0, RZ, R0 ;  /* 0x00000000ff00723e */ /* 0x004fc800000010ff */
[----:B------:R-:W-:Y:S01]  /*1190*/  PRMT R24, R0, 0x7610, R24 ;  /* 0x0000761000187816 */ /* 0x000fe20000000018 */
[----:B------:R-:W-:Y:S06]  /*11a0*/  BRA `(.L_x_681) ;  /* 0x0000000000107947 */ /* 0x000fec0003800000 */
.L_x_704:
[----:B------:R-:W2:Y:S02]  /*11b0*/  LDG.E R4, desc[UR36][R4.64] ;  /* 0x0000002404047981 */ /* 0x000ea4000c1e1900 */
[----:B--2---:R-:W-:-:S04]  /*11c0*/  I2FP.F32.U32 R0, R4 ;  /* 0x0000000400007245 */ /* 0x004fc80000201000 */
[----:B------:R-:W-:-:S04]  /*11d0*/  F2FP.BF16.F32.PACK_AB R0, RZ, R0 ;  /* 0x00000000ff00723e */ /* 0x000fc800000010ff */
[----:B------:R-:W-:-:S07]  /*11e0*/  PRMT R24, R0, 0x7610, R24 ;  /* 0x0000761000187816 */ /* 0x000fce0000000018 */
.L_x_681:
[----:B--2---:R-:W2:Y:S01]  /*11f0*/  LDC.64 R4, c[0x0][0x228] ;  /* 0x00008a00ff047b82 */ /* 0x004ea20000000a00 */
[----:B------:R-:W-:Y:S01]  /*1200*/  PRMT R0, R17, 0x9910, RZ ;  /* 0x0000991011007816 */ /* 0x000fe200000000ff */
[----:B------:R-:W-:Y:S02]  /*1210*/  ULDC UR4, c[0x0][0x24c] ;  /* 0x0000930000047ab9 */ /* 0x000fe40000000800 */
[----:B------:R-:W-:Y:S01]  /*1220*/  IMAD R3, R27, UR4, RZ ;  /* 0x000000041b037c24 */ /* 0x000fe2000f8e02ff */
[----:B------:R-:W-:-:S04]  /*1230*/  ISETP.GT.AND P0, PT, R0, 0x9, PT ;  /* 0x000000090000780c */ /* 0x000fc80003f04270 */
[----:B--2---:R-:W-:-:S05]  /*1240*/  IADD3 R4, P1, R3, R4, RZ ;  /* 0x0000000403047210 */ /* 0x004fca0007f3e0ff */
[----:B------:R-:W-:-:S04]  /*1250*/  IMAD.X R5, RZ, RZ, R5, P1 ;  /* 0x000000ffff057224 */ /* 0x000fc800008e0605 */
        /* <DEDUP_REMOVED lines=14> */
.L_x_712:
[----:B------:R-:W2:Y:S02]  /*1340*/  LDG.E.U8 R4, desc[UR36][R4.64] ;  /* 0x0000002404047981 */ /* 0x000ea4000c1e1100 */
[----:B--2---:R-:W-:-:S04]  /*1350*/  I2FP.F32.U32 R0, R4 ;  /* 0x0000000400007245 */ /* 0x004fc80000201000 */
[----:B------:R-:W-:-:S04]  /*1360*/  F2FP.BF16.F32.PACK_AB R0, RZ, R0 ;  /* 0x00000000ff00723e */ /* 0x000fc800000010ff */
[----:B------:R-:W-:Y:S01]  /*1370*/  PRMT R25, R0, 0x7610, R25 ;  /* 0x0000761000197816 */ /* 0x000fe20000000019 */
[----:B------:R-:W-:Y:S06]  /*1380*/  BRA `(.L_x_714) ;  /* 0x0000000c00c87947 */ /* 0x000fec0003800000 */
.L_x_711:
        /* <DEDUP_REMOVED lines=11> */
.L_x_716:
[----:B------:R-:W2:Y:S02]  /*1440*/  LDG.E R4, desc[UR36][R4.64] ;  /* 0x0000002404047981 */ /* 0x000ea4000c1e1900 */
[----:B--2---:R-:W-:-:S04]  /*1450*/  I2FP.F32.S32 R0, R4 ;  /* 0x0000000400007245 */ /* 0x004fc80000201400 */
[----:B------:R-:W-:-:S04]  /*1460*/  F2FP.BF16.F32.PACK_AB R0, RZ, R0 ;  /* 0x00000000ff00723e */ /* 0x000fc800000010ff */
[----:B------:R-:W-:Y:S01]  /*1470*/  PRMT R25, R0, 0x7610, R25 ;  /* 0x0000761000197816 */ /* 0x000fe20000000019 */
[----:B------:R-:W-:Y:S06]  /*1480*/  BRA `(.L_x_714) ;  /* 0x0000000c00887947 */ /* 0x000fec0003800000 */
.L_x_715:
[----:B------:R-:W2:Y:S02]  /*1490*/  LDG.E.U16 R4, desc[UR36][R4.64] ;  /* 0x0000002404047981 */ /* 0x000ea4000c1e1500 */
[----:B--2---:R-:W2:Y:S02]  /*14a0*/  I2F.S16 R0, R4 ;  /* 0x0000000400007306 */ /* 0x004ea40000101400 */
[----:B--2---:R-:W-:-:S04]  /*14b0*/  F2FP.BF16.F32.PACK_AB R0, RZ, R0 ;  /* 0x00000000ff00723e */ /* 0x004fc800000010ff */
[----:B------:R-:W-:Y:S01]  /*14c0*/  PRMT R25, R0, 0x7610, R25 ;  /* 0x0000761000197816 */ /* 0x000fe20000000019 */
[----:B------:R-:W-:Y:S06]  /*14d0*/  BRA `(.L_x_714) ;  /* 0x0000000c00747947 */ /* 0x000fec0003800000 */
.L_x_710:
        /* <DEDUP_REMOVED lines=9> */
.L_x_718:
[----:B------:R-:W2:Y:S02]  /*1570*/  LDG.E.U16 R0, desc[UR36][R4.64] ;  /* 0x0000002404007981 */ /* 0x000ea4000c1e1500 */
[----:B--2---:R-:W-:-:S05]  /*1580*/  HADD2.F32 R0, -RZ, R0.H0_H0 ;  /* 0x20000000ff007230 */ /* 0x004fca0000004100 */
[----:B------:R-:W-:-:S04]  /*1590*/  F2FP.BF16.F32.PACK_AB R0, RZ, R0 ;  /* 0x00000000ff00723e */ /* 0x000fc800000010ff */
[----:B------:R-:W-:Y:S01]  /*15a0*/  PRMT R25, R0, 0x7610, R25 ;  /* 0x0000761000197816 */ /* 0x000fe20000000019 */
[----:B------:R-:W-:Y:S06]  /*15b0*/  BRA `(.L_x_714) ;  /* 0x0000000c003c7947 */ /* 0x000fec0003800000 */
.L_x_717:
        /* <DEDUP_REMOVED lines=9> */
.L_x_720:
[----:B------:R-:W2:Y:S02]  /*1650*/  LDG.E.U16 R4, desc[UR36][R4.64] ;  /* 0x0000002404047981 */ /* 0x000ea4000c1e1500 */
[----:B--2---:R-:W-:-:S05]  /*1660*/  HADD2.F32 R0, -RZ, R4.H0_H0 ;  /* 0x20000004ff007230 */ /* 0x004fca0000004100 */
[----:B------:R-:W-:-:S04]  /*1670*/  F2FP.BF16.F32.PACK_AB R0, RZ, R0 ;  /* 0x00000000ff00723e */ /* 0x000fc800000010ff */
[----:B------:R-:W-:Y:S01]  /*1680*/  PRMT R25, R0, 0x7610, R25 ;  /* 0x0000761000197816 */ /* 0x000fe20000000019 */
[----:B------:R-:W-:Y:S06]  /*1690*/  BRA `(.L_x_714) ;  /* 0x0000000c00047947 */ /* 0x000fec0003800000 */
.L_x_719:
        /* <DEDUP_REMOVED lines=9> */
.L_x_709:
        /* <DEDUP_REMOVED lines=14> */
.L_x_723:
        /* <DEDUP_REMOVED lines=9> */
.L_x_722:
        /* <DEDUP_REMOVED lines=28> */
.L_x_725:
        /* <DEDUP_REMOVED lines=15> */
.L_x_724:
[----:B------:R2:W5:Y:S01]  /*1b50*/  LDG.E.U16 R25, desc[UR36][R4.64] ;  /* 0x0000002404197981 */ /* 0x000562000c1e1500 */
[----:B------:R-:W-:Y:S05]  /*1b60*/  BRA `(.L_x_714) ;  /* 0x0000000400d07947 */ /* 0x000fea0003800000 */
.L_x_721:
        /* <DEDUP_REMOVED lines=13> */
.L_x_728:
        /* <DEDUP_REMOVED lines=21> */
.L_x_732:
[----:B------:R-:W-:Y:S05]  /*1d90*/  BSYNC B1 ;  /* 0x0000000000017941 */ /* 0x000fea0003800000 */
.L_x_731:
[----:B------:R-:W-:Y:S01]  /*1da0*/  LEA R5, R0, 0x3b800000, 0x17 ;  /* 0x3b80000000057811 */ /* 0x000fe200078eb8ff */
[----:B------:R-:W-:-:S05]  /*1db0*/  IMAD.SHL.U32 R0, R3, 0x100000, RZ ;  /* 0x0010000003007824 */ /* 0x000fca00078e00ff */
[----:B------:R-:W-:-:S07]  /*1dc0*/  LOP3.LUT R0, R5, R0, R6, 0xfe, !PT ;  /* 0x0000000005007212 */ /* 0x000fce00078efe06 */
.L_x_730:
[----:B------:R-:W-:Y:S05]  /*1dd0*/  BSYNC B0 ;  /* 0x0000000000007941 */ /* 0x000fea0003800000 */
.L_x_729:
[----:B------:R-:W-:-:S04]  /*1de0*/  F2FP.BF16.F32.PACK_AB R0, RZ, R0 ;  /* 0x00000000ff00723e */ /* 0x000fc800000010ff */
[----:B------:R-:W-:Y:S01]  /*1df0*/  PRMT R25, R0, 0x7610, R25 ;  /* 0x0000761000197816 */ /* 0x000fe20000000019 */
[----:B------:R-:W-:Y:S06]  /*1e00*/  BRA `(.L_x_714) ;  /* 0x0000000400287947 */ /* 0x000fec0003800000 */
.L_x_727:
        /* <DEDUP_REMOVED lines=21> */
.L_x_736:
[----:B------:R-:W-:Y:S05]  /*1f60*/  BSYNC B1 ;  /* 0x0000000000017941 */ /* 0x000fea0003800000 */
.L_x_735:
[----:B------:R-:W-:Y:S01]  /*1f70*/  LEA R5, R0, 0x37800000, 0x17 ;  /* 0x3780000000057811 */ /* 0x000fe200078eb8ff */
[----:B------:R-:W-:-:S05]  /*1f80*/  IMAD.SHL.U32 R0, R3, 0x200000, RZ ;  /* 0x0020000003007824 */ /* 0x000fca00078e00ff */
[----:B------:R-:W-:-:S07]  /*1f90*/  LOP3.LUT R0, R5, R0, R6, 0xfe, !PT ;  /* 0x0000000005007212 */ /* 0x000fce00078efe06 */
.L_x_734:
[----:B------:R-:W-:Y:S05]  /*1fa0*/  BSYNC B0 ;  /* 0x0000000000007941 */ /* 0x000fea0003800000 */
.L_x_733:
[----:B------:R-:W-:-:S04]  /*1fb0*/  F2FP.BF16.F32.PACK_AB R0, RZ, R0 ;  /* 0x00000000ff00723e */ /* 0x000fc800000010ff */
[----:B------:R-:W-:Y:S01]  /*1fc0*/  PRMT R25, R0, 0x7610, R25 ;  /* 0x0000761000197816 */ /* 0x000fe20000000019 */
[----:B------:R-:W-:Y:S06]  /*1fd0*/  BRA `(.L_x_714) ;  /* 0x0000000000b47947 */ /* 0x000fec0003800000 */
.L_x_726:
        /* <DEDUP_REMOVED lines=14> */
.L_x_740:
[----:B------:R-:W-:Y:S05]  /*20c0*/  BSYNC B0 ;  /* 0x0000000000007941 */ /* 0x000fea0003800000 */
.L_x_739:
[----:B------:R-:W-:-:S04]  /*20d0*/  F2FP.BF16.F32.PACK_AB R0, RZ, R0 ;  /* 0x00000000ff00723e */ /* 0x000fc800000010ff */
[----:B------:R-:W-:Y:S01]  /*20e0*/  PRMT R25, R0, 0x7610, R25 ;  /* 0x0000761000197816 */ /* 0x000fe20000000019 */
[----:B------:R-:W-:Y:S06]  /*20f0*/  BRA `(.L_x_714) ;  /* 0x00000000006c7947 */ /* 0x000fec0003800000 */
.L_x_713:
        /* <DEDUP_REMOVED lines=15> */
[----:B012--5:R-:W-:Y:S05]  /*21f0*/  CALL.ABS.NOINC R14 ;  /* 0x000000000e007343 */ /* 0x027fea0003c00000 */
.L_x_741:
[----:B------:R-:W-:Y:S01]  /*2200*/  PRMT R25, RZ, 0x7610, R25 ;  /* 0x00007610ff197816 */ /* 0x000fe20000000019 */
[----:B------:R-:W-:Y:S06]  /*2210*/  BRA `(.L_x_714) ;  /* 0x0000000000247947 */ /* 0x000fec0003800000 */
.L_x_738:
[----:B------:R-:W2:Y:S02]  /*2220*/  LDG.E.64 R4, desc[UR36][R4.64] ;  /* 0x0000002404047981 */ /* 0x000ea4000c1e1b00 */
[----:B--2---:R-:W2:Y:S02]  /*2230*/  I2F.U64 R0, R4 ;  /* 0x0000000400007312 */ /* 0x004ea40000301000 */
[----:B--2---:R-:W-:-:S04]  /*2240*/  F2FP.BF16.F32.PACK_AB R0, RZ, R0 ;  /* 0x00000000ff00723e */ /* 0x004fc800000010ff */
[----:B------:R-:W-:Y:S01]  /*2250*/  PRMT R25, R0, 0x7610, R25 ;  /* 0x0000761000197816 */ /* 0x000fe20000000019 */
[----:B------:R-:W-:Y:S06]  /*2260*/  BRA `(.L_x_714) ;  /* 0x0000000000107947 */ /* 0x000fec0003800000 */
.L_x_737:
[----:B------:R-:W2:Y:S02]  /*2270*/  LDG.E R4, desc[UR36][R4.64] ;  /* 0x0000002404047981 */ /* 0x000ea4000c1e1900 */
[----:B--2---:R-:W-:-:S04]  /*2280*/  I2FP.F32.U32 R0, R4 ;  /* 0x0000000400007245 */ /* 0x004fc80000201000 */
[----:B------:R-:W-:-:S04]  /*2290*/  F2FP.BF16.F32.PACK_AB R0, RZ, R0 ;  /* 0x00000000ff00723e */ /* 0x000fc800000010ff */
[----:B------:R-:W-:-:S07]  /*22a0*/  PRMT R25, R0, 0x7610, R25 ;  /* 0x0000761000197816 */ /* 0x000fce0000000019 */
.L_x_714:
[----:B--2---:R-:W2:Y:S01]  /*22b0*/  LDC.64 R4, c[0x0][0x230] ;  /* 0x00008c00ff047b82 */ /* 0x004ea20000000a00 */
[----:B0-----:R-:W-:Y:S01]  /*22c0*/  PRMT R0, R16, 0x9910, RZ ;  /* 0x0000991010007816 */ /* 0x001fe200000000ff */
        /* <DEDUP_REMOVED lines=19> */
.L_x_745:
[----:B------:R-:W2:Y:S02]  /*2400*/  LDG.E.U8 R4, desc[UR36][R4.64] ;  /* 0x0000002404047981 */ /* 0x000ea4000c1e1100 */
[----:B--2---:R-:W-:-:S04]  /*2410*/  I2FP.F32.U32 R0, R4 ;  /* 0x0000000400007245 */ /* 0x004fc80000201000 */
[----:B------:R-:W-:-:S04]  /*2420*/  F2FP.BF16.F32.PACK_AB R0, RZ, R0 ;  /* 0x00000000ff00723e */ /* 0x000fc800000010ff */
[----:B------:R-:W-:Y:S01]  /*2430*/  PRMT R26, R0, 0x7610, R26 ;  /* 0x00007610001a7816 */ /* 0x000fe2000000001a */
[----:B------:R-:W-:Y:S06]  /*2440*/  BRA `(.L_x_747) ;  /* 0x0000000c00c87947 */ /* 0x000fec0003800000 */
.L_x_744:
        /* <DEDUP_REMOVED lines=11> */
.L_x_749:
[----:B------:R-:W2:Y:S02]  /*2500*/  LDG.E R4, desc[UR36][R4.64] ;  /* 0x0000002404047981 */ /* 0x000ea4000c1e1900 */
[----:B--2---:R-:W-:-:S04]  /*2510*/  I2FP.F32.S32 R0, R4 ;  /* 0x0000000400007245 */ /* 0x004fc80000201400 */
[----:B------:R-:W-:-:S04]  /*2520*/  F2FP.BF16.F32.PACK_AB R0, RZ, R0 ;  /* 0x00000000ff00723e */ /* 0x000fc800000010ff */
[----:B------:R-:W-:Y:S01]  /*2530*/  PRMT R26, R0, 0x7610, R26 ;  /* 0x00007610001a7816 */ /* 0x000fe2000000001a */
[----:B------:R-:W-:Y:S06]  /*2540*/  BRA `(.L_x_747) ;  /* 0x0000000c00887947 */ /* 0x000fec0003800000 */
.L_x_748:
[----:B------:R-:W2:Y:S02]  /*2550*/  LDG.E.U16 R4, desc[UR36][R4.64] ;  /* 0x0000002404047981 */ /* 0x000ea4000c1e1500 */
[----:B--2---:R-:W0:Y:S02]  /*2560*/  I2F.S16 R0, R4 ;  /* 0x0000000400007306 */ /* 0x004e240000101400 */
[----:B0-----:R-:W-:-:S04]  /*2570*/  F2FP.BF16.F32.PACK_AB R0, RZ, R0 ;  /* 0x00000000ff00723e */ /* 0x001fc800000010ff */
[----:B------:R-:W-:Y:S01]  /*2580*/  PRMT R26, R0, 0x7610, R26 ;  /* 0x00007610001a7816 */ /* 0x000fe2000000001a */
[----:B------:R-:W-:Y:S06]  /*2590*/  BRA `(.L_x_747) ;  /* 0x0000000c00747947 */ /* 0x000fec0003800000 */
.L_x_743:
        /* <DEDUP_REMOVED lines=9> */
.L_x_751:
[----:B------:R-:W2:Y:S02]  /*2630*/  LDG.E.U16 R0, desc[UR36][R4.64] ;  /* 0x0000002404007981 */ /* 0x000ea4000c1e1500 */
[----:B--2---:R-:W-:-:S05]  /*2640*/  HADD2.F32 R0, -RZ, R0.H0_H0 ;  /* 0x20000000ff007230 */ /* 0x004fca0000004100 */
[----:B------:R-:W-:-:S04]  /*2650*/  F2FP.BF16.F32.PACK_AB R0, RZ, R0 ;  /* 0x00000000ff00723e */ /* 0x000fc800000010ff */
[----:B------:R-:W-:Y:S01]  /*2660*/  PRMT R26, R0, 0x7610, R26 ;  /* 0x00007610001a7816 */ /* 0x000fe2000000001a */
[----:B------:R-:W-:Y:S06]  /*2670*/  BRA `(.L_x_747) ;  /* 0x0000000c003c7947 */ /* 0x000fec0003800000 */
.L_x_750:
        /* <DEDUP_REMOVED lines=9> */
.L_x_753:
[----:B------:R-:W2:Y:S02]  /*2710*/  LDG.E.U16 R4, desc[UR36][R4.64] ;  /* 0x0000002404047981 */ /* 0x000ea4000c1e1500 */
[----:B--2---:R-:W-:-:S05]  /*2720*/  HADD2.F32 R0, -RZ, R4.H0_H0 ;  /* 0x20000004ff007230 */ /* 0x004fca0000004100 */
[----:B------:R-:W-:-:S04]  /*2730*/  F2FP.BF16.F32.PACK_AB R0, RZ, R0 ;  /* 0x00000000ff00723e */ /* 0x000fc800000010ff */
[----:B------:R-:W-:Y:S01]  /*2740*/  PRMT R26, R0, 0x7610, R26 ;  /* 0x00007610001a7816 */ /* 0x000fe2000000001a */
[----:B------:R-:W-:Y:S06]  /*2750*/  BRA `(.L_x_747) ;  /* 0x0000000c00047947 */ /* 0x000fec0003800000 */
.L_x_752:
        /* <DEDUP_REMOVED lines=9> */
.L_x_742:
        /* <DEDUP_REMOVED lines=14> */
.L_x_756:
        /* <DEDUP_REMOVED lines=9> */
.L_x_755:
        /* <DEDUP_REMOVED lines=28> */
.L_x_758:
        /* <DEDUP_REMOVED lines=15> */
.L_x_757:
[----:B------:R0:W5:Y:S01]  /*2c10*/  LDG.E.U16 R26, desc[UR36][R4.64] ;  /* 0x00000024041a7981 */ /* 0x000162000c1e1500 */
[----:B------:R-:W-:Y:S05]  /*2c20*/  BRA `(.L_x_747) ;  /* 0x0000000400d07947 */ /* 0x000fea0003800000 */
.L_x_754:
        /* <DEDUP_REMOVED lines=13> */
.L_x_761:
        /* <DEDUP_REMOVED lines=21> */
.L_x_765:
[----:B------:R-:W-:Y:S05]  /*2e50*/  BSYNC B1 ;  /* 0x0000000000017941 */ /* 0x000fea0003800000 */
.L_x_764:
[----:B------:R-:W-:Y:S01]  /*2e60*/  LEA R5, R0, 0x3b800000, 0x17 ;  /* 0x3b80000000057811 */ /* 0x000fe200078eb8ff */
[----:B------:R-:W-:-:S05]  /*2e70*/  IMAD.SHL.U32 R0, R3, 0x100000, RZ ;  /* 0x0010000003007824 */ /* 0x000fca00078e00ff */
[----:B------:R-:W-:-:S07]  /*2e80*/  LOP3.LUT R0, R5, R0, R6, 0xfe, !PT ;  /* 0x0000000005007212 */ /* 0x000fce00078efe06 */
.L_x_763:
[----:B------:R-:W-:Y:S05]  /*2e90*/  BSYNC B0 ;  /* 0x0000000000007941 */ /* 0x000fea0003800000 */
.L_x_762:
[----:B------:R-:W-:-:S04]  /*2ea0*/  F2FP.BF16.F32.PACK_AB R0, RZ, R0 ;  /* 0x00000000ff00723e */ /* 0x000fc800000010ff */
[----:B------:R-:W-:Y:S01]  /*2eb0*/  PRMT R26, R0, 0x7610, R26 ;  /* 0x00007610001a7816 */ /* 0x000fe2000000001a */
[----:B------:R-:W-:Y:S06]  /*2ec0*/  BRA `(.L_x_747) ;  /* 0x0000000400287947 */ /* 0x000fec0003800000 */
.L_x_760:
        /* <DEDUP_REMOVED lines=21> */
.L_x_769:
[----:B------:R-:W-:Y:S05]  /*3020*/  BSYNC B1 ;  /* 0x0000000000017941 */ /* 0x000fea0003800000 */
.L_x_768:
[----:B------:R-:W-:Y:S01]  /*3030*/  LEA R5, R0, 0x37800000, 0x17 ;  /* 0x3780000000057811 */ /* 0x000fe200078eb8ff */
[----:B------:R-:W-:-:S05]  /*3040*/  IMAD.SHL.U32 R0, R3, 0x200000, RZ ;  /* 0x0020000003007824 */ /* 0x000fca00078e00ff */
[----:B------:R-:W-:-:S07]  /*3050*/  LOP3.LUT R0, R5, R0, R6, 0xfe, !PT ;  /* 0x0000000005007212 */ /* 0x000fce00078efe06 */
.L_x_767:
[----:B------:R-:W-:Y:S05]  /*3060*/  BSYNC B0 ;  /* 0x0000000000007941 */ /* 0x000fea0003800000 */
.L_x_766:
[----:B------:R-:W-:-:S04]  /*3070*/  F2FP.BF16.F32.PACK_AB R0, RZ, R0 ;  /* 0x00000000ff00723e */ /* 0x000fc800000010ff */
[----:B------:R-:W-:Y:S01]  /*3080*/  PRMT R26, R0, 0x7610, R26 ;  /* 0x00007610001a7816 */ /* 0x000fe2000000001a */
[----:B------:R-:W-:Y:S06]  /*3090*/  BRA `(.L_x_747) ;  /* 0x0000000000b47947 */ /* 0x000fec0003800000 */
.L_x_759:
        /* <DEDUP_REMOVED lines=14> */
.L_x_773:
[----:B------:R-:W-:Y:S05]  /*3180*/  BSYNC B0 ;  /* 0x0000000000007941 */ /* 0x000fea0003800000 */
.L_x_772:
[----:B------:R-:W-:-:S04]  /*3190*/  F2FP.BF16.F32.PACK_AB R0, RZ, R0 ;  /* 0x00000000ff00723e */ /* 0x000fc800000010ff */
[----:B------:R-:W-:Y:S01]  /*31a0*/  PRMT R26, R0, 0x7610, R26 ;  /* 0x00007610001a7816 */ /* 0x000fe2000000001a */
[----:B------:R-:W-:Y:S06]  /*31b0*/  BRA `(.L_x_747) ;  /* 0x00000000006c7947 */ /* 0x000fec0003800000 */
.L_x_746:
        /* <DEDUP_REMOVED lines=15> */
[----:B01---5:R-:W-:Y:S05]  /*32b0*/  CALL.ABS.NOINC R14 ;  /* 0x000000000e007343 */ /* 0x023fea0003c00000 */
.L_x_774:
[----:B------:R-:W-:Y:S01]  /*32c0*/  PRMT R26, RZ, 0x7610, R26 ;  /* 0x00007610ff1a7816 */ /* 0x000fe2000000001a */
[----:B------:R-:W-:Y:S06]  /*32d0*/  BRA `(.L_x_747) ;  /* 0x0000000000247947 */ /* 0x000fec0003800000 */
.L_x_771:
[----:B------:R-:W2:Y:S02]  /*32e0*/  LDG.E.64 R4, desc[UR36][R4.64] ;  /* 0x0000002404047981 */ /* 0x000ea4000c1e1b00 */
[----:B--2---:R-:W0:Y:S02]  /*32f0*/  I2F.U64 R0, R4 ;  /* 0x0000000400007312 */ /* 0x004e240000301000 */
[----:B0-----:R-:W-:-:S04]  /*3300*/  F2FP.BF16.F32.PACK_AB R0, RZ, R0 ;  /* 0x00000000ff00723e */ /* 0x001fc800000010ff */
[----:B------:R-:W-:Y:S01]  /*3310*/  PRMT R26, R0, 0x7610, R26 ;  /* 0x00007610001a7816 */ /* 0x000fe2000000001a */
[----:B------:R-:W-:Y:S06]  /*3320*/  BRA `(.L_x_747) ;  /* 0x0000000000107947 */ /* 0x000fec0003800000 */
.L_x_770:
[----:B------:R-:W2:Y:S02]  /*3330*/  LDG.E R4, desc[UR36][R4.64] ;  /* 0x0000002404047981 */ /* 0x000ea4000c1e1900 */
[----:B--2---:R-:W-:-:S04]  /*3340*/  I2FP.F32.U32 R0, R4 ;  /* 0x0000000400007245 */ /* 0x004fc80000201000 */
[----:B------:R-:W-:-:S04]  /*3350*/  F2FP.BF16.F32.PACK_AB R0, RZ, R0 ;  /* 0x00000000ff00723e */ /* 0x000fc800000010ff */
[----:B------:R-:W-:-:S07]  /*3360*/  PRMT R26, R0, 0x7610, R26 ;  /* 0x00007610001a7816 */ /* 0x000fce000000001a */
.L_x_747:
[----:B0-----:R-:W0:Y:S01]  /*3370*/  LDC.64 R4, c[0x0][0x238] ;  /* 0x00008e00ff047b82 */ /* 0x001e220000000a00 */
[----:B-1----:R-:W-:Y:S01]  /*3380*/  PRMT R0, R2, 0x9910, RZ ;  /* 0x0000991002007816 */ /* 0x002fe200000000ff */
[----:B------:R-:W-:Y:S02]  /*3390*/  ULDC UR4, c[0x0][0x254] ;  /* 0x0000950000047ab9 */ /* 0x000fe40000000800 */
[----:B------:R-:W-:Y:S01]  /*33a0*/  IMAD R27, R27, UR4, RZ ;  /* 0x000000041b1b7c24 */ /* 0x000fe2000f8e02ff */
[----:B------:R-:W-:-:S04]  /*33b0*/  ISETP.GT.AND P0, PT, R0, 0x9, PT ;  /* 0x000000090000780c */ /* 0x000fc80003f04270 */
[----:B0-----:R-:W-:-:S05]  /*33c0*/  IADD3 R4, P1, R27, R4, RZ ;  /* 0x000000041b047210 */ /* 0x001fca0007f3e0ff */
        /* <DEDUP_REMOVED lines=15> */
.L_x_778:
[----:B------:R-:W2:Y:S02]  /*34c0*/  LDG.E.U8 R4, desc[UR36][R4.64] ;  /* 0x0000002404047981 */ /* 0x000ea4000c1e1100 */
[----:B--2---:R-:W-:-:S04]  /*34d0*/  I2FP.F32.U32 R0, R4 ;  /* 0x0000000400007245 */ /* 0x004fc80000201000 */
[----:B------:R-:W-:-:S04]  /*34e0*/  F2FP.BF16.F32.PACK_AB R0, RZ, R0 ;  /* 0x00000000ff00723e */ /* 0x000fc800000010ff */
[----:B------:R-:W-:Y:S01]  /*34f0*/  PRMT R27, R0, 0x7610, R27 ;  /* 0x00007610001b7816 */ /* 0x000fe2000000001b */
[----:B------:R-:W-:Y:S06]  /*3500*/  BRA `(.L_x_780) ;  /* 0x0000000c00c87947 */ /* 0x000fec0003800000 */
.L_x_777:
        /* <DEDUP_REMOVED lines=11> */
.L_x_782:
[----:B------:R-:W2:Y:S02]  /*35c0*/  LDG.E R4, desc[UR36][R4.64] ;  /* 0x0000002404047981 */ /* 0x000ea4000c1e1900 */
[----:B--2---:R-:W-:-:S04]  /*35d0*/  I2FP.F32.S32 R0, R4 ;  /* 0x0000000400007245 */ /* 0x004fc80000201400 */
[----:B------:R-:W-:-:S04]  /*35e0*/  F2FP.BF16.F32.PACK_AB R0, RZ, R0 ;  /* 0x00000000ff00723e */ /* 0x000fc800000010ff */
[----:B------:R-:W-:Y:S01]  /*35f0*/  PRMT R27, R0, 0x7610, R27 ;  /* 0x00007610001b7816 */ /* 0x000fe2000000001b */
[----:B------:R-:W-:Y:S06]  /*3600*/  BRA `(.L_x_780) ;  /* 0x0000000c00887947 */ /* 0x000fec0003800000 */
.L_x_781:
[----:B------:R-:W2:Y:S02]  /*3610*/  LDG.E.U16 R4, desc[UR36][R4.64] ;  /* 0x0000002404047981 */ /* 0x000ea4000c1e1500 */
[----:B--2---:R-:W0:Y:S02]  /*3620*/  I2F.S16 R0, R4 ;  /* 0x0000000400007306 */ /* 0x004e240000101400 */
[----:B0-----:R-:W-:-:S04]  /*3630*/  F2FP.BF16.F32.PACK_AB R0, RZ, R0 ;  /* 0x00000000ff00723e */ /* 0x001fc800000010ff */
[----:B------:R-:W-:Y:S01]  /*3640*/  PRMT R27, R0, 0x7610, R27 ;  /* 0x00007610001b7816 */ /* 0x000fe2000000001b */
[----:B------:R-:W-:Y:S06]  /*3650*/  BRA `(.L_x_780) ;  /* 0x0000000c00747947 */ /* 0x000fec0003800000 */
.L_x_776:
        /* <DEDUP_REMOVED lines=9> */
.L_x_784:
[----:B------:R-:W2:Y:S02]  /*36f0*/  LDG.E.U16 R0, desc[UR36][R4.64] ;  /* 0x0000002404007981 */ /* 0x000ea4000c1e1500 */
[----:B--2---:R-:W-:-:S05]  /*3700*/  HADD2.F32 R0, -RZ, R0.H0_H0 ;  /* 0x20000000ff007230 */ /* 0x004fca0000004100 */
[----:B------:R-:W-:-:S04]  /*3710*/  F2FP.BF16.F32.PACK_AB R0, RZ, R0 ;  /* 0x00000000ff00723e */ /* 0x000fc800000010ff */
[----:B------:R-:W-:Y:S01]  /*3720*/  PRMT R27, R0, 0x7610, R27 ;  /* 0x00007610001b7816 */ /* 0x000fe2000000001b */
[----:B------:R-:W-:Y:S06]  /*3730*/  BRA `(.L_x_780) ;  /* 0x0000000c003c7947 */ /* 0x000fec0003800000 */
.L_x_783:
        /* <DEDUP_REMOVED lines=9> */
.L_x_786:
[----:B------:R-:W2:Y:S02]  /*37d0*/  LDG.E.U16 R4, desc[UR36][R4.64] ;  /* 0x0000002404047981 */ /* 0x000ea4000c1e1500 */
[----:B--2---:R-:W-:-:S05]  /*37e0*/  HADD2.F32 R0, -RZ, R4.H0_H0 ;  /* 0x20000004ff007230 */ /* 0x004fca0000004100 */
[----:B------:R-:W-:-:S04]  /*37f0*/  F2FP.BF16.F32.PACK_AB R0, RZ, R0 ;  /* 0x00000000ff00723e */ /* 0x000fc800000010ff */
[----:B------:R-:W-:Y:S01]  /*3800*/  PRMT R27, R0, 0x7610, R27 ;  /* 0x00007610001b7816 */ /* 0x000fe2000000001b */
[----:B------:R-:W-:Y:S06]  /*3810*/  BRA `(.L_x_780) ;  /* 0x0000000c00047947 */ /* 0x000fec0003800000 */
.L_x_785:
        /* <DEDUP_REMOVED lines=9> */
.L_x_775:
        /* <DEDUP_REMOVED lines=14> */
.L_x_789:
        /* <DEDUP_REMOVED lines=9> */
.L_x_788:
        /* <DEDUP_REMOVED lines=28> */
.L_x_791:
        /* <DEDUP_REMOVED lines=15> */
.L_x_790:
[----:B------:R0:W5:Y:S01]  /*3cd0*/  LDG.E.U16 R27, desc[UR36][R4.64] ;  /* 0x00000024041b7981 */ /* 0x000162000c1e1500 */
[----:B------:R-:W-:Y:S05]  /*3ce0*/  BRA `(.L_x_780) ;  /* 0x0000000400d07947 */ /* 0x000fea0003800000 */
.L_x_787:
        /* <DEDUP_REMOVED lines=13> */
.L_x_794:
        /* <DEDUP_REMOVED lines=21> */
.L_x_798:
[----:B------:R-:W-:Y:S05]  /*3f10*/  BSYNC B1 ;  /* 0x0000000000017941 */ /* 0x000fea0003800000 */
.L_x_797:
[----:B------:R-:W-:Y:S01]  /*3f20*/  LEA R5, R0, 0x3b800000, 0x17 ;  /* 0x3b80000000057811 */ /* 0x000fe200078eb8ff */
[----:B------:R-:W-:-:S05]  /*3f30*/  IMAD.SHL.U32 R0, R3, 0x100000, RZ ;  /* 0x0010000003007824 */ /* 0x000fca00078e00ff */
[----:B------:R-:W-:-:S07]  /*3f40*/  LOP3.LUT R0, R5, R0, R6, 0xfe, !PT ;  /* 0x0000000005007212 */ /* 0x000fce00078efe06 */
.L_x_796:
[----:B------:R-:W-:Y:S05]  /*3f50*/  BSYNC B0 ;  /* 0x0000000000007941 */ /* 0x000fea0003800000 */
.L_x_795:
[----:B------:R-:W-:-:S04]  /*3f60*/  F2FP.BF16.F32.PACK_AB R0, RZ, R0 ;  /* 0x00000000ff00723e */ /* 0x000fc800000010ff */
[----:B------:R-:W-:Y:S01]  /*3f70*/  PRMT R27, R0, 0x7610, R27 ;  /* 0x00007610001b7816 */ /* 0x000fe2000000001b */
[----:B------:R-:W-:Y:S06]  /*3f80*/  BRA `(.L_x_780) ;  /* 0x0000000400287947 */ /* 0x000fec0003800000 */
.L_x_793:
        /* <DEDUP_REMOVED lines=21> */
.L_x_802:
[----:B------:R-:W-:Y:S05]  /*40e0*/  BSYNC B1 ;  /* 0x0000000000017941 */ /* 0x000fea0003800000 */
.L_x_801:
[----:B------:R-:W-:Y:S01]  /*40f0*/  LEA R5, R0, 0x37800000, 0x17 ;  /* 0x3780000000057811 */ /* 0x000fe200078eb8ff */
[----:B------:R-:W-:-:S05]  /*4100*/  IMAD.SHL.U32 R0, R3, 0x200000, RZ ;  /* 0x0020000003007824 */ /* 0x000fca00078e00ff */
[----:B------:R-:W-:-:S07]  /*4110*/  LOP3.LUT R0, R5, R0, R6, 0xfe, !PT ;  /* 0x0000000005007212 */ /* 0x000fce00078efe06 */
.L_x_800:
[----:B------:R-:W-:Y:S05]  /*4120*/  BSYNC B0 ;  /* 0x0000000000007941 */ /* 0x000fea0003800000 */
.L_x_799:
[----:B------:R-:W-:-:S04]  /*4130*/  F2FP.BF16.F32.PACK_AB R0, RZ, R0 ;  /* 0x00000000ff00723e */ /* 0x000fc800000010ff */
[----:B------:R-:W-:Y:S01]  /*4140*/  PRMT R27, R0, 0x7610, R27 ;  /* 0x00007610001b7816 */ /* 0x000fe2000000001b */
[----:B------:R-:W-:Y:S06]  /*4150*/  BRA `(.L_x_780) ;  /* 0x0000000000b47947 */ /* 0x000fec0003800000 */
.L_x_792:
        /* <DEDUP_REMOVED lines=14> */
.L_x_806:
[----:B------:R-:W-:Y:S05]  /*4240*/  BSYNC B0 ;  /* 0x0000000000007941 */ /* 0x000fea0003800000 */
.L_x_805:
[----:B------:R-:W-:-:S04]  /*4250*/  F2FP.BF16.F32.PACK_AB R0, RZ, R0 ;  /* 0x00000000ff00723e */ /* 0x000fc800000010ff */
[----:B------:R-:W-:Y:S01]  /*4260*/  PRMT R27, R0, 0x7610, R27 ;  /* 0x00007610001b7816 */ /* 0x000fe2000000001b */
[----:B------:R-:W-:Y:S06]  /*4270*/  BRA `(.L_x_780) ;  /* 0x00000000006c7947 */ /* 0x000fec0003800000 */
.L_x_779:
        /* <DEDUP_REMOVED lines=16> */
.L_x_807:
[----:B------:R-:W-:Y:S01]  /*4380*/  PRMT R27, RZ, 0x7610, R27 ;  /* 0x00007610ff1b7816 */ /* 0x000fe2000000001b */
[----:B------:R-:W-:Y:S06]  /*4390*/  BRA `(.L_x_780) ;  /* 0x0000000000247947 */ /* 0x000fec0003800000 */
.L_x_804:
[----:B------:R-:W2:Y:S02]  /*43a0*/  LDG.E.64 R4, desc[UR36][R4.64] ;  /* 0x0000002404047981 */ /* 0x000ea4000c1e1b00 */
[----:B--2---:R-:W0:Y:S02]  /*43b0*/  I2F.U64 R0, R4 ;  /* 0x0000000400007312 */ /* 0x004e240000301000 */
[----:B0-----:R-:W-:-:S04]  /*43c0*/  F2FP.BF16.F32.PACK_AB R0, RZ, R0 ;  /* 0x00000000ff00723e */ /* 0x001fc800000010ff */
[----:B------:R-:W-:Y:S01]  /*43d0*/  PRMT R27, R0, 0x7610, R27 ;  /* 0x00007610001b7816 */ /* 0x000fe2000000001b */
[----:B------:R-:W-:Y:S06]  /*43e0*/  BRA `(.L_x_780) ;  /* 0x0000000000107947 */ /* 0x000fec0003800000 */
.L_x_803:
[----:B------:R-:W2:Y:S02]  /*43f0*/  LDG.E R4, desc[UR36][R4.64] ;  /* 0x0000002404047981 */ /* 0x000ea4000c1e1900 */
[----:B--2---:R-:W-:-:S04]  /*4400*/  I2FP.F32.U32 R0, R4 ;  /* 0x0000000400007245 */ /* 0x004fc80000201000 */
[----:B------:R-:W-:-:S04]  /*4410*/  F2FP.BF16.F32.PACK_AB R0, RZ, R0 ;  /* 0x00000000ff00723e */ /* 0x000fc800000010ff */
[----:B------:R-:W-:-:S07]  /*4420*/  PRMT R27, R0, 0x7610, R27 ;  /* 0x00007610001b7816 */ /* 0x000fce000000001b */
.L_x_780:
[----:B------:R-:W-:-:S07]  /*4430*/  VIADD R19, R19, 0x80 ;  /* 0x0000008013137836 */ /* 0x000fce0000000000 */
.L_x_675:
[----:B------:R-:W-:Y:S05]  /*4440*/  BSYNC B6 ;  /* 0x0000000000067941 */ /* 0x000fea0003800000 */
.L_x_674:
[----:B------:R-:W-:Y:S01]  /*4450*/  ISETP.GE.AND P0, PT, R19, R34, PT ;  /* 0x000000221300720c */ /* 0x000fe20003f06270 */
[----:B------:R-:W-:Y:S01]  /*4460*/  BSSY B6, `(.L_x_808) ;  /* 0x0000437000067945 */ /* 0x000fe20003800000 */
[----:B------:R-:W-:Y:S02]  /*4470*/  PRMT R28, RZ, 0x7610, R28 ;  /* 0x00007610ff1c7816 */ /* 0x000fe4000000001c */
[----:B------:R-:W-:Y:S02]  /*4480*/  PRMT R29, RZ, 0x7610, R29 ;  /* 0x00007610ff1d7816 */ /* 0x000fe4000000001d */
[----:B------:R-:W-:-:S07]  /*4490*/  PRMT R30, RZ, 0x7610, R30 ;  /* 0x00007610ff1e7816 */ /* 0x000fce000000001e */
[----:B------:R-:W-:Y:S05]  /*44a0*/  @P0 BRA `(.L_x_809) ;  /* 0x0000004000c80947 */ /* 0x000fea0003800000 */
[----:B0-----:R-:W0:Y:S01]  /*44b0*/  LDC.64 R4, c[0x0][0x220] ;  /* 0x00008800ff047b82 */ /* 0x001e220000000a00 */
[----:B------:R-:W-:Y:S01]  /*44c0*/  PRMT R0, R18, 0x9910, RZ ;  /* 0x0000991012007816 */ /* 0x000fe200000000ff */
[----:B------:R-:W-:Y:S01]  /*44d0*/  IMAD R30, R22, 0x200, R19 ;  /* 0x00000200161e7824 */ /* 0x000fe200078e0213 */
[----:B------:R-:W-:Y:S02]  /*44e0*/  ULDC UR4, c[0x0][0x248] ;  /* 0x0000920000047ab9 */ /* 0x000fe40000000800 */
[----:B------:R-:W-:Y:S01]  /*44f0*/  ISETP.GT.AND P1, PT, R0, 0x9, PT ;  /* 0x000000090000780c */ /* 0x000fe20003f24270 */
[----:B------:R-:W-:-:S05]  /*4500*/  IMAD R3, R30, UR4, RZ ;  /* 0x000000041e037c24 */ /* 0x000fca000f8e02ff */
[----:B0-----:R-:W-:-:S05]  /*4510*/  IADD3 R4, P0, R3, R4, RZ ;  /* 0x0000000403047210 */ /* 0x001fca0007f1e0ff */
        /* <DEDUP_REMOVED lines=15> */
.L_x_813:
[----:B------:R-:W2:Y:S02]  /*4610*/  LDG.E.U8 R4, desc[UR36][R4.64] ;  /* 0x0000002404047981 */ /* 0x000ea4000c1e1100 */
[----:B--2---:R-:W-:-:S04]  /*4620*/  I2FP.F32.U32 R0, R4 ;  /* 0x0000000400007245 */ /* 0x004fc80000201000 */
[----:B------:R-:W-:-:S04]  /*4630*/  F2FP.BF16.F32.PACK_AB R0, RZ, R0 ;  /* 0x00000000ff00723e */ /* 0x000fc800000010ff */
[----:B------:R-:W-:Y:S01]  /*4640*/  PRMT R23, R0, 0x7610, R23 ;  /* 0x0000761000177816 */ /* 0x000fe20000000017 */
[----:B------:R-:W-:Y:S06]  /*4650*/  BRA `(.L_x_815) ;  /* 0x0000000c00c87947 */ /* 0x000fec0003800000 */
.L_x_812:
        /* <DEDUP_REMOVED lines=11> */
.L_x_817:
[----:B------:R-:W2:Y:S02]  /*4710*/  LDG.E R4, desc[UR36][R4.64] ;  /* 0x0000002404047981 */ /* 0x000ea4000c1e1900 */
[----:B--2---:R-:W-:-:S04]  /*4720*/  I2FP.F32.S32 R0, R4 ;  /* 0x0000000400007245 */ /* 0x004fc80000201400 */
[----:B------:R-:W-:-:S04]  /*4730*/  F2FP.BF16.F32.PACK_AB R0, RZ, R0 ;  /* 0x00000000ff00723e */ /* 0x000fc800000010ff */
[----:B------:R-:W-:Y:S01]  /*4740*/  PRMT R23, R0, 0x7610, R23 ;  /* 0x0000761000177816 */ /* 0x000fe20000000017 */
[----:B------:R-:W-:Y:S06]  /*4750*/  BRA `(.L_x_815) ;  /* 0x0000000c00887947 */ /* 0x000fec0003800000 */
.L_x_816:
[----:B------:R-:W2:Y:S02]  /*4760*/  LDG.E.U16 R4, desc[UR36][R4.64] ;  /* 0x0000002404047981 */ /* 0x000ea4000c1e1500 */
[----:B--2---:R-:W0:Y:S02]  /*4770*/  I2F.S16 R0, R4 ;  /* 0x0000000400007306 */ /* 0x004e240000101400 */
[----:B0-----:R-:W-:-:S04]  /*4780*/  F2FP.BF16.F32.PACK_AB R0, RZ, R0 ;  /* 0x00000000ff00723e */ /* 0x001fc800000010ff */
[----:B------:R-:W-:Y:S01]  /*4790*/  PRMT R23, R0, 0x7610, R23 ;  /* 0x0000761000177816 */ /* 0x000fe20000000017 */
[----:B------:R-:W-:Y:S06]  /*47a0*/  BRA `(.L_x_815) ;  /* 0x0000000c00747947 */ /* 0x000fec0003800000 */
.L_x_811:
        /* <DEDUP_REMOVED lines=9> */
.L_x_819:
[----:B------:R-:W2:Y:S02]  /*4840*/  LDG.E.U16 R0, desc[UR36][R4.64] ;  /* 0x0000002404007981 */ /* 0x000ea4000c1e1500 */
[----:B--2---:R-:W-:-:S05]  /*4850*/  HADD2.F32 R0, -RZ, R0.H0_H0 ;  /* 0x20000000ff007230 */ /* 0x004fca0000004100 */
[----:B------:R-:W-:-:S04]  /*4860*/  F2FP.BF16.F32.PACK_AB R0, RZ, R0 ;  /* 0x00000000ff00723e */ /* 0x000fc800000010ff */
[----:B------:R-:W-:Y:S01]  /*4870*/  PRMT R23, R0, 0x7610, R23 ;  /* 0x0000761000177816 */ /* 0x000fe20000000017 */
[----:B------:R-:W-:Y:S06]  /*4880*/  BRA `(.L_x_815) ;  /* 0x0000000c003c7947 */ /* 0x000fec0003800000 */
.L_x_818:
        /* <DEDUP_REMOVED lines=9> */
.L_x_821:
[----:B------:R-:W2:Y:S02]  /*4920*/  LDG.E.U16 R4, desc[UR36][R4.64] ;  /* 0x0000002404047981 */ /* 0x000ea4000c1e1500 */
[----:B--2---:R-:W-:-:S05]  /*4930*/  HADD2.F32 R0, -RZ, R4.H0_H0 ;  /* 0x20000004ff007230 */ /* 0x004fca0000004100 */
[----:B------:R-:W-:-:S04]  /*4940*/  F2FP.BF16.F32.PACK_AB R0, RZ, R0 ;  /* 0x00000000ff00723e */ /* 0x000fc800000010ff */
[----:B------:R-:W-:Y:S01]  /*4950*/  PRMT R23, R0, 0x7610, R23 ;  /* 0x0000761000177816 */ /* 0x000fe20000000017 */
[----:B------:R-:W-:Y:S06]  /*4960*/  BRA `(.L_x_815) ;  /* 0x0000000c00047947 */ /* 0x000fec0003800000 */
.L_x_820:
        /* <DEDUP_REMOVED lines=9> */
.L_x_810:
        /* <DEDUP_REMOVED lines=14> */
.L_x_824:
        /* <DEDUP_REMOVED lines=9> */
.L_x_823:
        /* <DEDUP_REMOVED lines=28> */
.L_x_826:
        /* <DEDUP_REMOVED lines=15> */
.L_x_825:
[----:B------:R0:W5:Y:S01]  /*4e20*/  LDG.E.U16 R23, desc[UR36][R4.64] ;  /* 0x0000002404177981 */ /* 0x000162000c1e1500 */
[----:B------:R-:W-:Y:S05]  /*4e30*/  BRA `(.L_x_815) ;  /* 0x0000000400d07947 */ /* 0x000fea0003800000 */
.L_x_822:
        /* <DEDUP_REMOVED lines=13> */
.L_x_829:
        /* <DEDUP_REMOVED lines=21> */
.L_x_833:
[----:B------:R-:W-:Y:S05]  /*5060*/  BSYNC B1 ;  /* 0x0000000000017941 */ /* 0x000fea0003800000 */
.L_x_832:
[----:B------:R-:W-:Y:S01]  /*5070*/  LEA R5, R0, 0x3b800000, 0x17 ;  /* 0x3b80000000057811 */ /* 0x000fe200078eb8ff */
[----:B------:R-:W-:-:S05]  /*5080*/  IMAD.SHL.U32 R0, R3, 0x100000, RZ ;  /* 0x0010000003007824 */ /* 0x000fca00078e00ff */
[----:B------:R-:W-:-:S07]  /*5090*/  LOP3.LUT R0, R5, R0, R6, 0xfe, !PT ;  /* 0x0000000005007212 */ /* 0x000fce00078efe06 */
.L_x_831:
[----:B------:R-:W-:Y:S05]  /*50a0*/  BSYNC B0 ;  /* 0x0000000000007941 */ /* 0x000fea0003800000 */
.L_x_830:
[----:B------:R-:W-:-:S04]  /*50b0*/  F2FP.BF16.F32.PACK_AB R0, RZ, R0 ;  /* 0x00000000ff00723e */ /* 0x000fc800000010ff */
[----:B------:R-:W-:Y:S01]  /*50c0*/  PRMT R23, R0, 0x7610, R23 ;  /* 0x0000761000177816 */ /* 0x000fe20000000017 */
[----:B------:R-:W-:Y:S06]  /*50d0*/  BRA `(.L_x_815) ;  /* 0x0000000400287947 */ /* 0x000fec0003800000 */
.L_x_828:
        /* <DEDUP_REMOVED lines=21> */
.L_x_837:
[----:B------:R-:W-:Y:S05]  /*5230*/  BSYNC B1 ;  /* 0x0000000000017941 */ /* 0x000fea0003800000 */
.L_x_836:
[----:B------:R-:W-:Y:S01]  /*5240*/  LEA R5, R0, 0x37800000, 0x17 ;  /* 0x3780000000057811 */ /* 0x000fe200078eb8ff */
[----:B------:R-:W-:-:S05]  /*5250*/  IMAD.SHL.U32 R0, R3, 0x200000, RZ ;  /* 0x0020000003007824 */ /* 0x000fca00078e00ff */
[----:B------:R-:W-:-:S07]  /*5260*/  LOP3.LUT R0, R5, R0, R6, 0xfe, !PT ;  /* 0x0000000005007212 */ /* 0x000fce00078efe06 */
.L_x_835:
[----:B------:R-:W-:Y:S05]  /*5270*/  BSYNC B0 ;  /* 0x0000000000007941 */ /* 0x000fea0003800000 */
.L_x_834:
[----:B------:R-:W-:-:S04]  /*5280*/  F2FP.BF16.F32.PACK_AB R0, RZ, R0 ;  /* 0x00000000ff00723e */ /* 0x000fc800000010ff */
[----:B------:R-:W-:Y:S01]  /*5290*/  PRMT R23, R0, 0x7610, R23 ;  /* 0x0000761000177816 */ /* 0x000fe20000000017 */
[----:B------:R-:W-:Y:S06]  /*52a0*/  BRA `(.L_x_815) ;  /* 0x0000000000b47947 */ /* 0x000fec0003800000 */
.L_x_827:
        /* <DEDUP_REMOVED lines=14> */
.L_x_841:
[----:B------:R-:W-:Y:S05]  /*5390*/  BSYNC B0 ;  /* 0x0000000000007941 */ /* 0x000fea0003800000 */
.L_x_840:
[----:B------:R-:W-:-:S04]  /*53a0*/  F2FP.BF16.F32.PACK_AB R0, RZ, R0 ;  /* 0x00000000ff00723e */ /* 0x000fc800000010ff */
[----:B------:R-:W-:Y:S01]  /*53b0*/  PRMT R23, R0, 0x7610, R23 ;  /* 0x0000761000177816 */ /* 0x000fe20000000017 */
[----:B------:R-:W-:Y:S06]  /*53c0*/  BRA `(.L_x_815) ;  /* 0x00000000006c7947 */ /* 0x000fec0003800000 */
.L_x_814:
        /* <DEDUP_REMOVED lines=16> */
.L_x_842:
[----:B------:R-:W-:Y:S01]  /*54d0*/  PRMT R23, RZ, 0x7610, R23 ;  /* 0x00007610ff177816 */ /* 0x000fe20000000017 */
[----:B------:R-:W-:Y:S06]  /*54e0*/  BRA `(.L_x_815) ;  /* 0x0000000000247947 */ /* 0x000fec0003800000 */
.L_x_839:
[----:B------:R-:W2:Y:S02]  /*54f0*/  LDG.E.64 R4, desc[UR36][R4.64] ;  /* 0x0000002404047981 */ /* 0x000ea4000c1e1b00 */
[----:B--2---:R-:W0:Y:S02]  /*5500*/  I2F.U64 R0, R4 ;  /* 0x0000000400007312 */ /* 0x004e240000301000 */
[----:B0-----:R-:W-:-:S04]  /*5510*/  F2FP.BF16.F32.PACK_AB R0, RZ, R0 ;  /* 0x00000000ff00723e */ /* 0x001fc800000010ff */
[----:B------:R-:W-:Y:S01]  /*5520*/  PRMT R23, R0, 0x7610, R23 ;  /* 0x0000761000177816 */ /* 0x000fe20000000017 */
[----:B------:R-:W-:Y:S06]  /*5530*/  BRA `(.L_x_815) ;  /* 0x0000000000107947 */ /* 0x000fec0003800000 */
.L_x_838:
[----:B------:R-:W2:Y:S02]  /*5540*/  LDG.E R4, desc[UR36][R4.64] ;  /* 0x0000002404047981 */ /* 0x000ea4000c1e1900 */
[----:B--2---:R-:W-:-:S04]  /*5550*/  I2FP.F32.U32 R0, R4 ;  /* 0x0000000400007245 */ /* 0x004fc80000201000 */
[----:B------:R-:W-:-:S04]  /*5560*/  F2FP.BF16.F32.PACK_AB R0, RZ, R0 ;  /* 0x00000000ff00723e */ /* 0x000fc800000010ff */
[----:B------:R-:W-:-:S07]  /*5570*/  PRMT R23, R0, 0x7610, R23 ;  /* 0x0000761000177816 */ /* 0x000fce0000000017 */
.L_x_815:
[----:B0-----:R-:W0:Y:S01]  /*5580*/  LDC.64 R4, c[0x0][0x228] ;  /* 0x00008a00ff047b82 */ /* 0x001e220000000a00 */
[----:B------:R-:W-:Y:S01]  /*5590*/  PRMT R0, R17, 0x9910, RZ ;  /* 0x0000991011007816 */ /* 0x000fe200000000ff */
        /* <DEDUP_REMOVED lines=19> */
.L_x_846:
[----:B------:R-:W2:Y:S02]  /*56d0*/  LDG.E.U8 R4, desc[UR36][R4.64] ;  /* 0x0000002404047981 */ /* 0x000ea4000c1e1100 */
[----:B--2---:R-:W-:-:S04]  /*56e0*/  I2FP.F32.U32 R0, R4 ;  /* 0x0000000400007245 */ /* 0x004fc80000201000 */
[----:B------:R-:W-:-:S04]  /*56f0*/  F2FP.BF16.F32.PACK_AB R0, RZ, R0 ;  /* 0x00000000ff00723e */ /* 0x000fc800000010ff */
[----:B------:R-:W-:Y:S01]  /*5700*/  PRMT R28, R0, 0x7610, R28 ;  /* 0x00007610001c7816 */ /* 0x000fe2000000001c */
[----:B------:R-:W-:Y:S06]  /*5710*/  BRA `(.L_x_848) ;  /* 0x0000000c00c87947 */ /* 0x000fec0003800000 */
.L_x_845:
        /* <DEDUP_REMOVED lines=11> */
.L_x_850:
[----:B------:R-:W2:Y:S02]  /*57d0*/  LDG.E R4, desc[UR36][R4.64] ;  /* 0x0000002404047981 */ /* 0x000ea4000c1e1900 */
[----:B--2---:R-:W-:-:S04]  /*57e0*/  I2FP.F32.S32 R0, R4 ;  /* 0x0000000400007245 */ /* 0x004fc80000201400 */
[----:B------:R-:W-:-:S04]  /*57f0*/  F2FP.BF16.F32.PACK_AB R0, RZ, R0 ;  /* 0x00000000ff00723e */ /* 0x000fc800000010ff */
[----:B------:R-:W-:Y:S01]  /*5800*/  PRMT R28, R0, 0x7610, R28 ;  /* 0x00007610001c7816 */ /* 0x000fe2000000001c */
[----:B------:R-:W-:Y:S06]  /*5810*/  BRA `(.L_x_848) ;  /* 0x0000000c00887947 */ /* 0x000fec0003800000 */
.L_x_849:
[----:B------:R-:W2:Y:S02]  /*5820*/  LDG.E.U16 R4, desc[UR36][R4.64] ;  /* 0x0000002404047981 */ /* 0x000ea4000c1e1500 */
[----:B--2---:R-:W0:Y:S02]  /*5830*/  I2F.S16 R0, R4 ;  /* 0x0000000400007306 */ /* 0x004e240000101400 */
[----:B0-----:R-:W-:-:S04]  /*5840*/  F2FP.BF16.F32.PACK_AB R0, RZ, R0 ;  /* 0x00000000ff00723e */ /* 0x001fc800000010ff */
[----:B------:R-:W-:Y:S01]  /*5850*/  PRMT R28, R0, 0x7610, R28 ;  /* 0x00007610001c7816 */ /* 0x000fe2000000001c */
[----:B------:R-:W-:Y:S06]  /*5860*/  BRA `(.L_x_848) ;  /* 0x0000000c00747947 */ /* 0x000fec0003800000 */
.L_x_844:
        /* <DEDUP_REMOVED lines=9> */
.L_x_852:
[----:B------:R-:W2:Y:S02]  /*5900*/  LDG.E.U16 R0, desc[UR36][R4.64] ;  /* 0x0000002404007981 */ /* 0x000ea4000c1e1500 */
[----:B--2---:R-:W-:-:S05]  /*5910*/  HADD2.F32 R0, -RZ, R0.H0_H0 ;  /* 0x20000000ff007230 */ /* 0x004fca0000004100 */
[----:B------:R-:W-:-:S04]  /*5920*/  F2FP.BF16.F32.PACK_AB R0, RZ, R0 ;  /* 0x00000000ff00723e */ /* 0x000fc800000010ff */
[----:B------:R-:W-:Y:S01]  /*5930*/  PRMT R28, R0, 0x7610, R28 ;  /* 0x00007610001c7816 */ /* 0x000fe2000000001c */
[----:B------:R-:W-:Y:S06]  /*5940*/  BRA `(.L_x_848) ;  /* 0x0000000c003c7947 */ /* 0x000fec0003800000 */
.L_x_851:
        /* <DEDUP_REMOVED lines=9> */
.L_x_854:
[----:B------:R-:W2:Y:S02]  /*59e0*/  LDG.E.U16 R4, desc[UR36][R4.64] ;  /* 0x0000002404047981 */ /* 0x000ea4000c1e1500 */
[----:B--2---:R-:W-:-:S05]  /*59f0*/  HADD2.F32 R0, -RZ, R4.H0_H0 ;  /* 0x20000004ff007230 */ /* 0x004fca0000004100 */
[----:B------:R-:W-:-:S04]  /*5a00*/  F2FP.BF16.F32.PACK_AB R0, RZ, R0 ;  /* 0x00000000ff00723e */ /* 0x000fc800000010ff */
[----:B------:R-:W-:Y:S01]  /*5a10*/  PRMT R28, R0, 0x7610, R28 ;  /* 0x00007610001c7816 */ /* 0x000fe2000000001c */
[----:B------:R-:W-:Y:S06]  /*5a20*/  BRA `(.L_x_848) ;  /* 0x0000000c00047947 */ /* 0x000fec0003800000 */
.L_x_853:
        /* <DEDUP_REMOVED lines=9> */
.L_x_843:
        /* <DEDUP_REMOVED lines=14> */
.L_x_857:
        /* <DEDUP_REMOVED lines=9> */
.L_x_856:
        /* <DEDUP_REMOVED lines=28> */
.L_x_859:
        /* <DEDUP_REMOVED lines=15> */
.L_x_858:
[----:B------:R0:W5:Y:S01]  /*5ee0*/  LDG.E.U16 R28, desc[UR36][R4.64] ;  /* 0x00000024041c7981 */ /* 0x000162000c1e1500 */
[----:B------:R-:W-:Y:S05]  /*5ef0*/  BRA `(.L_x_848) ;  /* 0x0000000400d07947 */ /* 0x000fea0003800000 */
.L_x_855:
        /* <DEDUP_REMOVED lines=13> */
.L_x_862:
        /* <DEDUP_REMOVED lines=21> */
.L_x_866:
[----:B------:R-:W-:Y:S05]  /*6120*/  BSYNC B1 ;  /* 0x0000000000017941 */ /* 0x000fea0003800000 */
.L_x_865:
[----:B------:R-:W-:Y:S01]  /*6130*/  LEA R5, R0, 0x3b800000, 0x17 ;  /* 0x3b80000000057811 */ /* 0x000fe200078eb8ff */
[----:B------:R-:W-:-:S05]  /*6140*/  IMAD.SHL.U32 R0, R3, 0x100000, RZ ;  /* 0x0010000003007824 */ /* 0x000fca00078e00ff */
[----:B------:R-:W-:-:S07]  /*6150*/  LOP3.LUT R0, R5, R0, R6, 0xfe, !PT ;  /* 0x0000000005007212 */ /* 0x000fce00078efe06 */
.L_x_864:
[----:B------:R-:W-:Y:S05]  /*6160*/  BSYNC B0 ;  /* 0x0000000000007941 */ /* 0x000fea0003800000 */
.L_x_863:
[----:B------:R-:W-:-:S04]  /*6170*/  F2FP.BF16.F32.PACK_AB R0, RZ, R0 ;  /* 0x00000000ff00723e */ /* 0x000fc800000010ff */
[----:B------:R-:W-:Y:S01]  /*6180*/  PRMT R28, R0, 0x7610, R28 ;  /* 0x00007610001c7816 */ /* 0x000fe2000000001c */
[----:B------:R-:W-:Y:S06]  /*6190*/  BRA `(.L_x_848) ;  /* 0x0000000400287947 */ /* 0x000fec0003800000 */
.L_x_861:
        /* <DEDUP_REMOVED lines=21> */
.L_x_870:
[----:B------:R-:W-:Y:S05]  /*62f0*/  BSYNC B1 ;  /* 0x0000000000017941 */ /* 0x000fea0003800000 */
.L_x_869:
[----:B------:R-:W-:Y:S01]  /*6300*/  LEA R5, R0, 0x37800000, 0x17 ;  /* 0x3780000000057811 */ /* 0x000fe200078eb8ff */
[----:B------:R-:W-:-:S05]  /*6310*/  IMAD.SHL.U32 R0, R3, 0x200000, RZ ;  /* 0x0020000003007824 */ /* 0x000fca00078e00ff */
[----:B------:R-:W-:-:S07]  /*6320*/  LOP3.LUT R0, R5, R0, R6, 0xfe, !PT ;  /* 0x0000000005007212 */ /* 0x000fce00078efe06 */
.L_x_868:
[----:B------:R-:W-:Y:S05]  /*6330*/  BSYNC B0 ;  /* 0x0000000000007941 */ /* 0x000fea0003800000 */
.L_x_867:
[----:B------:R-:W-:-:S04]  /*6340*/  F2FP.BF16.F32.PACK_AB R0, RZ, R0 ;  /* 0x00000000ff00723e */ /* 0x000fc800000010ff */
[----:B------:R-:W-:Y:S01]  /*6350*/  PRMT R28, R0, 0x7610, R28 ;  /* 0x00007610001c7816 */ /* 0x000fe2000000001c */
[----:B------:R-:W-:Y:S06]  /*6360*/  BRA `(.L_x_848) ;  /* 0x0000000000b47947 */ /* 0x000fec0003800000 */
.L_x_860:
        /* <DEDUP_REMOVED lines=14> */
.L_x_874:
[----:B------:R-:W-:Y:S05]  /*6450*/  BSYNC B0 ;  /* 0x0000000000007941 */ /* 0x000fea0003800000 */
.L_x_873:
[----:B------:R-:W-:-:S04]  /*6460*/  F2FP.BF16.F32.PACK_AB R0, RZ, R0 ;  /* 0x00000000ff00723e */ /* 0x000fc800000010ff */
[----:B------:R-:W-:Y:S01]  /*6470*/  PRMT R28, R0, 0x7610, R28 ;  /* 0x00007610001c7816 */ /* 0x000fe2000000001c */
[----:B------:R-:W-:Y:S06]  /*6480*/  BRA `(.L_x_848) ;  /* 0x00000000006c7947 */ /* 0x000fec0003800000 */
.L_x_847:
        /* <DEDUP_REMOVED lines=16> */
.L_x_875:
[----:B------:R-:W-:Y:S01]  /*6590*/  PRMT R28, RZ, 0x7610, R28 ;  /* 0x00007610ff1c7816 */ /* 0x000fe2000000001c */
[----:B------:R-:W-:Y:S06]  /*65a0*/  BRA `(.L_x_848) ;  /* 0x0000000000247947 */ /* 0x000fec0003800000 */
.L_x_872:
[----:B------:R-:W2:Y:S02]  /*65b0*/  LDG.E.64 R4, desc[UR36][R4.64] ;  /* 0x0000002404047981 */ /* 0x000ea4000c1e1b00 */
[----:B--2---:R-:W0:Y:S02]  /*65c0*/  I2F.U64 R0, R4 ;  /* 0x0000000400007312 */ /* 0x004e240000301000 */
[----:B0-----:R-:W-:-:S04]  /*65d0*/  F2FP.BF16.F32.PACK_AB R0, RZ, R0 ;  /* 0x00000000ff00723e */ /* 0x001fc800000010ff */
[----:B------:R-:W-:Y:S01]  /*65e0*/  PRMT R28, R0, 0x7610, R28 ;  /* 0x00007610001c7816 */ /* 0x000fe2000000001c */
[----:B------:R-:W-:Y:S06]  /*65f0*/  BRA `(.L_x_848) ;  /* 0x0000000000107947 */ /* 0x000fec0003800000 */
.L_x_871:
[----:B------:R-:W2:Y:S02]  /*6600*/  LDG.E R4, desc[UR36][R4.64] ;  /* 0x0000002404047981 */ /* 0x000ea4000c1e1900 */
[----:B--2---:R-:W-:-:S04]  /*6610*/  I2FP.F32.U32 R0, R4 ;  /* 0x0000000400007245 */ /* 0x004fc80000201000 */
[----:B------:R-:W-:-:S04]  /*6620*/  F2FP.BF16.F32.PACK_AB R0, RZ, R0 ;  /* 0x00000000ff00723e */ /* 0x000fc800000010ff */
[----:B------:R-:W-:-:S07]  /*6630*/  PRMT R28, R0, 0x7610, R28 ;  /* 0x00007610001c7816 */ /* 0x000fce000000001c */
.L_x_848:
        /* <DEDUP_REMOVED lines=21> */
.L_x_879:
[----:B------:R-:W2:Y:S02]  /*6790*/  LDG.E.U8 R4, desc[UR36][R4.64] ;  /* 0x0000002404047981 */ /* 0x000ea4000c1e1100 */
[----:B--2---:R-:W-:-:S04]  /*67a0*/  I2FP.F32.U32 R0, R4 ;  /* 0x0000000400007245 */ /* 0x004fc80000201000 */
[----:B------:R-:W-:-:S04]  /*67b0*/  F2FP.BF16.F32.PACK_AB R0, RZ, R0 ;  /* 0x00000000ff00723e */ /* 0x000fc800000010ff */
[----:B------:R-:W-:Y:S01]  /*67c0*/  PRMT R29, R0, 0x7610, R29 ;  /* 0x00007610001d7816 */ /* 0x000fe2000000001d */
[----:B------:R-:W-:Y:S06]  /*67d0*/  BRA `(.L_x_881) ;  /* 0x0000000c00c87947 */ /* 0x000fec0003800000 */
.L_x_878:
        /* <DEDUP_REMOVED lines=11> */
.L_x_883:
[----:B------:R-:W2:Y:S02]  /*6890*/  LDG.E R4, desc[UR36][R4.64] ;  /* 0x0000002404047981 */ /* 0x000ea4000c1e1900 */
[----:B--2---:R-:W-:-:S04]  /*68a0*/  I2FP.F32.S32 R0, R4 ;  /* 0x0000000400007245 */ /* 0x004fc80000201400 */
[----:B------:R-:W-:-:S04]  /*68b0*/  F2FP.BF16.F32.PACK_AB R0, RZ, R0 ;  /* 0x00000000ff00723e */ /* 0x000fc800000010ff */
[----:B------:R-:W-:Y:S01]  /*68c0*/  PRMT R29, R0, 0x7610, R29 ;  /* 0x00007610001d7816 */ /* 0x000fe2000000001d */
[----:B------:R-:W-:Y:S06]  /*68d0*/  BRA `(.L_x_881) ;  /* 0x0000000c00887947 */ /* 0x000fec0003800000 */
.L_x_882:
[----:B------:R-:W2:Y:S02]  /*68e0*/  LDG.E.U16 R4, desc[UR36][R4.64] ;  /* 0x0000002404047981 */ /* 0x000ea4000c1e1500 */
[----:B--2---:R-:W0:Y:S02]  /*68f0*/  I2F.S16 R0, R4 ;  /* 0x0000000400007306 */ /* 0x004e240000101400 */
[----:B0-----:R-:W-:-:S04]  /*6900*/  F2FP.BF16.F32.PACK_AB R0, RZ, R0 ;  /* 0x00000000ff00723e */ /* 0x001fc800000010ff */
[----:B------:R-:W-:Y:S01]  /*6910*/  PRMT R29, R0, 0x7610, R29 ;  /* 0x00007610001d7816 */ /* 0x000fe2000000001d */
[----:B------:R-:W-:Y:S06]  /*6920*/  BRA `(.L_x_881) ;  /* 0x0000000c00747947 */ /* 0x000fec0003800000 */
.L_x_877:
        /* <DEDUP_REMOVED lines=9> */
.L_x_885:
[----:B------:R-:W2:Y:S02]  /*69c0*/  LDG.E.U16 R0, desc[UR36][R4.64] ;  /* 0x0000002404007981 */ /* 0x000ea4000c1e1500 */
[----:B--2---:R-:W-:-:S05]  /*69d0*/  HADD2.F32 R0, -RZ, R0.H0_H0 ;  /* 0x20000000ff007230 */ /* 0x004fca0000004100 */
[----:B------:R-:W-:-:S04]  /*69e0*/  F2FP.BF16.F32.PACK_AB R0, RZ, R0 ;  /* 0x00000000ff00723e */ /* 0x000fc800000010ff */
[----:B------:R-:W-:Y:S01]  /*69f0*/  PRMT R29, R0, 0x7610, R29 ;  /* 0x00007610001d7816 */ /* 0x000fe2000000001d */
[----:B------:R-:W-:Y:S06]  /*6a00*/  BRA `(.L_x_881) ;  /* 0x0000000c003c7947 */ /* 0x000fec0003800000 */
.L_x_884:
        /* <DEDUP_REMOVED lines=9> */
.L_x_887:
[----:B------:R-:W2:Y:S02]  /*6aa0*/  LDG.E.U16 R4, desc[UR36][R4.64] ;  /* 0x0000002404047981 */ /* 0x000ea4000c1e1500 */
[----:B--2---:R-:W-:-:S05]  /*6ab0*/  HADD2.F32 R0, -RZ, R4.H0_H0 ;  /* 0x20000004ff007230 */ /* 0x004fca0000004100 */
[----:B------:R-:W-:-:S04]  /*6ac0*/  F2FP.BF16.F32.PACK_AB R0, RZ, R0 ;  /* 0x00000000ff00723e */ /* 0x000fc800000010ff */
[----:B------:R-:W-:Y:S01]  /*6ad0*/  PRMT R29, R0, 0x7610, R29 ;  /* 0x00007610001d7816 */ /* 0x000fe2000000001d */
[----:B------:R-:W-:Y:S06]  /*6ae0*/  BRA `(.L_x_881) ;  /* 0x0000000c00047947 */ /* 0x000fec0003800000 */
.L_x_886:
        /* <DEDUP_REMOVED lines=9> */
.L_x_876:
        /* <DEDUP_REMOVED lines=14> */
.L_x_890:
        /* <DEDUP_REMOVED lines=9> */
.L_x_889:
        /* <DEDUP_REMOVED lines=28> */
.L_x_892:
        /* <DEDUP_REMOVED lines=15> */
.L_x_891:
[----:B------:R0:W5:Y:S01]  /*6fa0*/  LDG.E.U16 R29, desc[UR36][R4.64] ;  /* 0x00000024041d7981 */ /* 0x000162000c1e1500 */
[----:B------:R-:W-:Y:S05]  /*6fb0*/  BRA `(.L_x_881) ;  /* 0x0000000400d07947 */ /* 0x000fea0003800000 */
.L_x_888:
        /* <DEDUP_REMOVED lines=13> */
.L_x_895:
        /* <DEDUP_REMOVED lines=21> */
.L_x_899:
[----:B------:R-:W-:Y:S05]  /*71e0*/  BSYNC B1 ;  /* 0x0000000000017941 */ /* 0x000fea0003800000 */
.L_x_898:
[----:B------:R-:W-:Y:S01]  /*71f0*/  LEA R5, R0, 0x3b800000, 0x17 ;  /* 0x3b80000000057811 */ /* 0x000fe200078eb8ff */
[----:B------:R-:W-:-:S05]  /*7200*/  IMAD.SHL.U32 R0, R3, 0x100000, RZ ;  /* 0x0010000003007824 */ /* 0x000fca00078e00ff */
[----:B------:R-:W-:-:S07]  /*7210*/  LOP3.LUT R0, R5, R0, R6, 0xfe, !PT ;  /* 0x0000000005007212 */ /* 0x000fce00078efe06 */
.L_x_897:
[----:B------:R-:W-:Y:S05]  /*7220*/  BSYNC B0 ;  /* 0x0000000000007941 */ /* 0x000fea0003800000 */
.L_x_896:
[----:B------:R-:W-:-:S04]  /*7230*/  F2FP.BF16.F32.PACK_AB R0, RZ, R0 ;  /* 0x00000000ff00723e */ /* 0x000fc800000010ff */
[----:B------:R-:W-:Y:S01]  /*7240*/  PRMT R29, R0, 0x7610, R29 ;  /* 0x00007610001d7816 */ /* 0x000fe2000000001d */
[----:B------:R-:W-:Y:S06]  /*7250*/  BRA `(.L_x_881) ;  /* 0x0000000400287947 */ /* 0x000fec0003800000 */
.L_x_894:
        /* <DEDUP_REMOVED lines=21> */
.L_x_903:
[----:B------:R-:W-:Y:S05]  /*73b0*/  BSYNC B1 ;  /* 0x0000000000017941 */ /* 0x000fea0003800000 */
.L_x_902:
[----:B------:R-:W-:Y:S01]  /*73c0*/  LEA R5, R0, 0x37800000, 0x17 ;  /* 0x3780000000057811 */ /* 0x000fe200078eb8ff */
[----:B------:R-:W-:-:S05]  /*73d0*/  IMAD.SHL.U32 R0, R3, 0x200000, RZ ;  /* 0x0020000003007824 */ /* 0x000fca00078e00ff */
[----:B------:R-:W-:-:S07]  /*73e0*/  LOP3.LUT R0, R5, R0, R6, 0xfe, !PT ;  /* 0x0000000005007212 */ /* 0x000fce00078efe06 */
.L_x_901:
[----:B------:R-:W-:Y:S05]  /*73f0*/  BSYNC B0 ;  /* 0x0000000000007941 */ /* 0x000fea0003800000 */
.L_x_900:
[----:B------:R-:W-:-:S04]  /*7400*/  F2FP.BF16.F32.PACK_AB R0, RZ, R0 ;  /* 0x00000000ff00723e */ /* 0x000fc800000010ff */
[----:B------:R-:W-:Y:S01]  /*7410*/  PRMT R29, R0, 0x7610, R29 ;  /* 0x00007610001d7816 */ /* 0x000fe2000000001d */
[----:B------:R-:W-:Y:S06]  /*7420*/  BRA `(.L_x_881) ;  /* 0x0000000000b47947 */ /* 0x000fec0003800000 */
.L_x_893:
        /* <DEDUP_REMOVED lines=14> */
.L_x_907:
[----:B------:R-:W-:Y:S05]  /*7510*/  BSYNC B0 ;  /* 0x0000000000007941 */ /* 0x000fea0003800000 */
.L_x_906:
[----:B------:R-:W-:-:S04]  /*7520*/  F2FP.BF16.F32.PACK_AB R0, RZ, R0 ;  /* 0x00000000ff00723e */ /* 0x000fc800000010ff */
[----:B------:R-:W-:Y:S01]  /*7530*/  PRMT R29, R0, 0x7610, R29 ;  /* 0x00007610001d7816 */ /* 0x000fe2000000001d */
[----:B------:R-:W-:Y:S06]  /*7540*/  BRA `(.L_x_881) ;  /* 0x00000000006c7947 */ /* 0x000fec0003800000 */
.L_x_880:
        /* <DEDUP_REMOVED lines=16> */
.L_x_908:
[----:B------:R-:W-:Y:S01]  /*7650*/  PRMT R29, RZ, 0x7610, R29 ;  /* 0x00007610ff1d7816 */ /* 0x000fe2000000001d */
[----:B------:R-:W-:Y:S06]  /*7660*/  BRA `(.L_x_881) ;  /* 0x0000000000247947 */ /* 0x000fec0003800000 */
.L_x_905:
[----:B------:R-:W2:Y:S02]  /*7670*/  LDG.E.64 R4, desc[UR36][R4.64] ;  /* 0x0000002404047981 */ /* 0x000ea4000c1e1b00 */
[----:B--2---:R-:W0:Y:S02]  /*7680*/  I2F.U64 R0, R4 ;  /* 0x0000000400007312 */ /* 0x004e240000301000 */
[----:B0-----:R-:W-:-:S04]  /*7690*/  F2FP.BF16.F32.PACK_AB R0, RZ, R0 ;  /* 0x00000000ff00723e */ /* 0x001fc800000010ff */
[----:B------:R-:W-:Y:S01]  /*76a0*/  PRMT R29, R0, 0x7610, R29 ;  /* 0x00007610001d7816 */ /* 0x000fe2000000001d */
[----:B------:R-:W-:Y:S06]  /*76b0*/  BRA `(.L_x_881) ;  /* 0x0000000000107947 */ /* 0x000fec0003800000 */
.L_x_904:
[----:B------:R-:W2:Y:S02]  /*76c0*/  LDG.E R4, desc[UR36][R4.64] ;  /* 0x0000002404047981 */ /* 0x000ea4000c1e1900 */
[----:B--2---:R-:W-:-:S04]  /*76d0*/  I2FP.F32.U32 R0, R4 ;  /* 0x0000000400007245 */ /* 0x004fc80000201000 */
[----:B------:R-:W-:-:S04]  /*76e0*/  F2FP.BF16.F32.PACK_AB R0, RZ, R0 ;  /* 0x00000000ff00723e */ /* 0x000fc800000010ff */
[----:B------:R-:W-:-:S07]  /*76f0*/  PRMT R29, R0, 0x7610, R29 ;  /* 0x00007610001d7816 */ /* 0x000fce000000001d */
.L_x_881:
        /* <DEDUP_REMOVED lines=21> */
.L_x_912:
[----:B------:R-:W2:Y:S02]  /*7850*/  LDG.E.U8 R4, desc[UR36][R4.64] ;  /* 0x0000002404047981 */ /* 0x000ea4000c1e1100 */
[----:B--2---:R-:W-:-:S04]  /*7860*/  I2FP.F32.U32 R0, R4 ;  /* 0x0000000400007245 */ /* 0x004fc80000201000 */
[----:B------:R-:W-:-:S04]  /*7870*/  F2FP.BF16.F32.PACK_AB R0, RZ, R0 ;  /* 0x00000000ff00723e */ /* 0x000fc800000010ff */
[----:B------:R-:W-:Y:S01]  /*7880*/  PRMT R30, R0, 0x7610, R30 ;  /* 0x00007610001e7816 */ /* 0x000fe2000000001e */
[----:B------:R-:W-:Y:S06]  /*7890*/  BRA `(.L_x_914) ;  /* 0x0000000c00c87947 */ /* 0x000fec0003800000 */
.L_x_911:
        /* <DEDUP_REMOVED lines=11> */
.L_x_916:
[----:B------:R-:W2:Y:S02]  /*7950*/  LDG.E R4, desc[UR36][R4.64] ;  /* 0x0000002404047981 */ /* 0x000ea4000c1e1900 */
[----:B--2---:R-:W-:-:S04]  /*7960*/  I2FP.F32.S32 R0, R4 ;  /* 0x0000000400007245 */ /* 0x004fc80000201400 */
[----:B------:R-:W-:-:S04]  /*7970*/  F2FP.BF16.F32.PACK_AB R0, RZ, R0 ;  /* 0x00000000ff00723e */ /* 0x000fc800000010ff */
[----:B------:R-:W-:Y:S01]  /*7980*/  PRMT R30, R0, 0x7610, R30 ;  /* 0x00007610001e7816 */ /* 0x000fe2000000001e */
[----:B------:R-:W-:Y:S06]  /*7990*/  BRA `(.L_x_914) ;  /* 0x0000000c00887947 */ /* 0x000fec0003800000 */
.L_x_915:
[----:B------:R-:W2:Y:S02]  /*79a0*/  LDG.E.U16 R4, desc[UR36][R4.64] ;  /* 0x0000002404047981 */ /* 0x000ea4000c1e1500 */
[----:B--2---:R-:W0:Y:S02]  /*79b0*/  I2F.S16 R0, R4 ;  /* 0x0000000400007306 */ /* 0x004e240000101400 */
[----:B0-----:R-:W-:-:S04]  /*79c0*/  F2FP.BF16.F32.PACK_AB R0, RZ, R0 ;  /* 0x00000000ff00723e */ /* 0x001fc800000010ff */
[----:B------:R-:W-:Y:S01]  /*79d0*/  PRMT R30, R0, 0x7610, R30 ;  /* 0x00007610001e7816 */ /* 0x000fe2000000001e */
[----:B------:R-:W-:Y:S06]  /*79e0*/  BRA `(.L_x_914) ;  /* 0x0000000c00747947 */ /* 0x000fec0003800000 */
.L_x_910:
        /* <DEDUP_REMOVED lines=9> */
.L_x_918:
[----:B------:R-:W2:Y:S02]  /*7a80*/  LDG.E.U16 R0, desc[UR36][R4.64] ;  /* 0x0000002404007981 */ /* 0x000ea4000c1e1500 */
[----:B--2---:R-:W-:-:S05]  /*7a90*/  HADD2.F32 R0, -RZ, R0.H0_H0 ;  /* 0x20000000ff007230 */ /* 0x004fca0000004100 */
[----:B------:R-:W-:-:S04]  /*7aa0*/  F2FP.BF16.F32.PACK_AB R0, RZ, R0 ;  /* 0x00000000ff00723e */ /* 0x000fc800000010ff */
[----:B------:R-:W-:Y:S01]  /*7ab0*/  PRMT R30, R0, 0x7610, R30 ;  /* 0x00007610001e7816 */ /* 0x000fe2000000001e */
[----:B------:R-:W-:Y:S06]  /*7ac0*/  BRA `(.L_x_914) ;  /* 0x0000000c003c7947 */ /* 0x000fec0003800000 */
.L_x_917:
        /* <DEDUP_REMOVED lines=9> */
.L_x_920:
[----:B------:R-:W2:Y:S02]  /*7b60*/  LDG.E.U16 R4, desc[UR36][R4.64] ;  /* 0x0000002404047981 */ /* 0x000ea4000c1e1500 */
[----:B--2---:R-:W-:-:S05]  /*7b70*/  HADD2.F32 R0, -RZ, R4.H0_H0 ;  /* 0x20000004ff007230 */ /* 0x004fca0000004100 */
[----:B------:R-:W-:-:S04]  /*7b80*/  F2FP.BF16.F32.PACK_AB R0, RZ, R0 ;  /* 0x00000000ff00723e */ /* 0x000fc800000010ff */
[----:B------:R-:W-:Y:S01]  /*7b90*/  PRMT R30, R0, 0x7610, R30 ;  /* 0x00007610001e7816 */ /* 0x000fe2000000001e */
[----:B------:R-:W-:Y:S06]  /*7ba0*/  BRA `(.L_x_914) ;  /* 0x0000000c00047947 */ /* 0x000fec0003800000 */
.L_x_919:
        /* <DEDUP_REMOVED lines=9> */
.L_x_909:
        /* <DEDUP_REMOVED lines=14> */
.L_x_923:
        /* <DEDUP_REMOVED lines=9> */
.L_x_922:
        /* <DEDUP_REMOVED lines=28> */
.L_x_925:
        /* <DEDUP_REMOVED lines=15> */
.L_x_924:
[----:B------:R0:W5:Y:S01]  /*8060*/  LDG.E.U16 R30, desc[UR36][R4.64] ;  /* 0x00000024041e7981 */ /* 0x000162000c1e1500 */
[----:B------:R-:W-:Y:S05]  /*8070*/  BRA `(.L_x_914) ;  /* 0x0000000400d07947 */ /* 0x000fea0003800000 */
.L_x_921:
        /* <DEDUP_REMOVED lines=13> */
.L_x_928:
        /* <DEDUP_REMOVED lines=21> */
.L_x_932:
[----:B------:R-:W-:Y:S05]  /*82a0*/  BSYNC B1 ;  /* 0x0000000000017941 */ /* 0x000fea0003800000 */
.L_x_931:
[----:B------:R-:W-:Y:S01]  /*82b0*/  LEA R5, R0, 0x3b800000, 0x17 ;  /* 0x3b80000000057811 */ /* 0x000fe200078eb8ff */
[----:B------:R-:W-:-:S05]  /*82c0*/  IMAD.SHL.U32 R0, R3, 0x100000, RZ ;  /* 0x0010000003007824 */ /* 0x000fca00078e00ff */
[----:B------:R-:W-:-:S07]  /*82d0*/  LOP3.LUT R0, R5, R0, R6, 0xfe, !PT ;  /* 0x0000000005007212 */ /* 0x000fce00078efe06 */
.L_x_930:
[----:B------:R-:W-:Y:S05]  /*82e0*/  BSYNC B0 ;  /* 0x0000000000007941 */ /* 0x000fea0003800000 */
.L_x_929:
[----:B------:R-:W-:-:S04]  /*82f0*/  F2FP.BF16.F32.PACK_AB R0, RZ, R0 ;  /* 0x00000000ff00723e */ /* 0x000fc800000010ff */
[----:B------:R-:W-:Y:S01]  /*8300*/  PRMT R30, R0, 0x7610, R30 ;  /* 0x00007610001e7816 */ /* 0x000fe2000000001e */
[----:B------:R-:W-:Y:S06]  /*8310*/  BRA `(.L_x_914) ;  /* 0x0000000400287947 */ /* 0x000fec0003800000 */
.L_x_927:
        /* <DEDUP_REMOVED lines=21> */
.L_x_936:
[----:B------:R-:W-:Y:S05]  /*8470*/  BSYNC B1 ;  /* 0x0000000000017941 */ /* 0x000fea0003800000 */
.L_x_935:
[----:B------:R-:W-:Y:S01]  /*8480*/  LEA R5, R0, 0x37800000, 0x17 ;  /* 0x3780000000057811 */ /* 0x000fe200078eb8ff */
[----:B------:R-:W-:-:S05]  /*8490*/  IMAD.SHL.U32 R0, R3, 0x200000, RZ ;  /* 0x0020000003007824 */ /* 0x000fca00078e00ff */
[----:B------:R-:W-:-:S07]  /*84a0*/  LOP3.LUT R0, R5, R0, R6, 0xfe, !PT ;  /* 0x0000000005007212 */ /* 0x000fce00078efe06 */
.L_x_934:
[----:B------:R-:W-:Y:S05]  /*84b0*/  BSYNC B0 ;  /* 0x0000000000007941 */ /* 0x000fea0003800000 */
.L_x_933:
[----:B------:R-:W-:-:S04]  /*84c0*/  F2FP.BF16.F32.PACK_AB R0, RZ, R0 ;  /* 0x00000000ff00723e */ /* 0x000fc800000010ff */
[----:B------:R-:W-:Y:S01]  /*84d0*/  PRMT R30, R0, 0x7610, R30 ;  /* 0x00007610001e7816 */ /* 0x000fe2000000001e */
[----:B------:R-:W-:Y:S06]  /*84e0*/  BRA `(.L_x_914) ;  /* 0x0000000000b47947 */ /* 0x000fec0003800000 */
.L_x_926:
        /* <DEDUP_REMOVED lines=14> */
.L_x_940:
[----:B------:R-:W-:Y:S05]  /*85d0*/  BSYNC B0 ;  /* 0x0000000000007941 */ /* 0x000fea0003800000 */
.L_x_939:
[----:B------:R-:W-:-:S04]  /*85e0*/  F2FP.BF16.F32.PACK_AB R0, RZ, R0 ;  /* 0x00000000ff00723e */ /* 0x000fc800000010ff */
[----:B------:R-:W-:Y:S01]  /*85f0*/  PRMT R30, R0, 0x7610, R30 ;  /* 0x00007610001e7816 */ /* 0x000fe2000000001e */
[----:B------:R-:W-:Y:S06]  /*8600*/  BRA `(.L_x_914) ;  /* 0x00000000006c7947 */ /* 0x000fec0003800000 */
.L_x_913:
        /* <DEDUP_REMOVED lines=16> */
.L_x_941:
[----:B------:R-:W-:Y:S01]  /*8710*/  PRMT R30, RZ, 0x7610, R30 ;  /* 0x00007610ff1e7816 */ /* 0x000fe2000000001e */
[----:B------:R-:W-:Y:S06]  /*8720*/  BRA `(.L_x_914) ;  /* 0x0000000000247947 */ /* 0x000fec0003800000 */
.L_x_938:
[----:B------:R-:W2:Y:S02]  /*8730*/  LDG.E.64 R4, desc[UR36][R4.64] ;  /* 0x0000002404047981 */ /* 0x000ea4000c1e1b00 */
[----:B--2---:R-:W0:Y:S02]  /*8740*/  I2F.U64 R0, R4 ;  /* 0x0000000400007312 */ /* 0x004e240000301000 */
[----:B0-----:R-:W-:-:S04]  /*8750*/  F2FP.BF16.F32.PACK_AB R0, RZ, R0 ;  /* 0x00000000ff00723e */ /* 0x001fc800000010ff */
[----:B------:R-:W-:Y:S01]  /*8760*/  PRMT R30, R0, 0x7610, R30 ;  /* 0x00007610001e7816 */ /* 0x000fe2000000001e */
[----:B------:R-:W-:Y:S06]  /*8770*/  BRA `(.L_x_914) ;  /* 0x0000000000107947 */ /* 0x000fec0003800000 */
.L_x_937:
[----:B------:R-:W2:Y:S02]  /*8780*/  LDG.E R4, desc[UR36][R4.64] ;  /* 0x0000002404047981 */ /* 0x000ea4000c1e1900 */
[----:B--2---:R-:W-:-:S04]  /*8790*/  I2FP.F32.U32 R0, R4 ;  /* 0x0000000400007245 */ /* 0x004fc80000201000 */
[----:B------:R-:W-:-:S04]  /*87a0*/  F2FP.BF16.F32.PACK_AB R0, RZ, R0 ;  /* 0x00000000ff00723e */ /* 0x000fc800000010ff */
[----:B------:R-:W-:-:S07]  /*87b0*/  PRMT R30, R0, 0x7610, R30 ;  /* 0x00007610001e7816 */ /* 0x000fce000000001e */
.L_x_914:
[----:B------:R-:W-:-:S07]  /*87c0*/  VIADD R19, R19, 0x80 ;  /* 0x0000008013137836 */ /* 0x000fce0000000000 */
.L_x_809:
[----:B------:R-:W-:Y:S05]  /*87d0*/  BSYNC B6 ;  /* 0x0000000000067941 */ /* 0x000fea0003800000 */
.L_x_808:
[----:B------:R-:W-:Y:S01]  /*87e0*/  ISETP.GE.AND P0, PT, R19, R34, PT ;  /* 0x000000221300720c */ /* 0x000fe20003f06270 */
[----:B------:R-:W-:Y:S01]  /*87f0*/  BSSY B6, `(.L_x_942) ;  /* 0x0000439000067945 */ /* 0x000fe20003800000 */
[----:B------:R-:W-:Y:S02]  /*8800*/  PRMT R31, RZ, 0x7610, R31 ;  /* 0x00007610ff1f7816 */ /* 0x000fe4000000001f */
[----:B------:R-:W-:Y:S02]  /*8810*/  PRMT R32, RZ, 0x7610, R32 ;  /* 0x00007610ff207816 */ /* 0x000fe40000000020 */
[----:B------:R-:W-:Y:S02]  /*8820*/  PRMT R35, RZ, 0x7610, R35 ;  /* 0x00007610ff237816 */ /* 0x000fe40000000023 */
[----:B------:R-:W-:Y:S02]  /*8830*/  PRMT R36, RZ, 0x7610, R36 ;  /* 0x00007610ff247816 */ /* 0x000fe40000000024 */
[----:B------:R-:W-:-:S03]  /*8840*/  PRMT R33, RZ, 0x7610, R33 ;  /* 0x00007610ff217816 */ /* 0x000fc60000000021 */
        /* <DEDUP_REMOVED lines=23> */
.L_x_947:
[----:B------:R-:W2:Y:S02]  /*89c0*/  LDG.E.U8 R4, desc[UR36][R4.64] ;  /* 0x0000002404047981 */ /* 0x000ea4000c1e1100 */
[----:B--2---:R-:W-:-:S04]  /*89d0*/  I2FP.F32.U32 R0, R4 ;  /* 0x0000000400007245 */ /* 0x004fc80000201000 */
[----:B------:R-:W-:-:S04]  /*89e0*/  F2FP.BF16.F32.PACK_AB R0, RZ, R0 ;  /* 0x00000000ff00723e */ /* 0x000fc800000010ff */
[----:B------:R-:W-:Y:S01]  /*89f0*/  PRMT R32, R0, 0x7610, R32 ;  /* 0x0000761000207816 */ /* 0x000fe20000000020 */
[----:B------:R-:W-:Y:S06]  /*8a00*/  BRA `(.L_x_949) ;  /* 0x0000000c00c87947 */ /* 0x000fec0003800000 */
.L_x_946:
        /* <DEDUP_REMOVED lines=11> */
.L_x_951:
[----:B------:R-:W2:Y:S02]  /*8ac0*/  LDG.E R4, desc[UR36][R4.64] ;  /* 0x0000002404047981 */ /* 0x000ea4000c1e1900 */
[----:B--2---:R-:W-:-:S04]  /*8ad0*/  I2FP.F32.S32 R0, R4 ;  /* 0x0000000400007245 */ /* 0x004fc80000201400 */
[----:B------:R-:W-:-:S04]  /*8ae0*/  F2FP.BF16.F32.PACK_AB R0, RZ, R0 ;  /* 0x00000000ff00723e */ /* 0x000fc800000010ff */
[----:B------:R-:W-:Y:S01]  /*8af0*/  PRMT R32, R0, 0x7610, R32 ;  /* 0x0000761000207816 */ /* 0x000fe20000000020 */
[----:B------:R-:W-:Y:S06]  /*8b00*/  BRA `(.L_x_949) ;  /* 0x0000000c00887947 */ /* 0x000fec0003800000 */
.L_x_950:
[----:B------:R-:W2:Y:S02]  /*8b10*/  LDG.E.U16 R4, desc[UR36][R4.64] ;  /* 0x0000002404047981 */ /* 0x000ea4000c1e1500 */
[----:B--2---:R-:W0:Y:S02]  /*8b20*/  I2F.S16 R0, R4 ;  /* 0x0000000400007306 */ /* 0x004e240000101400 */
[----:B0-----:R-:W-:-:S04]  /*8b30*/  F2FP.BF16.F32.PACK_AB R0, RZ, R0 ;  /* 0x00000000ff00723e */ /* 0x001fc800000010ff */
[----:B------:R-:W-:Y:S01]  /*8b40*/  PRMT R32, R0, 0x7610, R32 ;  /* 0x0000761000207816 */ /* 0x000fe20000000020 */
[----:B------:R-:W-:Y:S06]  /*8b50*/  BRA `(.L_x_949) ;  /* 0x0000000c00747947 */ /* 0x000fec0003800000 */
.L_x_945:
        /* <DEDUP_REMOVED lines=9> */
.L_x_953:
[----:B------:R-:W2:Y:S02]  /*8bf0*/  LDG.E.U16 R0, desc[UR36][R4.64] ;  /* 0x0000002404007981 */ /* 0x000ea4000c1e1500 */
[----:B--2---:R-:W-:-:S05]  /*8c00*/  HADD2.F32 R0, -RZ, R0.H0_H0 ;  /* 0x20000000ff007230 */ /* 0x004fca0000004100 */
[----:B------:R-:W-:-:S04]  /*8c10*/  F2FP.BF16.F32.PACK_AB R0, RZ, R0 ;  /* 0x00000000ff00723e */ /* 0x000fc800000010ff */
[----:B------:R-:W-:Y:S01]  /*8c20*/  PRMT R32, R0, 0x7610, R32 ;  /* 0x0000761000207816 */ /* 0x000fe20000000020 */
[----:B------:R-:W-:Y:S06]  /*8c30*/  BRA `(.L_x_949) ;  /* 0x0000000c003c7947 */ /* 0x000fec0003800000 */
.L_x_952:
        /* <DEDUP_REMOVED lines=9> */
.L_x_955:
[----:B------:R-:W2:Y:S02]  /*8cd0*/  LDG.E.U16 R4, desc[UR36][R4.64] ;  /* 0x0000002404047981 */ /* 0x000ea4000c1e1500 */
[----:B--2---:R-:W-:-:S05]  /*8ce0*/  HADD2.F32 R0, -RZ, R4.H0_H0 ;  /* 0x20000004ff007230 */ /* 0x004fca0000004100 */
[----:B------:R-:W-:-:S04]  /*8cf0*/  F2FP.BF16.F32.PACK_AB R0, RZ, R0 ;  /* 0x00000000ff00723e */ /* 0x000fc800000010ff */
[----:B------:R-:W-:Y:S01]  /*8d00*/  PRMT R32, R0, 0x7610, R32 ;  /* 0x0000761000207816 */ /* 0x000fe20000000020 */
[----:B------:R-:W-:Y:S06]  /*8d10*/  BRA `(.L_x_949) ;  /* 0x0000000c00047947 */ /* 0x000fec0003800000 */
.L_x_954:
        /* <DEDUP_REMOVED lines=9> */
.L_x_944:
        /* <DEDUP_REMOVED lines=14> */
.L_x_958:
        /* <DEDUP_REMOVED lines=9> */
.L_x_957:
        /* <DEDUP_REMOVED lines=28> */
.L_x_960:
        /* <DEDUP_REMOVED lines=15> */
.L_x_959:
[----:B------:R0:W5:Y:S01]  /*91d0*/  LDG.E.U16 R32, desc[UR36][R4.64] ;  /* 0x0000002404207981 */ /* 0x000162000c1e1500 */
[----:B------:R-:W-:Y:S05]  /*91e0*/  BRA `(.L_x_949) ;  /* 0x0000000400d07947 */ /* 0x000fea0003800000 */
.L_x_956:
        /* <DEDUP_REMOVED lines=13> */
.L_x_963:
        /* <DEDUP_REMOVED lines=21> */
.L_x_967:
[----:B------:R-:W-:Y:S05]  /*9410*/  BSYNC B1 ;  /* 0x0000000000017941 */ /* 0x000fea0003800000 */
.L_x_966:
[----:B------:R-:W-:Y:S01]  /*9420*/  LEA R5, R0, 0x3b800000, 0x17 ;  /* 0x3b80000000057811 */ /* 0x000fe200078eb8ff */
[----:B------:R-:W-:-:S05]  /*9430*/  IMAD.SHL.U32 R0, R3, 0x100000, RZ ;  /* 0x0010000003007824 */ /* 0x000fca00078e00ff */
[----:B------:R-:W-:-:S07]  /*9440*/  LOP3.LUT R0, R5, R0, R6, 0xfe, !PT ;  /* 0x0000000005007212 */ /* 0x000fce00078efe06 */
.L_x_965:
[----:B------:R-:W-:Y:S05]  /*9450*/  BSYNC B0 ;  /* 0x0000000000007941 */ /* 0x000fea0003800000 */
.L_x_964:
[----:B------:R-:W-:-:S04]  /*9460*/  F2FP.BF16.F32.PACK_AB R0, RZ, R0 ;  /* 0x00000000ff00723e */ /* 0x000fc800000010ff */
[----:B------:R-:W-:Y:S01]  /*9470*/  PRMT R32, R0, 0x7610, R32 ;  /* 0x0000761000207816 */ /* 0x000fe20000000020 */
[----:B------:R-:W-:Y:S06]  /*9480*/  BRA `(.L_x_949) ;  /* 0x0000000400287947 */ /* 0x000fec0003800000 */
.L_x_962:
        /* <DEDUP_REMOVED lines=21> */
.L_x_971:
[----:B------:R-:W-:Y:S05]  /*95e0*/  BSYNC B1 ;  /* 0x0000000000017941 */ /* 0x000fea0003800000 */
.L_x_970:
[----:B------:R-:W-:Y:S01]  /*95f0*/  LEA R5, R0, 0x37800000, 0x17 ;  /* 0x3780000000057811 */ /* 0x000fe200078eb8ff */
[----:B------:R-:W-:-:S05]  /*9600*/  IMAD.SHL.U32 R0, R3, 0x200000, RZ ;  /* 0x0020000003007824 */ /* 0x000fca00078e00ff */
[----:B------:R-:W-:-:S07]  /*9610*/  LOP3.LUT R0, R5, R0, R6, 0xfe, !PT ;  /* 0x0000000005007212 */ /* 0x000fce00078efe06 */
.L_x_969:
[----:B------:R-:W-:Y:S05]  /*9620*/  BSYNC B0 ;  /* 0x0000000000007941 */ /* 0x000fea0003800000 */
.L_x_968:
[----:B------:R-:W-:-:S04]  /*9630*/  F2FP.BF16.F32.PACK_AB R0, RZ, R0 ;  /* 0x00000000ff00723e */ /* 0x000fc800000010ff */
[----:B------:R-:W-:Y:S01]  /*9640*/  PRMT R32, R0, 0x7610, R32 ;  /* 0x0000761000207816 */ /* 0x000fe20000000020 */
[----:B------:R-:W-:Y:S06]  /*9650*/  BRA `(.L_x_949) ;  /* 0x0000000000b47947 */ /* 0x000fec0003800000 */
.L_x_961:
        /* <DEDUP_REMOVED lines=14> */
.L_x_975:
[----:B------:R-:W-:Y:S05]  /*9740*/  BSYNC B0 ;  /* 0x0000000000007941 */ /* 0x000fea0003800000 */
.L_x_974:
[----:B------:R-:W-:-:S04]  /*9750*/  F2FP.BF16.F32.PACK_AB R0, RZ, R0 ;  /* 0x00000000ff00723e */ /* 0x000fc800000010ff */
[----:B------:R-:W-:Y:S01]  /*9760*/  PRMT R32, R0, 0x7610, R32 ;  /* 0x0000761000207816 */ /* 0x000fe20000000020 */
[----:B------:R-:W-:Y:S06]  /*9770*/  BRA `(.L_x_949) ;  /* 0x00000000006c7947 */ /* 0x000fec0003800000 */
.L_x_948:
        /* <DEDUP_REMOVED lines=16> */
.L_x_976:
[----:B------:R-:W-:Y:S01]  /*9880*/  PRMT R32, RZ, 0x7610, R32 ;  /* 0x00007610ff207816 */ /* 0x000fe20000000020 */
[----:B------:R-:W-:Y:S06]  /*9890*/  BRA `(.L_x_949) ;  /* 0x0000000000247947 */ /* 0x000fec0003800000 */
.L_x_973:
[----:B------:R-:W2:Y:S02]  /*98a0*/  LDG.E.64 R4, desc[UR36][R4.64] ;  /* 0x0000002404047981 */ /* 0x000ea4000c1e1b00 */
[----:B--2---:R-:W0:Y:S02]  /*98b0*/  I2F.U64 R0, R4 ;  /* 0x0000000400007312 */ /* 0x004e240000301000 */
[----:B0-----:R-:W-:-:S04]  /*98c0*/  F2FP.BF16.F32.PACK_AB R0, RZ, R0 ;  /* 0x00000000ff00723e */ /* 0x001fc800000010ff */
[----:B------:R-:W-:Y:S01]  /*98d0*/  PRMT R32, R0, 0x7610, R32 ;  /* 0x0000761000207816 */ /* 0x000fe20000000020 */
[----:B------:R-:W-:Y:S06]  /*98e0*/  BRA `(.L_x_949) ;  /* 0x0000000000107947 */ /* 0x000fec0003800000 */
.L_x_972:
[----:B------:R-:W2:Y:S02]  /*98f0*/  LDG.E R4, desc[UR36][R4.64] ;  /* 0x0000002404047981 */ /* 0x000ea4000c1e1900 */
[----:B--2---:R-:W-:-:S04]  /*9900*/  I2FP.F32.U32 R0, R4 ;  /* 0x0000000400007245 */ /* 0x004fc80000201000 */
[----:B------:R-:W-:-:S04]  /*9910*/  F2FP.BF16.F32.PACK_AB R0, RZ, R0 ;  /* 0x00000000ff00723e */ /* 0x000fc800000010ff */
[----:B------:R-:W-:-:S07]  /*9920*/  PRMT R32, R0, 0x7610, R32 ;  /* 0x0000761000207816 */ /* 0x000fce0000000020 */
.L_x_949:
        /* <DEDUP_REMOVED lines=21> */
.L_x_980:
[----:B------:R-:W2:Y:S02]  /*9a80*/  LDG.E.U8 R4, desc[UR36][R4.64] ;  /* 0x0000002404047981 */ /* 0x000ea4000c1e1100 */
[----:B--2---:R-:W-:-:S04]  /*9a90*/  I2FP.F32.U32 R0, R4 ;  /* 0x0000000400007245 */ /* 0x004fc80000201000 */
[----:B------:R-:W-:-:S04]  /*9aa0*/  F2FP.BF16.F32.PACK_AB R0, RZ, R0 ;  /* 0x00000000ff00723e */ /* 0x000fc800000010ff */
[----:B------:R-:W-:Y:S01]  /*9ab0*/  PRMT R35, R0, 0x7610, R35 ;  /* 0x0000761000237816 */ /* 0x000fe20000000023 */
[----:B------:R-:W-:Y:S06]  /*9ac0*/  BRA `(.L_x_982) ;  /* 0x0000000c00c87947 */ /* 0x000fec0003800000 */
.L_x_979:
        /* <DEDUP_REMOVED lines=11> */
.L_x_984:
[----:B------:R-:W2:Y:S02]  /*9b80*/  LDG.E R4, desc[UR36][R4.64] ;  /* 0x0000002404047981 */ /* 0x000ea4000c1e1900 */
[----:B--2---:R-:W-:-:S04]  /*9b90*/  I2FP.F32.S32 R0, R4 ;  /* 0x0000000400007245 */ /* 0x004fc80000201400 */
[----:B------:R-:W-:-:S04]  /*9ba0*/  F2FP.BF16.F32.PACK_AB R0, RZ, R0 ;  /* 0x00000000ff00723e */ /* 0x000fc800000010ff */
[----:B------:R-:W-:Y:S01]  /*9bb0*/  PRMT R35, R0, 0x7610, R35 ;  /* 0x0000761000237816 */ /* 0x000fe20000000023 */
[----:B------:R-:W-:Y:S06]  /*9bc0*/  BRA `(.L_x_982) ;  /* 0x0000000c00887947 */ /* 0x000fec0003800000 */
.L_x_983:
[----:B------:R-:W2:Y:S02]  /*9bd0*/  LDG.E.U16 R4, desc[UR36][R4.64] ;  /* 0x0000002404047981 */ /* 0x000ea4000c1e1500 */
[----:B--2---:R-:W0:Y:S02]  /*9be0*/  I2F.S16 R0, R4 ;  /* 0x0000000400007306 */ /* 0x004e240000101400 */
[----:B0-----:R-:W-:-:S04]  /*9bf0*/  F2FP.BF16.F32.PACK_AB R0, RZ, R0 ;  /* 0x00000000ff00723e */ /* 0x001fc800000010ff */
[----:B------:R-:W-:Y:S01]  /*9c00*/  PRMT R35, R0, 0x7610, R35 ;  /* 0x0000761000237816 */ /* 0x000fe20000000023 */
[----:B------:R-:W-:Y:S06]  /*9c10*/  BRA `(.L_x_982) ;  /* 0x0000000c00747947 */ /* 0x000fec0003800000 */
.L_x_978:
        /* <DEDUP_REMOVED lines=9> */
.L_x_986:
[----:B------:R-:W2:Y:S02]  /*9cb0*/  LDG.E.U16 R0, desc[UR36][R4.64] ;  /* 0x0000002404007981 */ /* 0x000ea4000c1e1500 */
[----:B--2---:R-:W-:-:S05]  /*9cc0*/  HADD2.F32 R0, -RZ, R0.H0_H0 ;  /* 0x20000000ff007230 */ /* 0x004fca0000004100 */
[----:B------:R-:W-:-:S04]  /*9cd0*/  F2FP.BF16.F32.PACK_AB R0, RZ, R0 ;  /* 0x00000000ff00723e */ /* 0x000fc800000010ff */
[----:B------:R-:W-:Y:S01]  /*9ce0*/  PRMT R35, R0, 0x7610, R35 ;  /* 0x0000761000237816 */ /* 0x000fe20000000023 */
[----:B------:R-:W-:Y:S06]  /*9cf0*/  BRA `(.L_x_982) ;  /* 0x0000000c003c7947 */ /* 0x000fec0003800000 */
.L_x_985:
        /* <DEDUP_REMOVED lines=9> */
.L_x_988:
[----:B------:R-:W2:Y:S02]  /*9d90*/  LDG.E.U16 R4, desc[UR36][R4.64] ;  /* 0x0000002404047981 */ /* 0x000ea4000c1e1500 */
[----:B--2---:R-:W-:-:S05]  /*9da0*/  HADD2.F32 R0, -RZ, R4.H0_H0 ;  /* 0x20000004ff007230 */ /* 0x004fca0000004100 */
[----:B------:R-:W-:-:S04]  /*9db0*/  F2FP.BF16.F32.PACK_AB R0, RZ, R0 ;  /* 0x00000000ff00723e */ /* 0x000fc800000010ff */
[----:B------:R-:W-:Y:S01]  /*9dc0*/  PRMT R35, R0, 0x7610, R35 ;  /* 0x0000761000237816 */ /* 0x000fe20000000023 */
[----:B------:R-:W-:Y:S06]  /*9dd0*/  BRA `(.L_x_982) ;  /* 0x0000000c00047947 */ /* 0x000fec0003800000 */
.L_x_987:
        /* <DEDUP_REMOVED lines=9> */
.L_x_977:
        /* <DEDUP_REMOVED lines=14> */
.L_x_991:
        /* <DEDUP_REMOVED lines=9> */
.L_x_990:
        /* <DEDUP_REMOVED lines=28> */
.L_x_993:
        /* <DEDUP_REMOVED lines=15> */
.L_x_992:
[----:B------:R0:W5:Y:S01]  /*a290*/  LDG.E.U16 R35, desc[UR36][R4.64] ;  /* 0x0000002404237981 */ /* 0x000162000c1e1500 */
[----:B------:R-:W-:Y:S05]  /*a2a0*/  BRA `(.L_x_982) ;  /* 0x0000000400d07947 */ /* 0x000fea0003800000 */
.L_x_989:
        /* <DEDUP_REMOVED lines=13> */
.L_x_996:
        /* <DEDUP_REMOVED lines=21> */
.L_x_1000:
[----:B------:R-:W-:Y:S05]  /*a4d0*/  BSYNC B1 ;  /* 0x0000000000017941 */ /* 0x000fea0003800000 */
.L_x_999:
[----:B------:R-:W-:Y:S01]  /*a4e0*/  LEA R5, R0, 0x3b800000, 0x17 ;  /* 0x3b80000000057811 */ /* 0x000fe200078eb8ff */
[----:B------:R-:W-:-:S05]  /*a4f0*/  IMAD.SHL.U32 R0, R3, 0x100000, RZ ;  /* 0x0010000003007824 */ /* 0x000fca00078e00ff */
[----:B------:R-:W-:-:S07]  /*a500*/  LOP3.LUT R0, R5, R0, R6, 0xfe, !PT ;  /* 0x0000000005007212 */ /* 0x000fce00078efe06 */
.L_x_998:
[----:B------:R-:W-:Y:S05]  /*a510*/  BSYNC B0 ;  /* 0x0000000000007941 */ /* 0x000fea0003800000 */
.L_x_997:
[----:B------:R-:W-:-:S04]  /*a520*/  F2FP.BF16.F32.PACK_AB R0, RZ, R0 ;  /* 0x00000000ff00723e */ /* 0x000fc800000010ff */
[----:B------:R-:W-:Y:S01]  /*a530*/  PRMT R35, R0, 0x7610, R35 ;  /* 0x0000761000237816 */ /* 0x000fe20000000023 */
[----:B------:R-:W-:Y:S06]  /*a540*/  BRA `(.L_x_982) ;  /* 0x0000000400287947 */ /* 0x000fec0003800000 */
.L_x_995:
        /* <DEDUP_REMOVED lines=21> */
.L_x_1004:
[----:B------:R-:W-:Y:S05]  /*a6a0*/  BSYNC B1 ;  /* 0x0000000000017941 */ /* 0x000fea0003800000 */
.L_x_1003:
[----:B------:R-:W-:Y:S01]  /*a6b0*/  LEA R5, R0, 0x37800000, 0x17 ;  /* 0x3780000000057811 */ /* 0x000fe200078eb8ff */
[----:B------:R-:W-:-:S05]  /*a6c0*/  IMAD.SHL.U32 R0, R3, 0x200000, RZ ;  /* 0x0020000003007824 */ /* 0x000fca00078e00ff */
[----:B------:R-:W-:-:S07]  /*a6d0*/  LOP3.LUT R0, R5, R0, R6, 0xfe, !PT ;  /* 0x0000000005007212 */ /* 0x000fce00078efe06 */
.L_x_1002:
[----:B------:R-:W-:Y:S05]  /*a6e0*/  BSYNC B0 ;  /* 0x0000000000007941 */ /* 0x000fea0003800000 */
.L_x_1001:
[----:B------:R-:W-:-:S04]  /*a6f0*/  F2FP.BF16.F32.PACK_AB R0, RZ, R0 ;  /* 0x00000000ff00723e */ /* 0x000fc800000010ff */
[----:B------:R-:W-:Y:S01]  /*a700*/  PRMT R35, R0, 0x7610, R35 ;  /* 0x0000761000237816 */ /* 0x000fe20000000023 */
[----:B------:R-:W-:Y:S06]  /*a710*/  BRA `(.L_x_982) ;  /* 0x0000000000b47947 */ /* 0x000fec0003800000 */
.L_x_994:
        /* <DEDUP_REMOVED lines=14> */
.L_x_1008:
[----:B------:R-:W-:Y:S05]  /*a800*/  BSYNC B0 ;  /* 0x0000000000007941 */ /* 0x000fea0003800000 */
.L_x_1007:
[----:B------:R-:W-:-:S04]  /*a810*/  F2FP.BF16.F32.PACK_AB R0, RZ, R0 ;  /* 0x00000000ff00723e */ /* 0x000fc800000010ff */
[----:B------:R-:W-:Y:S01]  /*a820*/  PRMT R35, R0, 0x7610, R35 ;  /* 0x0000761000237816 */ /* 0x000fe20000000023 */
[----:B------:R-:W-:Y:S06]  /*a830*/  BRA `(.L_x_982) ;  /* 0x00000000006c7947 */ /* 0x000fec0003800000 */
.L_x_981:
        /* <DEDUP_REMOVED lines=16> */
.L_x_1009:
[----:B------:R-:W-:Y:S01]  /*a940*/  PRMT R35, RZ, 0x7610, R35 ;  /* 0x00007610ff237816 */ /* 0x000fe20000000023 */
[----:B------:R-:W-:Y:S06]  /*a950*/  BRA `(.L_x_982) ;  /* 0x0000000000247947 */ /* 0x000fec0003800000 */
.L_x_1006:
[----:B------:R-:W2:Y:S02]  /*a960*/  LDG.E.64 R4, desc[UR36][R4.64] ;  /* 0x0000002404047981 */ /* 0x000ea4000c1e1b00 */
[----:B--2---:R-:W0:Y:S02]  /*a970*/  I2F.U64 R0, R4 ;  /* 0x0000000400007312 */ /* 0x004e240000301000 */
[----:B0-----:R-:W-:-:S04]  /*a980*/  F2FP.BF16.F32.PACK_AB R0, RZ, R0 ;  /* 0x00000000ff00723e */ /* 0x001fc800000010ff */
[----:B------:R-:W-:Y:S01]  /*a990*/  PRMT R35, R0, 0x7610, R35 ;  /* 0x0000761000237816 */ /* 0x000fe20000000023 */
[----:B------:R-:W-:Y:S06]  /*a9a0*/  BRA `(.L_x_982) ;  /* 0x0000000000107947 */ /* 0x000fec0003800000 */
.L_x_1005:
[----:B------:R-:W2:Y:S02]  /*a9b0*/  LDG.E R4, desc[UR36][R4.64] ;  /* 0x0000002404047981 */ /* 0x000ea4000c1e1900 */
[----:B--2---:R-:W-:-:S04]  /*a9c0*/  I2FP.F32.U32 R0, R4 ;  /* 0x0000000400007245 */ /* 0x004fc80000201000 */
[----:B------:R-:W-:-:S04]  /*a9d0*/  F2FP.BF16.F32.PACK_AB R0, RZ, R0 ;  /* 0x00000000ff00723e */ /* 0x000fc800000010ff */
[----:B------:R-:W-:-:S07]  /*a9e0*/  PRMT R35, R0, 0x7610, R35 ;  /* 0x0000761000237816 */ /* 0x000fce0000000023 */
.L_x_982:
        /* <DEDUP_REMOVED lines=21> */
.L_x_1013:
[----:B------:R-:W2:Y:S02]  /*ab40*/  LDG.E.U8 R4, desc[UR36][R4.64] ;  /* 0x0000002404047981 */ /* 0x000ea4000c1e1100 */
[----:B--2---:R-:W-:-:S04]  /*ab50*/  I2FP.F32.U32 R0, R4 ;  /* 0x0000000400007245 */ /* 0x004fc80000201000 */
[----:B------:R-:W-:-:S04]  /*ab60*/  F2FP.BF16.F32.PACK_AB R0, RZ, R0 ;  /* 0x00000000ff00723e */ /* 0x000fc800000010ff */
[----:B------:R-:W-:Y:S01]  /*ab70*/  PRMT R36, R0, 0x7610, R36 ;  /* 0x0000761000247816 */ /* 0x000fe20000000024 */
[----:B------:R-:W-:Y:S06]  /*ab80*/  BRA `(.L_x_1015) ;  /* 0x0000000c00c87947 */ /* 0x000fec0003800000 */
.L_x_1012:
        /* <DEDUP_REMOVED lines=11> */
.L_x_1017:
[----:B------:R-:W2:Y:S02]  /*ac40*/  LDG.E R4, desc[UR36][R4.64] ;  /* 0x0000002404047981 */ /* 0x000ea4000c1e1900 */
[----:B--2---:R-:W-:-:S04]  /*ac50*/  I2FP.F32.S32 R0, R4 ;  /* 0x0000000400007245 */ /* 0x004fc80000201400 */
[----:B------:R-:W-:-:S04]  /*ac60*/  F2FP.BF16.F32.PACK_AB R0, RZ, R0 ;  /* 0x00000000ff00723e */ /* 0x000fc800000010ff */
[----:B------:R-:W-:Y:S01]  /*ac70*/  PRMT R36, R0, 0x7610, R36 ;  /* 0x0000761000247816 */ /* 0x000fe20000000024 */
[----:B------:R-:W-:Y:S06]  /*ac80*/  BRA `(.L_x_1015) ;  /* 0x0000000c00887947 */ /* 0x000fec0003800000 */
.L_x_1016:
[----:B------:R-:W2:Y:S02]  /*ac90*/  LDG.E.U16 R4, desc[UR36][R4.64] ;  /* 0x0000002404047981 */ /* 0x000ea4000c1e1500 */
[----:B--2---:R-:W0:Y:S02]  /*aca0*/  I2F.S16 R0, R4 ;  /* 0x0000000400007306 */ /* 0x004e240000101400 */
[----:B0-----:R-:W-:-:S04]  /*acb0*/  F2FP.BF16.F32.PACK_AB R0, RZ, R0 ;  /* 0x00000000ff00723e */ /* 0x001fc800000010ff */
[----:B------:R-:W-:Y:S01]  /*acc0*/  PRMT R36, R0, 0x7610, R36 ;  /* 0x0000761000247816 */ /* 0x000fe20000000024 */
[----:B------:R-:W-:Y:S06]  /*acd0*/  BRA `(.L_x_1015) ;  /* 0x0000000c00747947 */ /* 0x000fec0003800000 */
.L_x_1011:
        /* <DEDUP_REMOVED lines=9> */
.L_x_1019:
[----:B------:R-:W2:Y:S02]  /*ad70*/  LDG.E.U16 R0, desc[UR36][R4.64] ;  /* 0x0000002404007981 */ /* 0x000ea4000c1e1500 */
[----:B--2---:R-:W-:-:S05]  /*ad80*/  HADD2.F32 R0, -RZ, R0.H0_H0 ;  /* 0x20000000ff007230 */ /* 0x004fca0000004100 */
[----:B------:R-:W-:-:S04]  /*ad90*/  F2FP.BF16.F32.PACK_AB R0, RZ, R0 ;  /* 0x00000000ff00723e */ /* 0x000fc800000010ff */
[----:B------:R-:W-:Y:S01]  /*ada0*/  PRMT R36, R0, 0x7610, R36 ;  /* 0x0000761000247816 */ /* 0x000fe20000000024 */
[----:B------:R-:W-:Y:S06]  /*adb0*/  BRA `(.L_x_1015) ;  /* 0x0000000c003c7947 */ /* 0x000fec0003800000 */
.L_x_1018:
        /* <DEDUP_REMOVED lines=9> */
.L_x_1021:
[----:B------:R-:W2:Y:S02]  /*ae50*/  LDG.E.U16 R4, desc[UR36][R4.64] ;  /* 0x0000002404047981 */ /* 0x000ea4000c1e1500 */
[----:B--2---:R-:W-:-:S05]  /*ae60*/  HADD2.F32 R0, -RZ, R4.H0_H0 ;  /* 0x20000004ff007230 */ /* 0x004fca0000004100 */
[----:B------:R-:W-:-:S04]  /*ae70*/  F2FP.BF16.F32.PACK_AB R0, RZ, R0 ;  /* 0x00000000ff00723e */ /* 0x000fc800000010ff */
[----:B------:R-:W-:Y:S01]  /*ae80*/  PRMT R36, R0, 0x7610, R36 ;  /* 0x0000761000247816 */ /* 0x000fe20000000024 */
[----:B------:R-:W-:Y:S06]  /*ae90*/  BRA `(.L_x_1015) ;  /* 0x0000000c00047947 */ /* 0x000fec0003800000 */
.L_x_1020:
        /* <DEDUP_REMOVED lines=9> */
.L_x_1010:
        /* <DEDUP_REMOVED lines=14> */
.L_x_1024:
        /* <DEDUP_REMOVED lines=9> */
.L_x_1023:
        /* <DEDUP_REMOVED lines=28> */
.L_x_1026:
        /* <DEDUP_REMOVED lines=15> */
.L_x_1025:
[----:B------:R0:W5:Y:S01]  /*b350*/  LDG.E.U16 R36, desc[UR36][R4.64] ;  /* 0x0000002404247981 */ /* 0x000162000c1e1500 */
[----:B------:R-:W-:Y:S05]  /*b360*/  BRA `(.L_x_1015) ;  /* 0x0000000400d07947 */ /* 0x000fea0003800000 */
.L_x_1022:
        /* <DEDUP_REMOVED lines=13> */
.L_x_1029:
        /* <DEDUP_REMOVED lines=21> */
.L_x_1033:
[----:B------:R-:W-:Y:S05]  /*b590*/  BSYNC B1 ;  /* 0x0000000000017941 */ /* 0x000fea0003800000 */
.L_x_1032:
[----:B------:R-:W-:Y:S01]  /*b5a0*/  LEA R5, R0, 0x3b800000, 0x17 ;  /* 0x3b80000000057811 */ /* 0x000fe200078eb8ff */
[----:B------:R-:W-:-:S05]  /*b5b0*/  IMAD.SHL.U32 R0, R3, 0x100000, RZ ;  /* 0x0010000003007824 */ /* 0x000fca00078e00ff */
[----:B------:R-:W-:-:S07]  /*b5c0*/  LOP3.LUT R0, R5, R0, R6, 0xfe, !PT ;  /* 0x0000000005007212 */ /* 0x000fce00078efe06 */
.L_x_1031:
[----:B------:R-:W-:Y:S05]  /*b5d0*/  BSYNC B0 ;  /* 0x0000000000007941 */ /* 0x000fea0003800000 */
.L_x_1030:
[----:B------:R-:W-:-:S04]  /*b5e0*/  F2FP.BF16.F32.PACK_AB R0, RZ, R0 ;  /* 0x00000000ff00723e */ /* 0x000fc800000010ff */
[----:B------:R-:W-:Y:S01]  /*b5f0*/  PRMT R36, R0, 0x7610, R36 ;  /* 0x0000761000247816 */ /* 0x000fe20000000024 */
[----:B------:R-:W-:Y:S06]  /*b600*/  BRA `(.L_x_1015) ;  /* 0x0000000400287947 */ /* 0x000fec0003800000 */
.L_x_1028:
        /* <DEDUP_REMOVED lines=21> */
.L_x_1037:
[----:B------:R-:W-:Y:S05]  /*b760*/  BSYNC B1 ;  /* 0x0000000000017941 */ /* 0x000fea0003800000 */
.L_x_1036:
[----:B------:R-:W-:Y:S01]  /*b770*/  LEA R5, R0, 0x37800000, 0x17 ;  /* 0x3780000000057811 */ /* 0x000fe200078eb8ff */
[----:B------:R-:W-:-:S05]  /*b780*/  IMAD.SHL.U32 R0, R3, 0x200000, RZ ;  /* 0x0020000003007824 */ /* 0x000fca00078e00ff */
[----:B------:R-:W-:-:S07]  /*b790*/  LOP3.LUT R0, R5, R0, R6, 0xfe, !PT ;  /* 0x0000000005007212 */ /* 0x000fce00078efe06 */
.L_x_1035:
[----:B------:R-:W-:Y:S05]  /*b7a0*/  BSYNC B0 ;  /* 0x0000000000007941 */ /* 0x000fea0003800000 */
.L_x_1034:
[----:B------:R-:W-:-:S04]  /*b7b0*/  F2FP.BF16.F32.PACK_AB R0, RZ, R0 ;  /* 0x00000000ff00723e */ /* 0x000fc800000010ff */
[----:B------:R-:W-:Y:S01]  /*b7c0*/  PRMT R36, R0, 0x7610, R36 ;  /* 0x0000761000247816 */ /* 0x000fe20000000024 */
[----:B------:R-:W-:Y:S06]  /*b7d0*/  BRA `(.L_x_1015) ;  /* 0x0000000000b47947 */ /* 0x000fec0003800000 */
.L_x_1027:
        /* <DEDUP_REMOVED lines=14> */
.L_x_1041:
[----:B------:R-:W-:Y:S05]  /*b8c0*/  BSYNC B0 ;  /* 0x0000000000007941 */ /* 0x000fea0003800000 */
.L_x_1040:
[----:B------:R-:W-:-:S04]  /*b8d0*/  F2FP.BF16.F32.PACK_AB R0, RZ, R0 ;  /* 0x00000000ff00723e */ /* 0x000fc800000010ff */
[----:B------:R-:W-:Y:S01]  /*b8e0*/  PRMT R36, R0, 0x7610, R36 ;  /* 0x0000761000247816 */ /* 0x000fe20000000024 */
[----:B------:R-:W-:Y:S06]  /*b8f0*/  BRA `(.L_x_1015) ;  /* 0x00000000006c7947 */ /* 0x000fec0003800000 */
.L_x_1014:
        /* <DEDUP_REMOVED lines=16> */
.L_x_1042:
[----:B------:R-:W-:Y:S01]  /*ba00*/  PRMT R36, RZ, 0x7610, R36 ;  /* 0x00007610ff247816 */ /* 0x000fe20000000024 */
[----:B------:R-:W-:Y:S06]  /*ba10*/  BRA `(.L_x_1015) ;  /* 0x0000000000247947 */ /* 0x000fec0003800000 */
.L_x_1039:
[----:B------:R-:W2:Y:S02]  /*ba20*/  LDG.E.64 R4, desc[UR36][R4.64] ;  /* 0x0000002404047981 */ /* 0x000ea4000c1e1b00 */
[----:B--2---:R-:W0:Y:S02]  /*ba30*/  I2F.U64 R0, R4 ;  /* 0x0000000400007312 */ /* 0x004e240000301000 */
[----:B0-----:R-:W-:-:S04]  /*ba40*/  F2FP.BF16.F32.PACK_AB R0, RZ, R0 ;  /* 0x00000000ff00723e */ /* 0x001fc800000010ff */
[----:B------:R-:W-:Y:S01]  /*ba50*/  PRMT R36, R0, 0x7610, R36 ;  /* 0x0000761000247816 */ /* 0x000fe20000000024 */
[----:B------:R-:W-:Y:S06]  /*ba60*/  BRA `(.L_x_1015) ;  /* 0x0000000000107947 */ /* 0x000fec0003800000 */
.L_x_1038:
[----:B------:R-:W2:Y:S02]  /*ba70*/  LDG.E R4, desc[UR36][R4.64] ;  /* 0x0000002404047981 */ /* 0x000ea4000c1e1900 */
[----:B--2---:R-:W-:-:S04]  /*ba80*/  I2FP.F32.U32 R0, R4 ;  /* 0x0000000400007245 */ /* 0x004fc80000201000 */
[----:B------:R-:W-:-:S04]  /*ba90*/  F2FP.BF16.F32.PACK_AB R0, RZ, R0 ;  /* 0x00000000ff00723e */ /* 0x000fc800000010ff */
[----:B------:R-:W-:-:S07]  /*baa0*/  PRMT R36, R0, 0x7610, R36 ;  /* 0x0000761000247816 */ /* 0x000fce0000000024 */
.L_x_1015:
        /* <DEDUP_REMOVED lines=21> */
.L_x_1046:
[----:B------:R-:W2:Y:S02]  /*bc00*/  LDG.E.U8 R4, desc[UR36][R4.64] ;  /* 0x0000002404047981 */ /* 0x000ea4000c1e1100 */
[----:B--2---:R-:W-:-:S04]  /*bc10*/  I2FP.F32.U32 R0, R4 ;  /* 0x0000000400007245 */ /* 0x004fc80000201000 */
[----:B------:R-:W-:-:S04]  /*bc20*/  F2FP.BF16.F32.PACK_AB R0, RZ, R0 ;  /* 0x00000000ff00723e */ /* 0x000fc800000010ff */
[----:B------:R-:W-:Y:S01]  /*bc30*/  PRMT R33, R0, 0x7610, R33 ;  /* 0x0000761000217816 */ /* 0x000fe20000000021 */
[----:B------:R-:W-:Y:S06]  /*bc40*/  BRA `(.L_x_1048) ;  /* 0x0000000c00c87947 */ /* 0x000fec0003800000 */
.L_x_1045:
        /* <DEDUP_REMOVED lines=11> */
.L_x_1050:
[----:B------:R-:W2:Y:S02]  /*bd00*/  LDG.E R4, desc[UR36][R4.64] ;  /* 0x0000002404047981 */ /* 0x000ea4000c1e1900 */
[----:B--2---:R-:W-:-:S04]  /*bd10*/  I2FP.F32.S32 R0, R4 ;  /* 0x0000000400007245 */ /* 0x004fc80000201400 */
[----:B------:R-:W-:-:S04]  /*bd20*/  F2FP.BF16.F32.PACK_AB R0, RZ, R0 ;  /* 0x00000000ff00723e */ /* 0x000fc800000010ff */
[----:B------:R-:W-:Y:S01]  /*bd30*/  PRMT R33, R0, 0x7610, R33 ;  /* 0x0000761000217816 */ /* 0x000fe20000000021 */
[----:B------:R-:W-:Y:S06]  /*bd40*/  BRA `(.L_x_1048) ;  /* 0x0000000c00887947 */ /* 0x000fec0003800000 */
.L_x_1049:
[----:B------:R-:W2:Y:S02]  /*bd50*/  LDG.E.U16 R4, desc[UR36][R4.64] ;  /* 0x0000002404047981 */ /* 0x000ea4000c1e1500 */
[----:B--2---:R-:W0:Y:S02]  /*bd60*/  I2F.S16 R0, R4 ;  /* 0x0000000400007306 */ /* 0x004e240000101400 */
[----:B0-----:R-:W-:-:S04]  /*bd70*/  F2FP.BF16.F32.PACK_AB R0, RZ, R0 ;  /* 0x00000000ff00723e */ /* 0x001fc800000010ff */
[----:B------:R-:W-:Y:S01]  /*bd80*/  PRMT R33, R0, 0x7610, R33 ;  /* 0x0000761000217816 */ /* 0x000fe20000000021 */
[----:B------:R-:W-:Y:S06]  /*bd90*/  BRA `(.L_x_1048) ;  /* 0x0000000c00747947 */ /* 0x000fec0003800000 */
.L_x_1044:
        /* <DEDUP_REMOVED lines=9> */
.L_x_1052:
[----:B------:R-:W2:Y:S02]  /*be30*/  LDG.E.U16 R0, desc[UR36][R4.64] ;  /* 0x0000002404007981 */ /* 0x000ea4000c1e1500 */
[----:B--2---:R-:W-:-:S05]  /*be40*/  HADD2.F32 R0, -RZ, R0.H0_H0 ;  /* 0x20000000ff007230 */ /* 0x004fca0000004100 */
[----:B------:R-:W-:-:S04]  /*be50*/  F2FP.BF16.F32.PACK_AB R0, RZ, R0 ;  /* 0x00000000ff00723e */ /* 0x000fc800000010ff */
[----:B------:R-:W-:Y:S01]  /*be60*/  PRMT R33, R0, 0x7610, R33 ;  /* 0x0000761000217816 */ /* 0x000fe20000000021 */
[----:B------:R-:W-:Y:S06]  /*be70*/  BRA `(.L_x_1048) ;  /* 0x0000000c003c7947 */ /* 0x000fec0003800000 */
.L_x_1051:
        /* <DEDUP_REMOVED lines=9> */
.L_x_1054:
[----:B------:R-:W2:Y:S02]  /*bf10*/  LDG.E.U16 R4, desc[UR36][R4.64] ;  /* 0x0000002404047981 */ /* 0x000ea4000c1e1500 */
[----:B--2---:R-:W-:-:S05]  /*bf20*/  HADD2.F32 R0, -RZ, R4.H0_H0 ;  /* 0x20000004ff007230 */ /* 0x004fca0000004100 */
[----:B------:R-:W-:-:S04]  /*bf30*/  F2FP.BF16.F32.PACK_AB R0, RZ, R0 ;  /* 0x00000000ff00723e */ /* 0x000fc800000010ff */
[----:B------:R-:W-:Y:S01]  /*bf40*/  PRMT R33, R0, 0x7610, R33 ;  /* 0x0000761000217816 */ /* 0x000fe20000000021 */
[----:B------:R-:W-:Y:S06]  /*bf50*/  BRA `(.L_x_1048) ;  /* 0x0000000c00047947 */ /* 0x000fec0003800000 */
.L_x_1053:
        /* <DEDUP_REMOVED lines=9> */
.L_x_1043:
        /* <DEDUP_REMOVED lines=14> */
.L_x_1057:
        /* <DEDUP_REMOVED lines=9> */
.L_x_1056:
        /* <DEDUP_REMOVED lines=11> */
[----:B------:R-:W-:-:S05]  /*c210*/  VIADD R6, R2, 0x1000000 ;  /* 0x0100000002067836 */ /* 0x000fca0000000000 */
[----:B------:R-:W-:Y:S02]  /*c220*/  SHF.R.S32.HI R6, RZ, 0x8, R6 ;  /* 0x00000008ff067819 */ /* 0x000fe40000011406 */
[----:B0-----:R-:W-:-:S04]  /*c230*/  IADD3 R3, -R3, 0x1f, RZ ;  /* 0x0000001f03037810 */ /* 0x001fc80007ffe1ff */
[C---:B------:R-:W-:Y:S01]  /*c240*/  ISETP.GT.U32.AND P0, PT, R3.reuse, 0x4, PT ;  /* 0x000000040300780c */ /* 0x040fe20003f04070 */
[----:B------:R-:W-:-:S05]  /*c250*/  VIADD R3, R3, 0xfffffffc ;  /* 0xfffffffc03037836 */ /* 0x000fca0000000000 */
[----:B------:R-:W-:-:S04]  /*c260*/  SEL R3, R3, RZ, P0 ;  /* 0x000000ff03037207 */ /* 0x000fc80000000000 */
[C---:B------:R-:W-:Y:S01]  /*c270*/  SHF.L.U32 R4, R2.reuse, R3, RZ ;  /* 0x0000000302047219 */ /* 0x040fe200000006ff */
[----:B------:R-:W-:Y:S02]  /*c280*/  IMAD R7, R3, R8, 0x3c000000 ;  /* 0x3c00000003077424 */ /* 0x000fe400078e0208 */
[----:B------:R-:W-:-:S03]  /*c290*/  VIADD R3, R2, 0xffffffff ;  /* 0xffffffff02037836 */ /* 0x000fc60000000000 */
[----:B------:R-:W-:Y:S02]  /*c2a0*/  LEA.HI R7, R4, R7, RZ, 0x1c ;  /* 0x0000000704077211 */ /* 0x000fe400078fe0ff */
[----:B------:R-:W-:Y:S02]  /*c2b0*/  SHF.R.S32.HI R3, RZ, 0x1f, R3 ;  /* 0x0000001fff037819 */ /* 0x000fe40000011403 */
[----:B------:R-:W-:-:S04]  /*c2c0*/  LOP3.LUT R6, R7, 0x7f800000, R6, 0xf8, !PT ;  /* 0x7f80000007067812 */ /* 0x000fc800078ef806 */
[----:B------:R-:W-:-:S04]  /*c2d0*/  LOP3.LUT R3, R6, R3, RZ, 0x30, !PT ;  /* 0x0000000306037212 */ /* 0x000fc800078e30ff */
[----:B------:R-:W-:-:S04]  /*c2e0*/  LOP3.LUT R3, R3, 0x80000000, R0, 0xf8, !PT ;  /* 0x8000000003037812 */ /* 0x000fc800078ef800 */
[----:B------:R-:W-:-:S04]  /*c2f0*/  F2FP.BF16.F32.PACK_AB R3, RZ, R3 ;  /* 0x00000003ff03723e */ /* 0x000fc800000010ff */
[----:B------:R-:W-:Y:S01]  /*c300*/  PRMT R33, R3, 0x7610, R33 ;  /* 0x0000761003217816 */ /* 0x000fe20000000021 */
[----:B------:R-:W-:Y:S06]  /*c310*/  BRA `(.L_x_1048) ;  /* 0x0000000800147947 */ /* 0x000fec0003800000 */
.L_x_1059:
[----:B------:R-:W2:Y:S02]  /*c320*/  LDG.E.U8 R3, desc[UR36][R4.64] ;  /* 0x0000002404037981 */ /* 0x000ea4000c1e1100 */
[----:B--2---:R-:W-:-:S05]  /*c330*/  IMAD.SHL.U32 R0, R3, 0x2000000, RZ ;  /* 0x0200000003007824 */ /* 0x004fca00078e00ff */
[----:B------:R-:W-:-:S13]  /*c340*/  ISETP.GE.U32.AND P0, PT, R0, 0x8000000, PT ;  /* 0x080000000000780c */ /* 0x000fda0003f06070 */
[C---:B------:R-:W-:Y:S02]  /*c350*/  @!P0 IMAD.SHL.U32 R0, R3.reuse, 0x100, RZ ;  /* 0x0000010003008824 */ /* 0x040fe400078e00ff */
[C---:B------:R-:W-:Y:S02]  /*c360*/  @P0 IMAD.SHL.U32 R2, R3.reuse, 0x200000, RZ ;  /* 0x0020000003020824 */ /* 0x040fe400078e00ff */
[----:B------:R-:W-:Y:S01]  /*c370*/  IMAD.SHL.U32 R3, R3, 0x1000000, RZ ;  /* 0x0100000003037824 */ /* 0x000fe200078e00ff */
        /* <DEDUP_REMOVED lines=9> */
.L_x_1058:
[----:B------:R0:W5:Y:S01]  /*c410*/  LDG.E.U16 R33, desc[UR36][R4.64] ;  /* 0x0000002404217981 */ /* 0x000162000c1e1500 */
[----:B------:R-:W-:Y:S05]  /*c420*/  BRA `(.L_x_1048) ;  /* 0x0000000400d07947 */ /* 0x000fea0003800000 */
.L_x_1055:
        /* <DEDUP_REMOVED lines=13> */
.L_x_1062:
        /* <DEDUP_REMOVED lines=21> */
.L_x_1066:
[----:B------:R-:W-:Y:S05]  /*c650*/  BSYNC B1 ;  /* 0x0000000000017941 */ /* 0x000fea0003800000 */
.L_x_1065:
[----:B------:R-:W-:Y:S01]  /*c660*/  LEA R3, R0, 0x3b800000, 0x17 ;  /* 0x3b80000000037811 */ /* 0x000fe200078eb8ff */
[----:B------:R-:W-:-:S05]  /*c670*/  IMAD.SHL.U32 R0, R2, 0x100000, RZ ;  /* 0x0010000002007824 */ /* 0x000fca00078e00ff */
[----:B------:R-:W-:-:S07]  /*c680*/  LOP3.LUT R0, R3, R0, R4, 0xfe, !PT ;  /* 0x0000000003007212 */ /* 0x000fce00078efe04 */
.L_x_1064:
[----:B------:R-:W-:Y:S05]  /*c690*/  BSYNC B0 ;  /* 0x0000000000007941 */ /* 0x000fea0003800000 */
.L_x_1063:
[----:B------:R-:W-:-:S04]  /*c6a0*/  F2FP.BF16.F32.PACK_AB R0, RZ, R0 ;  /* 0x00000000ff00723e */ /* 0x000fc800000010ff */
[----:B------:R-:W-:Y:S01]  /*c6b0*/  PRMT R33, R0, 0x7610, R33 ;  /* 0x0000761000217816 */ /* 0x000fe20000000021 */
[----:B------:R-:W-:Y:S06]  /*c6c0*/  BRA `(.L_x_1048) ;  /* 0x0000000400287947 */ /* 0x000fec0003800000 */
.L_x_1061:
        /* <DEDUP_REMOVED lines=21> */
.L_x_1070:
[----:B------:R-:W-:Y:S05]  /*c820*/  BSYNC B1 ;  /* 0x0000000000017941 */ /* 0x000fea0003800000 */
.L_x_1069:
[----:B------:R-:W-:Y:S01]  /*c830*/  LEA R3, R0, 0x37800000, 0x17 ;  /* 0x3780000000037811 */ /* 0x000fe200078eb8ff */
[----:B------:R-:W-:-:S05]  /*c840*/  IMAD.SHL.U32 R0, R2, 0x200000, RZ ;  /* 0x0020000002007824 */ /* 0x000fca00078e00ff */
[----:B------:R-:W-:-:S07]  /*c850*/  LOP3.LUT R0, R3, R0, R4, 0xfe, !PT ;  /* 0x0000000003007212 */ /* 0x000fce00078efe04 */
.L_x_1068:
[----:B------:R-:W-:Y:S05]  /*c860*/  BSYNC B0 ;  /* 0x0000000000007941 */ /* 0x000fea0003800000 */
.L_x_1067:
[----:B------:R-:W-:-:S04]  /*c870*/  F2FP.BF16.F32.PACK_AB R0, RZ, R0 ;  /* 0x00000000ff00723e */ /* 0x000fc800000010ff */
[----:B------:R-:W-:Y:S01]  /*c880*/  PRMT R33, R0, 0x7610, R33 ;  /* 0x0000761000217816 */ /* 0x000fe20000000021 */
[----:B------:R-:W-:Y:S06]  /*c890*/  BRA `(.L_x_1048) ;  /* 0x0000000000b47947 */ /* 0x000fec0003800000 */
.L_x_1060:
        /* <DEDUP_REMOVED lines=14> */
.L_x_1074:
[----:B------:R-:W-:Y:S05]  /*c980*/  BSYNC B0 ;  /* 0x0000000000007941 */ /* 0x000fea0003800000 */
.L_x_1073:
[----:B------:R-:W-:-:S04]  /*c990*/  F2FP.BF16.F32.PACK_AB R0, RZ, R0 ;  /* 0x00000000ff00723e */ /* 0x000fc800000010ff */
[----:B------:R-:W-:Y:S01]  /*c9a0*/  PRMT R33, R0, 0x7610, R33 ;  /* 0x0000761000217816 */ /* 0x000fe20000000021 */
[----:B------:R-:W-:Y:S06]  /*c9b0*/  BRA `(.L_x_1048) ;  /* 0x00000000006c7947 */ /* 0x000fec0003800000 */
.L_x_1047:
        /* <DEDUP_REMOVED lines=16> */
.L_x_1075:
[----:B------:R-:W-:Y:S01]  /*cac0*/  PRMT R33, RZ, 0x7610, R33 ;  /* 0x00007610ff217816 */ /* 0x000fe20000000021 */
[----:B------:R-:W-:Y:S06]  /*cad0*/  BRA `(.L_x_1048) ;  /* 0x0000000000247947 */ /* 0x000fec0003800000 */
.L_x_1072:
[----:B------:R-:W2:Y:S02]  /*cae0*/  LDG.E.64 R4, desc[UR36][R4.64] ;  /* 0x0000002404047981 */ /* 0x000ea4000c1e1b00 */
[----:B--2---:R-:W0:Y:S02]  /*caf0*/  I2F.U64 R0, R4 ;  /* 0x0000000400007312 */ /* 0x004e240000301000 */
[----:B0-----:R-:W-:-:S04]  /*cb00*/  F2FP.BF16.F32.PACK_AB R0, RZ, R0 ;  /* 0x00000000ff00723e */ /* 0x001fc800000010ff */
[----:B------:R-:W-:Y:S01]  /*cb10*/  PRMT R33, R0, 0x7610, R33 ;  /* 0x0000761000217816 */ /* 0x000fe20000000021 */
[----:B------:R-:W-:Y:S06]  /*cb20*/  BRA `(.L_x_1048) ;  /* 0x0000000000107947 */ /* 0x000fec0003800000 */
.L_x_1071:
[----:B------:R-:W2:Y:S02]  /*cb30*/  LDG.E R4, desc[UR36][R4.64] ;  /* 0x0000002404047981 */ /* 0x000ea4000c1e1900 */
[----:B--2---:R-:W-:-:S04]  /*cb40*/  I2FP.F32.U32 R0, R4 ;  /* 0x0000000400007245 */ /* 0x004fc80000201000 */
[----:B------:R-:W-:-:S04]  /*cb50*/  F2FP.BF16.F32.PACK_AB R0, RZ, R0 ;  /* 0x00000000ff00723e */ /* 0x000fc800000010ff */
[----:B------:R-:W-:-:S07]  /*cb60*/  PRMT R33, R0, 0x7610, R33 ;  /* 0x0000761000217816 */ /* 0x000fce0000000021 */
.L_x_1048:
[----:B------:R-:W-:-:S07]  /*cb70*/  VIADD R19, R19, 0x80 ;  /* 0x0000008013137836 */ /* 0x000fce0000000000 */
.L_x_943:
[----:B------:R-:W-:Y:S05]  /*cb80*/  BSYNC B6 ;  /* 0x0000000000067941 */ /* 0x000fea0003800000 */
.L_x_942:
[----:B------:R-:W-:Y:S01]  /*cb90*/  ISETP.GE.AND P0, PT, R19, R34, PT ;  /* 0x000000221300720c */ /* 0x000fe20003f06270 */
[----:B------:R-:W-:Y:S01]  /*cba0*/  BSSY B6, `(.L_x_1076) ;  /* 0x0000427000067945 */ /* 0x000fe20003800000 */
[----:B-1----:R-:W-:Y:S02]  /*cbb0*/  PRMT R2, RZ, 0x7610, R2 ;  /* 0x00007610ff027816 */ /* 0x002fe40000000002 */
[----:B0-----:R-:W-:Y:S02]  /*cbc0*/  PRMT R16, RZ, 0x7610, R16 ;  /* 0x00007610ff107816 */ /* 0x001fe40000000010 */
[----:B------:R-:W-:-:S07]  /*cbd0*/  PRMT R0, RZ, 0x7610, R0 ;  /* 0x00007610ff007816 */ /* 0x000fce0000000000 */
[----:B------:R-:W-:Y:S05]  /*cbe0*/  @P0 BRA `(.L_x_1077) ;  /* 0x0000004000880947 */ /* 0x000fea0003800000 */
[----:B------:R-:W0:Y:S01]  /*cbf0*/  LDC.64 R2, c[0x0][0x220] ;  /* 0x00008800ff027b82 */ /* 0x000e220000000a00 */
        /* <DEDUP_REMOVED lines=21> */
.L_x_1081:
[----:B------:R-:W2:Y:S02]  /*cd50*/  LDG.E.U8 R2, desc[UR36][R2.64] ;  /* 0x0000002402027981 */ /* 0x000ea4000c1e1100 */
[----:B--2---:R-:W-:-:S04]  /*cd60*/  I2FP.F32.U32 R0, R2 ;  /* 0x0000000200007245 */ /* 0x004fc80000201000 */
[----:B------:R-:W-:-:S04]  /*cd70*/  F2FP.BF16.F32.PACK_AB R0, RZ, R0 ;  /* 0x00000000ff00723e */ /* 0x000fc800000010ff */
[----:B------:R-:W-:Y:S01]  /*cd80*/  PRMT R31, R0, 0x7610, R31 ;  /* 0x00007610001f7816 */ /* 0x000fe2000000001f */
[----:B------:R-:W-:Y:S06]  /*cd90*/  BRA `(.L_x_1083) ;  /* 0x0000000c00c87947 */ /* 0x000fec0003800000 */
.L_x_1080:
        /* <DEDUP_REMOVED lines=11> */
.L_x_1085:
[----:B------:R-:W2:Y:S02]  /*ce50*/  LDG.E R2, desc[UR36][R2.64] ;  /* 0x0000002402027981 */ /* 0x000ea4000c1e1900 */
[----:B--2---:R-:W-:-:S04]  /*ce60*/  I2FP.F32.S32 R0, R2 ;  /* 0x0000000200007245 */ /* 0x004fc80000201400 */
[----:B------:R-:W-:-:S04]  /*ce70*/  F2FP.BF16.F32.PACK_AB R0, RZ, R0 ;  /* 0x00000000ff00723e */ /* 0x000fc800000010ff */
[----:B------:R-:W-:Y:S01]  /*ce80*/  PRMT R31, R0, 0x7610, R31 ;  /* 0x00007610001f7816 */ /* 0x000fe2000000001f */
[----:B------:R-:W-:Y:S06]  /*ce90*/  BRA `(.L_x_1083) ;  /* 0x0000000c00887947 */ /* 0x000fec0003800000 */
.L_x_1084:
[----:B------:R-:W2:Y:S02]  /*cea0*/  LDG.E.U16 R2, desc[UR36][R2.64] ;  /* 0x0000002402027981 */ /* 0x000ea4000c1e1500 */
[----:B--2---:R-:W0:Y:S02]  /*ceb0*/  I2F.S16 R0, R2 ;  /* 0x0000000200007306 */ /* 0x004e240000101400 */
[----:B0-----:R-:W-:-:S04]  /*cec0*/  F2FP.BF16.F32.PACK_AB R0, RZ, R0 ;  /* 0x00000000ff00723e */ /* 0x001fc800000010ff */
[----:B------:R-:W-:Y:S01]  /*ced0*/  PRMT R31, R0, 0x7610, R31 ;  /* 0x00007610001f7816 */ /* 0x000fe2000000001f */
[----:B------:R-:W-:Y:S06]  /*cee0*/  BRA `(.L_x_1083) ;  /* 0x0000000c00747947 */ /* 0x000fec0003800000 */
.L_x_1079:
        /* <DEDUP_REMOVED lines=9> */
.L_x_1087:
[----:B------:R-:W2:Y:S02]  /*cf80*/  LDG.E.U16 R0, desc[UR36][R2.64] ;  /* 0x0000002402007981 */ /* 0x000ea4000c1e1500 */
[----:B--2---:R-:W-:-:S05]  /*cf90*/  HADD2.F32 R0, -RZ, R0.H0_H0 ;  /* 0x20000000ff007230 */ /* 0x004fca0000004100 */
[----:B------:R-:W-:-:S04]  /*cfa0*/  F2FP.BF16.F32.PACK_AB R0, RZ, R0 ;  /* 0x00000000ff00723e */ /* 0x000fc800000010ff */
[----:B------:R-:W-:Y:S01]  /*cfb0*/  PRMT R31, R0, 0x7610, R31 ;  /* 0x00007610001f7816 */ /* 0x000fe2000000001f */
[----:B------:R-:W-:Y:S06]  /*cfc0*/  BRA `(.L_x_1083) ;  /* 0x0000000c003c7947 */ /* 0x000fec0003800000 */
.L_x_1086:
        /* <DEDUP_REMOVED lines=9> */
.L_x_1089:
[----:B------:R-:W2:Y:S02]  /*d060*/  LDG.E.U16 R2, desc[UR36][R2.64] ;  /* 0x0000002402027981 */ /* 0x000ea4000c1e1500 */
[----:B--2---:R-:W-:-:S05]  /*d070*/  HADD2.F32 R0, -RZ, R2.H0_H0 ;  /* 0x20000002ff007230 */ /* 0x004fca0000004100 */
[----:B------:R-:W-:-:S04]  /*d080*/  F2FP.BF16.F32.PACK_AB R0, RZ, R0 ;  /* 0x00000000ff00723e */ /* 0x000fc800000010ff */
[----:B------:R-:W-:Y:S01]  /*d090*/  PRMT R31, R0, 0x7610, R31 ;  /* 0x00007610001f7816 */ /* 0x000fe2000000001f */
[----:B------:R-:W-:Y:S06]  /*d0a0*/  BRA `(.L_x_1083) ;  /* 0x0000000c00047947 */ /* 0x000fec0003800000 */
.L_x_1088:
        /* <DEDUP_REMOVED lines=9> */
.L_x_1078:
        /* <DEDUP_REMOVED lines=14> */
.L_x_1092:
        /* <DEDUP_REMOVED lines=9> */
.L_x_1091:
        /* <DEDUP_REMOVED lines=28> */
.L_x_1094:
        /* <DEDUP_REMOVED lines=15> */
.L_x_1093:
[----:B------:R0:W5:Y:S01]  /*d560*/  LDG.E.U16 R31, desc[UR36][R2.64] ;  /* 0x00000024021f7981 */ /* 0x000162000c1e1500 */
[----:B------:R-:W-:Y:S05]  /*d570*/  BRA `(.L_x_1083) ;  /* 0x0000000400d07947 */ /* 0x000fea0003800000 */
.L_x_1090:
        /* <DEDUP_REMOVED lines=13> */
.L_x_1097:
        /* <DEDUP_REMOVED lines=21> */
.L_x_1101:
[----:B------:R-:W-:Y:S05]  /*d7a0*/  BSYNC B1 ;  /* 0x0000000000017941 */ /* 0x000fea0003800000 */
.L_x_1100:
[----:B------:R-:W-:Y:S01]  /*d7b0*/  LEA R3, R0, 0x3b800000, 0x17 ;  /* 0x3b80000000037811 */ /* 0x000fe200078eb8ff */
[----:B------:R-:W-:-:S05]  /*d7c0*/  IMAD.SHL.U32 R0, R2, 0x100000, RZ ;  /* 0x0010000002007824 */ /* 0x000fca00078e00ff */
[----:B------:R-:W-:-:S07]  /*d7d0*/  LOP3.LUT R0, R3, R0, R4, 0xfe, !PT ;  /* 0x0000000003007212 */ /* 0x000fce00078efe04 */
.L_x_1099:
[----:B------:R-:W-:Y:S05]  /*d7e0*/  BSYNC B0 ;  /* 0x0000000000007941 */ /* 0x000fea0003800000 */
.L_x_1098:
[----:B------:R-:W-:-:S04]  /*d7f0*/  F2FP.BF16.F32.PACK_AB R0, RZ, R0 ;  /* 0x00000000ff00723e */ /* 0x000fc800000010ff */
[----:B------:R-:W-:Y:S01]  /*d800*/  PRMT R31, R0, 0x7610, R31 ;  /* 0x00007610001f7816 */ /* 0x000fe2000000001f */
[----:B------:R-:W-:Y:S06]  /*d810*/  BRA `(.L_x_1083) ;  /* 0x0000000400287947 */ /* 0x000fec0003800000 */
.L_x_1096:
        /* <DEDUP_REMOVED lines=21> */
.L_x_1105:
[----:B------:R-:W-:Y:S05]  /*d970*/  BSYNC B1 ;  /* 0x0000000000017941 */ /* 0x000fea0003800000 */
.L_x_1104:
[----:B------:R-:W-:Y:S01]  /*d980*/  LEA R3, R0, 0x37800000, 0x17 ;  /* 0x3780000000037811 */ /* 0x000fe200078eb8ff */
[----:B------:R-:W-:-:S05]  /*d990*/  IMAD.SHL.U32 R0, R2, 0x200000, RZ ;  /* 0x0020000002007824 */ /* 0x000fca00078e00ff */
[----:B------:R-:W-:-:S07]  /*d9a0*/  LOP3.LUT R0, R3, R0, R4, 0xfe, !PT ;  /* 0x0000000003007212 */ /* 0x000fce00078efe04 */
.L_x_1103:
[----:B------:R-:W-:Y:S05]  /*d9b0*/  BSYNC B0 ;  /* 0x0000000000007941 */ /* 0x000fea0003800000 */
.L_x_1102:
[----:B------:R-:W-:-:S04]  /*d9c0*/  F2FP.BF16.F32.PACK_AB R0, RZ, R0 ;  /* 0x00000000ff00723e */ /* 0x000fc800000010ff */
[----:B------:R-:W-:Y:S01]  /*d9d0*/  PRMT R31, R0, 0x7610, R31 ;  /* 0x00007610001f7816 */ /* 0x000fe2000000001f */
[----:B------:R-:W-:Y:S06]  /*d9e0*/  BRA `(.L_x_1083) ;  /* 0x0000000000b47947 */ /* 0x000fec0003800000 */
.L_x_1095:
        /* <DEDUP_REMOVED lines=14> */
.L_x_1109:
[----:B------:R-:W-:Y:S05]  /*dad0*/  BSYNC B0 ;  /* 0x0000000000007941 */ /* 0x000fea0003800000 */
.L_x_1108:
[----:B------:R-:W-:-:S04]  /*dae0*/  F2FP.BF16.F32.PACK_AB R0, RZ, R0 ;  /* 0x00000000ff00723e */ /* 0x000fc800000010ff */
[----:B------:R-:W-:Y:S01]  /*daf0*/  PRMT R31, R0, 0x7610, R31 ;  /* 0x00007610001f7816 */ /* 0x000fe2000000001f */
[----:B------:R-:W-:Y:S06]  /*db00*/  BRA `(.L_x_1083) ;  /* 0x00000000006c7947 */ /* 0x000fec0003800000 */
.L_x_1082:
        /* <DEDUP_REMOVED lines=16> */
.L_x_1110:
[----:B------:R-:W-:Y:S01]  /*dc10*/  PRMT R31, RZ, 0x7610, R31 ;  /* 0x00007610ff1f7816 */ /* 0x000fe2000000001f */
[----:B------:R-:W-:Y:S06]  /*dc20*/  BRA `(.L_x_1083) ;  /* 0x0000000000247947 */ /* 0x000fec0003800000 */
.L_x_1107:
[----:B------:R-:W2:Y:S02]  /*dc30*/  LDG.E.64 R2, desc[UR36][R2.64] ;  /* 0x0000002402027981 */ /* 0x000ea4000c1e1b00 */
[----:B--2---:R-:W0:Y:S02]  /*dc40*/  I2F.U64 R0, R2 ;  /* 0x0000000200007312 */ /* 0x004e240000301000 */
[----:B0-----:R-:W-:-:S04]  /*dc50*/  F2FP.BF16.F32.PACK_AB R0, RZ, R0 ;  /* 0x00000000ff00723e */ /* 0x001fc800000010ff */
[----:B------:R-:W-:Y:S01]  /*dc60*/  PRMT R31, R0, 0x7610, R31 ;  /* 0x00007610001f7816 */ /* 0x000fe2000000001f */
[----:B------:R-:W-:Y:S06]  /*dc70*/  BRA `(.L_x_1083) ;  /* 0x0000000000107947 */ /* 0x000fec0003800000 */
.L_x_1106:
[----:B------:R-:W2:Y:S02]  /*dc80*/  LDG.E R2, desc[UR36][R2.64] ;  /* 0x0000002402027981 */ /* 0x000ea4000c1e1900 */
[----:B--2---:R-:W-:-:S04]  /*dc90*/  I2FP.F32.U32 R0, R2 ;  /* 0x0000000200007245 */ /* 0x004fc80000201000 */
[----:B------:R-:W-:-:S04]  /*dca0*/  F2FP.BF16.F32.PACK_AB R0, RZ, R0 ;  /* 0x00000000ff00723e */ /* 0x000fc800000010ff */
[----:B------:R-:W-:-:S07]  /*dcb0*/  PRMT R31, R0, 0x7610, R31 ;  /* 0x00007610001f7816 */ /* 0x000fce000000001f */
.L_x_1083:
[----:B0-----:R-:W0:Y:S01]  /*dcc0*/  LDC.U8 R2, c[0x0][0x245] ;  /* 0x00009140ff027b82 */ /* 0x001e220000000000 */
[----:B------:R-:W-:Y:S02]  /*dcd0*/  ULDC UR4, c[0x0][0x24c] ;  /* 0x0000930000047ab9 */ /* 0x000fe40000000800 */
[----:B------:R-:W-:-:S05]  /*dce0*/  IMAD R3, R19, UR4, RZ ;  /* 0x0000000413037c24 */ /* 0x000fca000f8e02ff */
[----:B------:R-:W1:Y:S01]  /*dcf0*/  LDC.64 R4, c[0x0][0x228] ;  /* 0x00008a00ff047b82 */ /* 0x000e620000000a00 */
[----:B0-----:R-:W-:-:S04]  /*dd00*/  PRMT R0, R2, 0x9910, RZ ;  /* 0x0000991002007816 */ /* 0x001fc800000000ff */
[----:B------:R-:W-:Y:S02]  /*dd10*/  ISETP.GT.AND P1, PT, R0, 0x9, PT ;  /* 0x000000090000780c */ /* 0x000fe40003f24270 */
[----:B-1----:R-:W-:-:S05]  /*dd20*/  IADD3 R4, P0, R3, R4, RZ ;  /* 0x0000000403047210 */ /* 0x002fca0007f1e0ff */
[----:B------:R-:W-:-:S06]  /*dd30*/  IMAD.X R5, RZ, RZ, R5, P0 ;  /* 0x000000ffff057224 */ /* 0x000fcc00000e0605 */
        /* <DEDUP_REMOVED lines=14> */
.L_x_1114:
[----:B------:R-:W2:Y:S02]  /*de20*/  LDG.E.U8 R4, desc[UR36][R4.64] ;  /* 0x0000002404047981 */ /* 0x000ea4000c1e1100 */
[----:B--2---:R-:W-:-:S04]  /*de30*/  I2FP.F32.U32 R0, R4 ;  /* 0x0000000400007245 */ /* 0x004fc80000201000 */
[----:B------:R-:W-:-:S04]  /*de40*/  F2FP.BF16.F32.PACK_AB R0, RZ, R0 ;  /* 0x00000000ff00723e */ /* 0x000fc800000010ff */
[----:B------:R-:W-:Y:S01]  /*de50*/  PRMT R2, R0, 0x7610, R2 ;  /* 0x0000761000027816 */ /* 0x000fe20000000002 */
[----:B------:R-:W-:Y:S06]  /*de60*/  BRA `(.L_x_1116) ;  /* 0x0000000c00c47947 */ /* 0x000fec0003800000 */
.L_x_1113:
        /* <DEDUP_REMOVED lines=11> */
.L_x_1118:
[----:B------:R-:W2:Y:S02]  /*df20*/  LDG.E R4, desc[UR36][R4.64] ;  /* 0x0000002404047981 */ /* 0x000ea4000c1e1900 */
[----:B--2---:R-:W-:-:S04]  /*df30*/  I2FP.F32.S32 R0, R4 ;  /* 0x0000000400007245 */ /* 0x004fc80000201400 */
[----:B------:R-:W-:-:S04]  /*df40*/  F2FP.BF16.F32.PACK_AB R0, RZ, R0 ;  /* 0x00000000ff00723e */ /* 0x000fc800000010ff */
[----:B------:R-:W-:Y:S01]  /*df50*/  PRMT R2, R0, 0x7610, R2 ;  /* 0x0000761000027816 */ /* 0x000fe20000000002 */
[----:B------:R-:W-:Y:S06]  /*df60*/  BRA `(.L_x_1116) ;  /* 0x0000000c00847947 */ /* 0x000fec0003800000 */
.L_x_1117:
[----:B------:R-:W2:Y:S02]  /*df70*/  LDG.E.U16 R4, desc[UR36][R4.64] ;  /* 0x0000002404047981 */ /* 0x000ea4000c1e1500 */
[----:B--2---:R-:W0:Y:S02]  /*df80*/  I2F.S16 R0, R4 ;  /* 0x0000000400007306 */ /* 0x004e240000101400 */
[----:B0-----:R-:W-:-:S04]  /*df90*/  F2FP.BF16.F32.PACK_AB R0, RZ, R0 ;  /* 0x00000000ff00723e */ /* 0x001fc800000010ff */
[----:B------:R-:W-:Y:S01]  /*dfa0*/  PRMT R2, R0, 0x7610, R2 ;  /* 0x0000761000027816 */ /* 0x000fe20000000002 */
[----:B------:R-:W-:Y:S06]  /*dfb0*/  BRA `(.L_x_1116) ;  /* 0x0000000c00707947 */ /* 0x000fec0003800000 */
.L_x_1112:
        /* <DEDUP_REMOVED lines=9> */
.L_x_1120:
[----:B------:R-:W2:Y:S02]  /*e050*/  LDG.E.U16 R0, desc[UR36][R4.64] ;  /* 0x0000002404007981 */ /* 0x000ea4000c1e1500 */
[----:B--2---:R-:W-:-:S05]  /*e060*/  HADD2.F32 R0, -RZ, R0.H0_H0 ;  /* 0x20000000ff007230 */ /* 0x004fca0000004100 */
[----:B------:R-:W-:-:S04]  /*e070*/  F2FP.BF16.F32.PACK_AB R0, RZ, R0 ;  /* 0x00000000ff00723e */ /* 0x000fc800000010ff */
[----:B------:R-:W-:Y:S01]  /*e080*/  PRMT R2, R0, 0x7610, R2 ;  /* 0x0000761000027816 */ /* 0x000fe20000000002 */
[----:B------:R-:W-:Y:S06]  /*e090*/  BRA `(.L_x_1116) ;  /* 0x0000000c00387947 */ /* 0x000fec0003800000 */
.L_x_1119:
        /* <DEDUP_REMOVED lines=9> */
.L_x_1122:
[----:B------:R-:W2:Y:S02]  /*e130*/  LDG.E.U16 R4, desc[UR36][R4.64] ;  /* 0x0000002404047981 */ /* 0x000ea4000c1e1500 */
[----:B--2---:R-:W-:-:S05]  /*e140*/  HADD2.F32 R0, -RZ, R4.H0_H0 ;  /* 0x20000004ff007230 */ /* 0x004fca0000004100 */
[----:B------:R-:W-:-:S04]  /*e150*/  F2FP.BF16.F32.PACK_AB R0, RZ, R0 ;  /* 0x00000000ff00723e */ /* 0x000fc800000010ff */
[----:B------:R-:W-:Y:S01]  /*e160*/  PRMT R2, R0, 0x7610, R2 ;  /* 0x0000761000027816 */ /* 0x000fe20000000002 */
[----:B------:R-:W-:Y:S06]  /*e170*/  BRA `(.L_x_1116) ;  /* 0x0000000c00007947 */ /* 0x000fec0003800000 */
.L_x_1121:
        /* <DEDUP_REMOVED lines=9> */
.L_x_1111:
        /* <DEDUP_REMOVED lines=14> */
.L_x_1125:
        /* <DEDUP_REMOVED lines=9> */
.L_x_1124:
        /* <DEDUP_REMOVED lines=28> */
.L_x_1127:
        /* <DEDUP_REMOVED lines=12> */
[----:B------:R-:W-:Y:S01]  /*e600*/  F2FP.BF16.F32.PACK_AB R2, RZ, R2 ;  /* 0x00000002ff02723e */ /* 0x000fe200000010ff */
[----:B------:R-:W-:Y:S06]  /*e610*/  BRA `(.L_x_1116) ;  /* 0x0000000400d87947 */ /* 0x000fec0003800000 */
.L_x_1126:
[----:B------:R0:W5:Y:S01]  /*e620*/  LDG.E.U16 R2, desc[UR36][R4.64] ;  /* 0x0000002404027981 */ /* 0x000162000c1e1500 */
[----:B------:R-:W-:Y:S05]  /*e630*/  BRA `(.L_x_1116) ;  /* 0x0000000400d07947 */ /* 0x000fea0003800000 */
.L_x_1123:
        /* <DEDUP_REMOVED lines=13> */
.L_x_1130:
        /* <DEDUP_REMOVED lines=21> */
.L_x_1134:
[----:B------:R-:W-:Y:S05]  /*e860*/  BSYNC B1 ;  /* 0x0000000000017941 */ /* 0x000fea0003800000 */
.L_x_1133:
[----:B------:R-:W-:Y:S01]  /*e870*/  LEA R3, R0, 0x3b800000, 0x17 ;  /* 0x3b80000000037811 */ /* 0x000fe200078eb8ff */
[----:B------:R-:W-:-:S05]  /*e880*/  IMAD.SHL.U32 R0, R2, 0x100000, RZ ;  /* 0x0010000002007824 */ /* 0x000fca00078e00ff */
[----:B------:R-:W-:-:S07]  /*e890*/  LOP3.LUT R0, R3, R0, R4, 0xfe, !PT ;  /* 0x0000000003007212 */ /* 0x000fce00078efe04 */
.L_x_1132:
[----:B------:R-:W-:Y:S05]  /*e8a0*/  BSYNC B0 ;  /* 0x0000000000007941 */ /* 0x000fea0003800000 */
.L_x_1131:
[----:B------:R-:W-:-:S04]  /*e8b0*/  F2FP.BF16.F32.PACK_AB R0, RZ, R0 ;  /* 0x00000000ff00723e */ /* 0x000fc800000010ff */
[----:B------:R-:W-:Y:S01]  /*e8c0*/  PRMT R2, R0, 0x7610, R2 ;  /* 0x0000761000027816 */ /* 0x000fe20000000002 */
[----:B------:R-:W-:Y:S06]  /*e8d0*/  BRA `(.L_x_1116) ;  /* 0x0000000400287947 */ /* 0x000fec0003800000 */
.L_x_1129:
        /* <DEDUP_REMOVED lines=21> */
.L_x_1138:
[----:B------:R-:W-:Y:S05]  /*ea30*/  BSYNC B1 ;  /* 0x0000000000017941 */ /* 0x000fea0003800000 */
.L_x_1137:
[----:B------:R-:W-:Y:S01]  /*ea40*/  LEA R3, R0, 0x37800000, 0x17 ;  /* 0x3780000000037811 */ /* 0x000fe200078eb8ff */
[----:B------:R-:W-:-:S05]  /*ea50*/  IMAD.SHL.U32 R0, R2, 0x200000, RZ ;  /* 0x0020000002007824 */ /* 0x000fca00078e00ff */
[----:B------:R-:W-:-:S07]  /*ea60*/  LOP3.LUT R0, R3, R0, R4, 0xfe, !PT ;  /* 0x0000000003007212 */ /* 0x000fce00078efe04 */
.L_x_1136:
[----:B------:R-:W-:Y:S05]  /*ea70*/  BSYNC B0 ;  /* 0x0000000000007941 */ /* 0x000fea0003800000 */
.L_x_1135:
[----:B------:R-:W-:-:S04]  /*ea80*/  F2FP.BF16.F32.PACK_AB R0, RZ, R0 ;  /* 0x00000000ff00723e */ /* 0x000fc800000010ff */
[----:B------:R-:W-:Y:S01]  /*ea90*/  PRMT R2, R0, 0x7610, R2 ;  /* 0x0000761000027816 */ /* 0x000fe20000000002 */
[----:B------:R-:W-:Y:S06]  /*eaa0*/  BRA `(.L_x_1116) ;  /* 0x0000000000b47947 */ /* 0x000fec0003800000 */
.L_x_1128:
        /* <DEDUP_REMOVED lines=14> */
.L_x_1142:
[----:B------:R-:W-:Y:S05]  /*eb90*/  BSYNC B0 ;  /* 0x0000000000007941 */ /* 0x000fea0003800000 */
.L_x_1141:
[----:B------:R-:W-:-:S04]  /*eba0*/  F2FP.BF16.F32.PACK_AB R0, RZ, R0 ;  /* 0x00000000ff00723e */ /* 0x000fc800000010ff */
[----:B------:R-:W-:Y:S01]  /*ebb0*/  PRMT R2, R0, 0x7610, R2 ;  /* 0x0000761000027816 */ /* 0x000fe20000000002 */
[----:B------:R-:W-:Y:S06]  /*ebc0*/  BRA `(.L_x_1116) ;  /* 0x00000000006c7947 */ /* 0x000fec0003800000 */
.L_x_1115:
        /* <DEDUP_REMOVED lines=16> */
.L_x_1143:
[----:B------:R-:W-:Y:S01]  /*ecd0*/  PRMT R2, RZ, 0x7610, R2 ;  /* 0x00007610ff027816 */ /* 0x000fe20000000002 */
[----:B------:R-:W-:Y:S06]  /*ece0*/  BRA `(.L_x_1116) ;  /* 0x0000000000247947 */ /* 0x000fec0003800000 */
.L_x_1140:
[----:B------:R-:W2:Y:S02]  /*ecf0*/  LDG.E.64 R4, desc[UR36][R4.64] ;  /* 0x0000002404047981 */ /* 0x000ea4000c1e1b00 */
[----:B--2---:R-:W0:Y:S02]  /*ed00*/  I2F.U64 R0, R4 ;  /* 0x0000000400007312 */ /* 0x004e240000301000 */
[----:B0-----:R-:W-:-:S04]  /*ed10*/  F2FP.BF16.F32.PACK_AB R0, RZ, R0 ;  /* 0x00000000ff00723e */ /* 0x001fc800000010ff */
[----:B------:R-:W-:Y:S01]  /*ed20*/  PRMT R2, R0, 0x7610, R2 ;  /* 0x0000761000027816 */ /* 0x000fe20000000002 */
[----:B------:R-:W-:Y:S06]  /*ed30*/  BRA `(.L_x_1116) ;  /* 0x0000000000107947 */ /* 0x000fec0003800000 */
.L_x_1139:
[----:B------:R-:W2:Y:S02]  /*ed40*/  LDG.E R4, desc[UR36][R4.64] ;  /* 0x0000002404047981 */ /* 0x000ea4000c1e1900 */
[----:B--2---:R-:W-:-:S04]  /*ed50*/  I2FP.F32.U32 R0, R4 ;  /* 0x0000000400007245 */ /* 0x004fc80000201000 */
[----:B------:R-:W-:-:S04]  /*ed60*/  F2FP.BF16.F32.PACK_AB R0, RZ, R0 ;  /* 0x00000000ff00723e */ /* 0x000fc800000010ff */
[----:B------:R-:W-:-:S07]  /*ed70*/  PRMT R2, R0, 0x7610, R2 ;  /* 0x0000761000027816 */ /* 0x000fce0000000002 */
.L_x_1116:
[----:B------:R-:W1:Y:S01]  /*ed80*/  LDC.U8 R6, c[0x0][0x246] ;  /* 0x00009180ff067b82 */ /* 0x000e620000000000 */
[----:B------:R-:W-:Y:S02]  /*ed90*/  ULDC UR4, c[0x0][0x250] ;  /* 0x0000940000047ab9 */ /* 0x000fe40000000800 */
[----:B------:R-:W-:-:S05]  /*eda0*/  IMAD R3, R19, UR4, RZ ;  /* 0x0000000413037c24 */ /* 0x000fca000f8e02ff */
[----:B0-----:R-:W0:Y:S01]  /*edb0*/  LDC.64 R4, c[0x0][0x230] ;  /* 0x00008c00ff047b82 */ /* 0x001e220000000a00 */
[----:B-1----:R-:W-:-:S04]  /*edc0*/  PRMT R0, R6, 0x9910, RZ ;  /* 0x0000991006007816 */ /* 0x002fc800000000ff */
[----:B------:R-:W-:Y:S02]  /*edd0*/  ISETP.GT.AND P1, PT, R0, 0x9, PT ;  /* 0x000000090000780c */ /* 0x000fe40003f24270 */
[----:B0-----:R-:W-:-:S05]  /*ede0*/  IADD3 R4, P0, R3, R4, RZ ;  /* 0x0000000403047210 */ /* 0x001fca0007f1e0ff */
        /* <DEDUP_REMOVED lines=15> */
.L_x_1147:
[----:B------:R-:W2:Y:S02]  /*eee0*/  LDG.E.U8 R4, desc[UR36][R4.64] ;  /* 0x0000002404047981 */ /* 0x000ea4000c1e1100 */
[----:B--2---:R-:W-:-:S04]  /*eef0*/  I2FP.F32.U32 R0, R4 ;  /* 0x0000000400007245 */ /* 0x004fc80000201000 */
[----:B------:R-:W-:-:S04]  /*ef00*/  F2FP.BF16.F32.PACK_AB R0, RZ, R0 ;  /* 0x00000000ff00723e */ /* 0x000fc800000010ff */
[----:B------:R-:W-:Y:S01]  /*ef10*/  PRMT R16, R0, 0x7610, R16 ;  /* 0x0000761000107816 */ /* 0x000fe20000000010 */
[----:B------:R-:W-:Y:S06]  /*ef20*/  BRA `(.L_x_1149) ;  /* 0x0000000c00c87947 */ /* 0x000fec0003800000 */
.L_x_1146:
        /* <DEDUP_REMOVED lines=11> */
.L_x_1151:
[----:B------:R-:W2:Y:S02]  /*efe0*/  LDG.E R4, desc[UR36][R4.64] ;  /* 0x0000002404047981 */ /* 0x000ea4000c1e1900 */
[----:B--2---:R-:W-:-:S04]  /*eff0*/  I2FP.F32.S32 R0, R4 ;  /* 0x0000000400007245 */ /* 0x004fc80000201400 */
[----:B------:R-:W-:-:S04]  /*f000*/  F2FP.BF16.F32.PACK_AB R0, RZ, R0 ;  /* 0x00000000ff00723e */ /* 0x000fc800000010ff */
[----:B------:R-:W-:Y:S01]  /*f010*/  PRMT R16, R0, 0x7610, R16 ;  /* 0x0000761000107816 */ /* 0x000fe20000000010 */
[----:B------:R-:W-:Y:S06]  /*f020*/  BRA `(.L_x_1149) ;  /* 0x0000000c00887947 */ /* 0x000fec0003800000 */
.L_x_1150:
[----:B------:R-:W2:Y:S02]  /*f030*/  LDG.E.U16 R4, desc[UR36][R4.64] ;  /* 0x0000002404047981 */ /* 0x000ea4000c1e1500 */
[----:B--2---:R-:W0:Y:S02]  /*f040*/  I2F.S16 R0, R4 ;  /* 0x0000000400007306 */ /* 0x004e240000101400 */
[----:B0-----:R-:W-:-:S04]  /*f050*/  F2FP.BF16.F32.PACK_AB R0, RZ, R0 ;  /* 0x00000000ff00723e */ /* 0x001fc800000010ff */
[----:B------:R-:W-:Y:S01]  /*f060*/  PRMT R16, R0, 0x7610, R16 ;  /* 0x0000761000107816 */ /* 0x000fe20000000010 */
[----:B------:R-:W-:Y:S06]  /*f070*/  BRA `(.L_x_1149) ;  /* 0x0000000c00747947 */ /* 0x000fec0003800000 */
.L_x_1145:
        /* <DEDUP_REMOVED lines=9> */
.L_x_1153:
[----:B------:R-:W2:Y:S02]  /*f110*/  LDG.E.U16 R0, desc[UR36][R4.64] ;  /* 0x0000002404007981 */ /* 0x000ea4000c1e1500 */
[----:B--2---:R-:W-:-:S05]  /*f120*/  HADD2.F32 R0, -RZ, R0.H0_H0 ;  /* 0x20000000ff007230 */ /* 0x004fca0000004100 */
[----:B------:R-:W-:-:S04]  /*f130*/  F2FP.BF16.F32.PACK_AB R0, RZ, R0 ;  /* 0x00000000ff00723e */ /* 0x000fc800000010ff */
[----:B------:R-:W-:Y:S01]  /*f140*/  PRMT R16, R0, 0x7610, R16 ;  /* 0x0000761000107816 */ /* 0x000fe20000000010 */
[----:B------:R-:W-:Y:S06]  /*f150*/  BRA `(.L_x_1149) ;  /* 0x0000000c003c7947 */ /* 0x000fec0003800000 */
.L_x_1152:
        /* <DEDUP_REMOVED lines=9> */
.L_x_1155:
[----:B------:R-:W2:Y:S02]  /*f1f0*/  LDG.E.U16 R4, desc[UR36][R4.64] ;  /* 0x0000002404047981 */ /* 0x000ea4000c1e1500 */
[----:B--2---:R-:W-:-:S05]  /*f200*/  HADD2.F32 R0, -RZ, R4.H0_H0 ;  /* 0x20000004ff007230 */ /* 0x004fca0000004100 */
[----:B------:R-:W-:-:S04]  /*f210*/  F2FP.BF16.F32.PACK_AB R0, RZ, R0 ;  /* 0x00000000ff00723e */ /* 0x000fc800000010ff */
[----:B------:R-:W-:Y:S01]  /*f220*/  PRMT R16, R0, 0x7610, R16 ;  /* 0x0000761000107816 */ /* 0x000fe20000000010 */
[----:B------:R-:W-:Y:S06]  /*f230*/  BRA `(.L_x_1149) ;  /* 0x0000000c00047947 */ /* 0x000fec0003800000 */
.L_x_1154:
        /* <DEDUP_REMOVED lines=9> */
.L_x_1144:
        /* <DEDUP_REMOVED lines=14> */
.L_x_1158:
        /* <DEDUP_REMOVED lines=9> */
.L_x_1157:
        /* <DEDUP_REMOVED lines=28> */
.L_x_1160:
        /* <DEDUP_REMOVED lines=15> */
.L_x_1159:
[----:B------:R0:W5:Y:S01]  /*f6f0*/  LDG.E.U16 R16, desc[UR36][R4.64] ;  /* 0x0000002404107981 */ /* 0x000162000c1e1500 */
[----:B------:R-:W-:Y:S05]  /*f700*/  BRA `(.L_x_1149) ;  /* 0x0000000400d07947 */ /* 0x000fea0003800000 */
.L_x_1156:
        /* <DEDUP_REMOVED lines=13> */
.L_x_1163:
        /* <DEDUP_REMOVED lines=21> */
.L_x_1167:
[----:B------:R-:W-:Y:S05]  /*f930*/  BSYNC B1 ;  /* 0x0000000000017941 */ /* 0x000fea0003800000 */
.L_x_1166:
[----:B------:R-:W-:Y:S01]  /*f940*/  LEA R5, R0, 0x3b800000, 0x17 ;  /* 0x3b80000000057811 */ /* 0x000fe200078eb8ff */
[----:B------:R-:W-:-:S05]  /*f950*/  IMAD.SHL.U32 R0, R3, 0x100000, RZ ;  /* 0x0010000003007824 */ /* 0x000fca00078e00ff */
[----:B------:R-:W-:-:S07]  /*f960*/  LOP3.LUT R0, R5, R0, R6, 0xfe, !PT ;  /* 0x0000000005007212 */ /* 0x000fce00078efe06 */
.L_x_1165:
[----:B------:R-:W-:Y:S05]  /*f970*/  BSYNC B0 ;  /* 0x0000000000007941 */ /* 0x000fea0003800000 */
.L_x_1164:
[----:B------:R-:W-:-:S04]  /*f980*/  F2FP.BF16.F32.PACK_AB R0, RZ, R0 ;  /* 0x00000000ff00723e */ /* 0x000fc800000010ff */
[----:B------:R-:W-:Y:S01]  /*f990*/  PRMT R16, R0, 0x7610, R16 ;  /* 0x0000761000107816 */ /* 0x000fe20000000010 */
[----:B------:R-:W-:Y:S06]  /*f9a0*/  BRA `(.L_x_1149) ;  /* 0x0000000400287947 */ /* 0x000fec0003800000 */
.L_x_1162:
        /* <DEDUP_REMOVED lines=21> */
.L_x_1171:
[----:B------:R-:W-:Y:S05]  /*fb00*/  BSYNC B1 ;  /* 0x0000000000017941 */ /* 0x000fea0003800000 */
.L_x_1170:
[----:B------:R-:W-:Y:S01]  /*fb10*/  LEA R5, R0, 0x37800000, 0x17 ;  /* 0x3780000000057811 */ /* 0x000fe200078eb8ff */
[----:B------:R-:W-:-:S05]  /*fb20*/  IMAD.SHL.U32 R0, R3, 0x200000, RZ ;  /* 0x0020000003007824 */ /* 0x000fca00078e00ff */
[----:B------:R-:W-:-:S07]  /*fb30*/  LOP3.LUT R0, R5, R0, R6, 0xfe, !PT ;  /* 0x0000000005007212 */ /* 0x000fce00078efe06 */
.L_x_1169:
[----:B------:R-:W-:Y:S05]  /*fb40*/  BSYNC B0 ;  /* 0x0000000000007941 */ /* 0x000fea0003800000 */
.L_x_1168:
[----:B------:R-:W-:-:S04]  /*fb50*/  F2FP.BF16.F32.PACK_AB R0, RZ, R0 ;  /* 0x00000000ff00723e */ /* 0x000fc800000010ff */
[----:B------:R-:W-:Y:S01]  /*fb60*/  PRMT R16, R0, 0x7610, R16 ;  /* 0x0000761000107816 */ /* 0x000fe20000000010 */
[----:B------:R-:W-:Y:S06]  /*fb70*/  BRA `(.L_x_1149) ;  /* 0x0000000000b47947 */ /* 0x000fec0003800000 */
.L_x_1161:
        /* <DEDUP_REMOVED lines=14> */
.L_x_1175:
[----:B------:R-:W-:Y:S05]  /*fc60*/  BSYNC B0 ;  /* 0x0000000000007941 */ /* 0x000fea0003800000 */
.L_x_1174:
[----:B------:R-:W-:-:S04]  /*fc70*/  F2FP.BF16.F32.PACK_AB R0, RZ, R0 ;  /* 0x00000000ff00723e */ /* 0x000fc800000010ff */
[----:B------:R-:W-:Y:S01]  /*fc80*/  PRMT R16, R0, 0x7610, R16 ;  /* 0x0000761000107816 */ /* 0x000fe20000000010 */
[----:B------:R-:W-:Y:S06]  /*fc90*/  BRA `(.L_x_1149) ;  /* 0x00000000006c7947 */ /* 0x000fec0003800000 */
.L_x_1148:
        /* <DEDUP_REMOVED lines=16> */
.L_x_1176:
[----:B------:R-:W-:Y:S01]  /*fda0*/  PRMT R16, RZ, 0x7610, R16 ;  /* 0x00007610ff107816 */ /* 0x000fe20000000010 */
[----:B------:R-:W-:Y:S06]  /*fdb0*/  BRA `(.L_x_1149) ;  /* 0x0000000000247947 */ /* 0x000fec0003800000 */
.L_x_1173:
[----:B------:R-:W2:Y:S02]  /*fdc0*/  LDG.E.64 R4, desc[UR36][R4.64] ;  /* 0x0000002404047981 */ /* 0x000ea4000c1e1b00 */
[----:B--2---:R-:W0:Y:S02]  /*fdd0*/  I2F.U64 R0, R4 ;  /* 0x0000000400007312 */ /* 0x004e240000301000 */
[----:B0-----:R-:W-:-:S04]  /*fde0*/  F2FP.BF16.F32.PACK_AB R0, RZ, R0 ;  /* 0x00000000ff00723e */ /* 0x001fc800000010ff */
[----:B------:R-:W-:Y:S01]  /*fdf0*/  PRMT R16, R0, 0x7610, R16 ;  /* 0x0000761000107816 */ /* 0x000fe20000000010 */
[----:B------:R-:W-:Y:S06]  /*fe00*/  BRA `(.L_x_1149) ;  /* 0x0000000000107947 */ /* 0x000fec0003800000 */
.L_x_1172:
[----:B------:R-:W2:Y:S02]  /*fe10*/  LDG.E R4, desc[UR36][R4.64] ;  /* 0x0000002404047981 */ /* 0x000ea4000c1e1900 */
[----:B--2---:R-:W-:-:S04]  /*fe20*/  I2FP.F32.U32 R0, R4 ;  /* 0x0000000400007245 */ /* 0x004fc80000201000 */
[----:B------:R-:W-:-:S04]  /*fe30*/  F2FP.BF16.F32.PACK_AB R0, RZ, R0 ;  /* 0x00000000ff00723e */ /* 0x000fc800000010ff */
[----:B------:R-:W-:-:S07]  /*fe40*/  PRMT R16, R0, 0x7610, R16 ;  /* 0x0000761000107816 */ /* 0x000fce0000000010 */
.L_x_1149:
        /* <DEDUP_REMOVED lines=21> */
.L_x_1180:
[----:B------:R-:W2:Y:S02]  /*ffa0*/  LDG.E.U8 R4, desc[UR36][R4.64] ;  /* 0x0000002404047981 */ /* 0x000ea4000c1e1100 */
[----:B--2---:R-:W-:-:S04]  /*ffb0*/  I2FP.F32.U32 R0, R4 ;  /* 0x0000000400007245 */ /* 0x004fc80000201000 */
[----:B------:R-:W-:Y:S01]  /*ffc0*/  F2FP.BF16.F32.PACK_AB R0, RZ, R0 ;  /* 0x00000000ff00723e */ /* 0x000fe200000010ff */
[----:B------:R-:W-:Y:S06]  /*ffd0*/  BRA `(.L_x_1077) ;  /* 0x0000000c008c7947 */ /* 0x000fec0003800000 */
.L_x_1179:
        /* <DEDUP_REMOVED lines=10> */
.L_x_1183:
[----:B------:R-:W2:Y:S02]  /*10080*/  LDG.E R4, desc[UR36][R4.64] ;  /* 0x0000002404047981 */ /* 0x000ea4000c1e1900 */
[----:B--2---:R-:W-:-:S04]  /*10090*/  I2FP.F32.S32 R0, R4 ;  /* 0x0000000400007245 */ /* 0x004fc80000201400 */
[----:B------:R-:W-:Y:S01]  /*100a0*/  F2FP.BF16.F32.PACK_AB R0, RZ, R0 ;  /* 0x00000000ff00723e */ /* 0x000fe200000010ff */
[----:B------:R-:W-:Y:S06]  /*100b0*/  BRA `(.L_x_1077) ;  /* 0x0000000c00547947 */ /* 0x000fec0003800000 */
.L_x_1182:
[----:B------:R-:W2:Y:S02]  /*100c0*/  LDG.E.U16 R4, desc[UR36][R4.64] ;  /* 0x0000002404047981 */ /* 0x000ea4000c1e1500 */
[----:B--2---:R-:W0:Y:S02]  /*100d0*/  I2F.S16 R0, R4 ;  /* 0x0000000400007306 */ /* 0x004e240000101400 */
[----:B0-----:R-:W-:Y:S01]  /*100e0*/  F2FP.BF16.F32.PACK_AB R0, RZ, R0 ;  /* 0x00000000ff00723e */ /* 0x001fe200000010ff */
[----:B------:R-:W-:Y:S06]  /*100f0*/  BRA `(.L_x_1077) ;  /* 0x0000000c00447947 */ /* 0x000fec0003800000 */
.L_x_1178:
        /* <DEDUP_REMOVED lines=9> */
.L_x_1185:
[----:B------:R-:W2:Y:S02]  /*10190*/  LDG.E.U16 R0, desc[UR36][R4.64] ;  /* 0x0000002404007981 */ /* 0x000ea4000c1e1500 */
[----:B--2---:R-:W-:-:S05]  /*101a0*/  HADD2.F32 R0, -RZ, R0.H0_H0 ;  /* 0x20000000ff007230 */ /* 0x004fca0000004100 */
[----:B------:R-:W-:Y:S01]  /*101b0*/  F2FP.BF16.F32.PACK_AB R0, RZ, R0 ;  /* 0x00000000ff00723e */ /* 0x000fe200000010ff */
[----:B------:R-:W-:Y:S06]  /*101c0*/  BRA `(.L_x_1077) ;  /* 0x0000000c00107947 */ /* 0x000fec0003800000 */
.L_x_1184:
        /* <DEDUP_REMOVED lines=9> */
.L_x_1187:
[----:B------:R-:W2:Y:S02]  /*10260*/  LDG.E.U16 R4, desc[UR36][R4.64] ;  /* 0x0000002404047981 */ /* 0x000ea4000c1e1500 */
[----:B--2---:R-:W-:-:S05]  /*10270*/  HADD2.F32 R0, -RZ, R4.H0_H0 ;  /* 0x20000004ff007230 */ /* 0x004fca0000004100 */
[----:B------:R-:W-:Y:S01]  /*10280*/  F2FP.BF16.F32.PACK_AB R0, RZ, R0 ;  /* 0x00000000ff00723e */ /* 0x000fe200000010ff */
[----:B------:R-:W-:Y:S06]  /*10290*/  BRA `(.L_x_1077) ;  /* 0x0000000800dc7947 */ /* 0x000fec0003800000 */
.L_x_1186:
        /* <DEDUP_REMOVED lines=8> */
.L_x_1177:
        /* <DEDUP_REMOVED lines=13> */
.L_x_1190:
        /* <DEDUP_REMOVED lines=8> */
.L_x_1189:
        /* <DEDUP_REMOVED lines=28> */
.L_x_1192:
        /* <DEDUP_REMOVED lines=12> */
[----:B------:R-:W-:Y:S01]  /*106f0*/  F2FP.BF16.F32.PACK_AB R0, RZ, R0 ;  /* 0x00000000ff00723e */ /* 0x000fe200000010ff */
[----:B------:R-:W-:Y:S06]  /*10700*/  BRA `(.L_x_1077) ;  /* 0x0000000400c07947 */ /* 0x000fec0003800000 */
.L_x_1191:
[----:B------:R0:W5:Y:S01]  /*10710*/  LDG.E.U16 R0, desc[UR36][R4.64] ;  /* 0x0000002404007981 */ /* 0x000162000c1e1500 */
[----:B------:R-:W-:Y:S05]  /*10720*/  BRA `(.L_x_1077) ;  /* 0x0000000400b87947 */ /* 0x000fea0003800000 */
.L_x_1188:
        /* <DEDUP_REMOVED lines=12> */
.L_x_1195:
        /* <DEDUP_REMOVED lines=21> */
.L_x_1199:
[----:B------:R-:W-:Y:S05]  /*10940*/  BSYNC B1 ;  /* 0x0000000000017941 */ /* 0x000fea0003800000 */
.L_x_1198:
[----:B------:R-:W-:Y:S01]  /*10950*/  LEA R5, R0, 0x3b800000, 0x17 ;  /* 0x3b80000000057811 */ /* 0x000fe200078eb8ff */
[----:B------:R-:W-:-:S05]  /*10960*/  IMAD.SHL.U32 R0, R3, 0x100000, RZ ;  /* 0x0010000003007824 */ /* 0x000fca00078e00ff */
[----:B------:R-:W-:-:S07]  /*10970*/  LOP3.LUT R0, R5, R0, R6, 0xfe, !PT ;  /* 0x0000000005007212 */ /* 0x000fce00078efe06 */
.L_x_1197:
[----:B------:R-:W-:Y:S05]  /*10980*/  BSYNC B0 ;  /* 0x0000000000007941 */ /* 0x000fea0003800000 */
.L_x_1196:
[----:B------:R-:W-:Y:S01]  /*10990*/  F2FP.BF16.F32.PACK_AB R0, RZ, R0 ;  /* 0x00000000ff00723e */ /* 0x000fe200000010ff */
[----:B------:R-:W-:Y:S06]  /*109a0*/  BRA `(.L_x_1077) ;  /* 0x0000000400187947 */ /* 0x000fec0003800000 */
.L_x_1194:
        /* <DEDUP_REMOVED lines=21> */
.L_x_1203:
[----:B------:R-:W-:Y:S05]  /*10b00*/  BSYNC B1 ;  /* 0x0000000000017941 */ /* 0x000fea0003800000 */
.L_x_1202:
[----:B------:R-:W-:Y:S01]  /*10b10*/  LEA R5, R0, 0x37800000, 0x17 ;  /* 0x3780000000057811 */ /* 0x000fe200078eb8ff */
[----:B------:R-:W-:-:S05]  /*10b20*/  IMAD.SHL.U32 R0, R3, 0x200000, RZ ;  /* 0x0020000003007824 */ /* 0x000fca00078e00ff */
[----:B------:R-:W-:-:S07]  /*10b30*/  LOP3.LUT R0, R5, R0, R6, 0xfe, !PT ;  /* 0x0000000005007212 */ /* 0x000fce00078efe06 */
.L_x_1201:
[----:B------:R-:W-:Y:S05]  /*10b40*/  BSYNC B0 ;  /* 0x0000000000007941 */ /* 0x000fea0003800000 */
.L_x_1200:
[----:B------:R-:W-:Y:S01]  /*10b50*/  F2FP.BF16.F32.PACK_AB R0, RZ, R0 ;  /* 0x00000000ff00723e */ /* 0x000fe200000010ff */
[----:B------:R-:W-:Y:S06]  /*10b60*/  BRA `(.L_x_1077) ;  /* 0x0000000000a87947 */ /* 0x000fec0003800000 */
.L_x_1193:
        /* <DEDUP_REMOVED lines=14> */
.L_x_1207:
[----:B------:R-:W-:Y:S05]  /*10c50*/  BSYNC B0 ;  /* 0x0000000000007941 */ /* 0x000fea0003800000 */
.L_x_1206:
[----:B------:R-:W-:Y:S01]  /*10c60*/  F2FP.BF16.F32.PACK_AB R0, RZ, R0 ;  /* 0x00000000ff00723e */ /* 0x000fe200000010ff */
[----:B------:R-:W-:Y:S06]  /*10c70*/  BRA `(.L_x_1077) ;  /* 0x0000000000647947 */ /* 0x000fec0003800000 */
.L_x_1181:
        /* <DEDUP_REMOVED lines=16> */
.L_x_1208:
[----:B------:R-:W-:Y:S01]  /*10d80*/  PRMT R0, RZ, 0x7610, R0 ;  /* 0x00007610ff007816 */ /* 0x000fe20000000000 */
[----:B------:R-:W-:Y:S06]  /*10d90*/  BRA `(.L_x_1077) ;  /* 0x00000000001c7947 */ /* 0x000fec0003800000 */
.L_x_1205:
[----:B------:R-:W2:Y:S02]  /*10da0*/  LDG.E.64 R4, desc[UR36][R4.64] ;  /* 0x0000002404047981 */ /* 0x000ea4000c1e1b00 */
[----:B--2---:R-:W0:Y:S02]  /*10db0*/  I2F.U64 R0, R4 ;  /* 0x0000000400007312 */ /* 0x004e240000301000 */
[----:B0-----:R-:W-:Y:S01]  /*10dc0*/  F2FP.BF16.F32.PACK_AB R0, RZ, R0 ;  /* 0x00000000ff00723e */ /* 0x001fe200000010ff */
[----:B------:R-:W-:Y:S06]  /*10dd0*/  BRA `(.L_x_1077) ;  /* 0x00000000000c7947 */ /* 0x000fec0003800000 */
.L_x_1204:
[----:B------:R-:W2:Y:S02]  /*10de0*/  LDG.E R4, desc[UR36][R4.64] ;  /* 0x0000002404047981 */ /* 0x000ea4000c1e1900 */
[----:B--2---:R-:W-:-:S04]  /*10df0*/  I2FP.F32.U32 R0, R4 ;  /* 0x0000000400007245 */ /* 0x004fc80000201000 */
[----:B------:R-:W-:-:S07]  /*10e00*/  F2FP.BF16.F32.PACK_AB R0, RZ, R0 ;  /* 0x00000000ff00723e */ /* 0x000fce00000010ff */
.L_x_1077:
[----:B------:R-:W-:Y:S05]  /*10e10*/  BSYNC B6 ;  /* 0x0000000000067941 */ /* 0x000fea0003800000 */
.L_x_1076:
[----:B------:R-:W1:Y:S01]  /*10e20*/  S2R R37, SR_TID.X ;  /* 0x0000000000257919 */ /* 0x000e620000002100 */
[----:B------:R-:W2:Y:S01]  /*10e30*/  LDC.U8 R17, c[0x0][0x258] ;  /* 0x00009600ff117b82 */ /* 0x000ea20000000000 */
[----:B------:R-:W-:Y:S01]  /*10e40*/  BSSY B0, `(.L_x_1209) ;  /* 0x0000015000007945 */ /* 0x000fe20003800000 */
[C---:B-1----:R-:W-:Y:S01]  /*10e50*/  ISETP.GE.AND P3, PT, R37.reuse, R34, PT ;  /* 0x000000222500720c */ /* 0x042fe20003f66270 */
[C---:B------:R-:W-:Y:S02]  /*10e60*/  VIADD R3, R37.reuse, 0x100 ;  /* 0x0000010025037836 */ /* 0x040fe40000000000 */
[----:B------:R-:W-:-:S03]  /*10e70*/  VIADD R19, R37, 0x80 ;  /* 0x0000008025137836 */ /* 0x000fc60000000000 */
[-C--:B------:R-:W-:Y:S01]  /*10e80*/  ISETP.GE.AND P1, PT, R3, R34.reuse, PT ;  /* 0x000000220300720c */ /* 0x080fe20003f26270 */
[----:B------:R-:W-:Y:S01]  /*10e90*/  VIADD R3, R37, 0x180 ;  /* 0x0000018025037836 */ /* 0x000fe20000000000 */
[----:B------:R-:W-:-:S04]  /*10ea0*/  ISETP.GE.AND P0, PT, R19, R34, PT ;  /* 0x000000221300720c */ /* 0x000fc80003f06270 */
[----:B------:R-:W-:Y:S01]  /*10eb0*/  ISETP.GE.AND P2, PT, R3, R34, PT ;  /* 0x000000220300720c */ /* 0x000fe20003f46270 */
[----:B------:R-:W-:-:S12]  /*10ec0*/  @P3 BRA `(.L_x_1210) ;  /* 0x0000000000303947 */ /* 0x000fd80003800000 */
[----:B-----5:R-:W-:Y:S02]  /*10ed0*/  IMAD.U32 R25, R25, 0x10000, RZ ;  /* 0x0001000019197824 */ /* 0x020fe400078e00ff */
        /* <DEDUP_REMOVED lines=8> */
[----:B------:R-:W-:-:S04]  /*10f60*/  FMUL.FTZ R27, R24, R27 ;  /* 0x0000001b181b7220 */ /* 0x000fc80000410000 */
[----:B------:R-:W-:-:S06]  /*10f70*/  FFMA.FTZ R3, R26, R4, R27 ;  /* 0x000000041a037223 */ /* 0x000fcc000001001b */
[----:B------:R-:W1:Y:S02]  /*10f80*/  F2F.BF16.F32 R3, R3 ;  /* 0x0000000300037304 */ /* 0x000e640000202000 */
.L_x_1210:
[----:B------:R-:W-:Y:S05]  /*10f90*/  BSYNC B0 ;  /* 0x0000000000007941 */ /* 0x000fea0003800000 */
.L_x_1209:
[----:B------:R-:W-:Y:S04]  /*10fa0*/  BSSY B0, `(.L_x_1211) ;  /* 0x000000e000007945 */ /* 0x000fe80003800000 */
[----:B------:R-:W-:Y:S05]  /*10fb0*/  @P0 BRA `(.L_x_1212) ;  /* 0x0000000000300947 */ /* 0x000fea0003800000 */
        /* <DEDUP_REMOVED lines=11> */
[----:B------:R-:W3:Y:S02]  /*11070*/  F2F.BF16.F32 R18, R18 ;  /* 0x0000001200127304 */ /* 0x000ee40000202000 */
.L_x_1212:
[----:B------:R-:W-:Y:S05]  /*11080*/  BSYNC B0 ;  /* 0x0000000000007941 */ /* 0x000fea0003800000 */
.L_x_1211:
        /* <DEDUP_REMOVED lines=13> */
[----:B------:R-:W4:Y:S02]  /*11160*/  F2F.BF16.F32 R23, R23 ;  /* 0x0000001700177304 */ /* 0x000f240000202000 */
.L_x_1214:
[----:B------:R-:W-:Y:S05]  /*11170*/  BSYNC B0 ;  /* 0x0000000000007941 */ /* 0x000fea0003800000 */
.L_x_1213:
        /* <DEDUP_REMOVED lines=13> */
[----:B------:R-:W0:Y:S02]  /*11250*/  F2F.BF16.F32 R16, R16 ;  /* 0x0000001000107304 */ /* 0x000e240000202000 */
.L_x_1216:
[----:B------:R-:W-:Y:S05]  /*11260*/  BSYNC B0 ;  /* 0x0000000000007941 */ /* 0x000fea0003800000 */
.L_x_1215:
[----:B------:R-:W-:Y:S04]  /*11270*/  BSSY B6, `(.L_x_1217) ;  /* 0x0000112000067945 */ /* 0x000fe80003800000 */
[----:B------:R-:W-:Y:S05]  /*11280*/  @P3 BRA `(.L_x_1218) ;  /* 0x0000001000403947 */ /* 0x000fea0003800000 */
[----:B------:R-:W0:Y:S01]  /*11290*/  LDC.64 R8, c[0x0][0x218] ;  /* 0x00008600ff087b82 */ /* 0x000e220000000a00 */
[----:B--2--5:R-:W-:Y:S01]  /*112a0*/  PRMT R0, R17, 0x9910, RZ ;  /* 0x0000991011007816 */ /* 0x024fe200000000ff */
        /* <DEDUP_REMOVED lines=15> */
[----:B-1----:R-:W-:Y:S02]  /*113a0*/  IMAD.U32 R3, R3, 0x10000, RZ ;  /* 0x0001000003037824 */ /* 0x002fe400078e00ff */
[----:B------:R-:W-:-:S04]  /*113b0*/  IMAD.MOV.U32 R37, RZ, RZ, R19 ;  /* 0x000000ffff257224 */ /* 0x000fc800078e0013 */
[----:B------:R-:W0:Y:S02]  /*113c0*/  F2I.FTZ.TRUNC.NTZ R3, R3 ;  /* 0x0000000300037305 */ /* 0x000e24000021f100 */
[----:B0-----:R0:W-:Y:S01]  /*113d0*/  STG.E.U8 desc[UR36][R8.64], R3 ;  /* 0x0000000308007986 */ /* 0x0011e2000c101124 */
[----:B------:R-:W-:Y:S05]  /*113e0*/  BRA `(.L_x_1218) ;  /* 0x0000000c00e87947 */ /* 0x000fea0003800000 */
.L_x_1222:
[----:B-1----:R-:W-:Y:S02]  /*113f0*/  IMAD.U32 R3, R3, 0x10000, RZ ;  /* 0x0001000003037824 */ /* 0x002fe400078e00ff */
[----:B------:R-:W-:-:S04]  /*11400*/  IMAD.MOV.U32 R37, RZ, RZ, R19 ;  /* 0x000000ffff257224 */ /* 0x000fc800078e0013 */
[----:B------:R-:W0:Y:S02]  /*11410*/  F2I.S64.TRUNC R2, R3 ;  /* 0x0000000300027311 */ /* 0x000e24000020d900 */
[----:B0-----:R0:W-:Y:S01]  /*11420*/  STG.E.U8 desc[UR36][R8.64], R2 ;  /* 0x0000000208007986 */ /* 0x0011e2000c101124 */
[----:B------:R-:W-:Y:S05]  /*11430*/  BRA `(.L_x_1218) ;  /* 0x0000000c00d47947 */ /* 0x000fea0003800000 */
.L_x_1221:
[----:B------:R-:W-:-:S13]  /*11440*/  ISETP.NE.AND P0, PT, R0, 0x2, PT ;  /* 0x000000020000780c */ /* 0x000fda0003f05270 */
[----:B------:R-:W-:Y:S05]  /*11450*/  @!P0 BRA `(.L_x_1224) ;  /* 0x0000000000388947 */ /* 0x000fea0003800000 */
[----:B------:R-:W-:-:S13]  /*11460*/  ISETP.NE.AND P0, PT, R0, 0x3, PT ;  /* 0x000000030000780c */ /* 0x000fda0003f05270 */
[----:B------:R-:W-:Y:S05]  /*11470*/  @!P0 BRA `(.L_x_1225) ;  /* 0x00000000001c8947 */ /* 0x000fea0003800000 */
[----:B------:R-:W-:-:S13]  /*11480*/  ISETP.NE.AND P0, PT, R0, 0x4, PT ;  /* 0x000000040000780c */ /* 0x000fda0003f05270 */
[----:B------:R-:W-:Y:S05]  /*11490*/  @P0 BRA `(.L_x_1223) ;  /* 0x0000000c00500947 */ /* 0x000fea0003800000 */
[----:B-1----:R-:W-:Y:S02]  /*114a0*/  IMAD.U32 R3, R3, 0x10000, RZ ;  /* 0x0001000003037824 */ /* 0x002fe400078e00ff */
[----:B------:R-:W-:-:S04]  /*114b0*/  IMAD.MOV.U32 R37, RZ, RZ, R19 ;  /* 0x000000ffff257224 */ /* 0x000fc800078e0013 */
[----:B------:R-:W0:Y:S02]  /*114c0*/  F2I.S64.TRUNC R2, R3 ;  /* 0x0000000300027311 */ /* 0x000e24000020d900 */
[----:B0-----:R0:W-:Y:S01]  /*114d0*/  STG.E.64 desc[UR36][R8.64], R2 ;  /* 0x0000000208007986 */ /* 0x0011e2000c101b24 */
[----:B------:R-:W-:Y:S05]  /*114e0*/  BRA `(.L_x_1218) ;  /* 0x0000000c00a87947 */ /* 0x000fea0003800000 */
.L_x_1225:
[----:B-1----:R-:W-:Y:S02]  /*114f0*/  IMAD.U32 R3, R3, 0x10000, RZ ;  /* 0x0001000003037824 */ /* 0x002fe400078e00ff */
[----:B------:R-:W-:-:S04]  /*11500*/  IMAD.MOV.U32 R37, RZ, RZ, R19 ;  /* 0x000000ffff257224 */ /* 0x000fc800078e0013 */
[----:B------:R-:W0:Y:S02]  /*11510*/  F2I.FTZ.TRUNC.NTZ R3, R3 ;  /* 0x0000000300037305 */ /* 0x000e24000021f100 */
[----:B0-----:R0:W-:Y:S01]  /*11520*/  STG.E desc[UR36][R8.64], R3 ;  /* 0x0000000308007986 */ /* 0x0011e2000c101924 */
[----:B------:R-:W-:Y:S05]  /*11530*/  BRA `(.L_x_1218) ;  /* 0x0000000c00947947 */ /* 0x000fea0003800000 */
.L_x_1224:
[----:B-1----:R-:W-:Y:S02]  /*11540*/  IMAD.U32 R3, R3, 0x10000, RZ ;  /* 0x0001000003037824 */ /* 0x002fe400078e00ff */
[----:B------:R-:W-:-:S04]  /*11550*/  IMAD.MOV.U32 R37, RZ, RZ, R19 ;  /* 0x000000ffff257224 */ /* 0x000fc800078e0013 */
[----:B------:R-:W0:Y:S02]  /*11560*/  F2I.FTZ.TRUNC.NTZ R3, R3 ;  /* 0x0000000300037305 */ /* 0x000e24000021f100 */
[----:B0-----:R0:W-:Y:S01]  /*11570*/  STG.E.U16 desc[UR36][R8.64], R3 ;  /* 0x0000000308007986 */ /* 0x0011e2000c101524 */
[----:B------:R-:W-:Y:S05]  /*11580*/  BRA `(.L_x_1218) ;  /* 0x0000000c00807947 */ /* 0x000fea0003800000 */
.L_x_1220:
[----:B------:R-:W-:-:S13]  /*11590*/  ISETP.GT.AND P0, PT, R0, 0x6, PT ;  /* 0x000000060000780c */ /* 0x000fda0003f04270 */
[----:B------:R-:W-:Y:S05]  /*115a0*/  @P0 BRA `(.L_x_1226) ;  /* 0x0000000000340947 */ /* 0x000fea0003800000 */
[----:B------:R-:W-:-:S13]  /*115b0*/  ISETP.NE.AND P0, PT, R0, 0x5, PT ;  /* 0x000000050000780c */ /* 0x000fda0003f05270 */
[----:B------:R-:W-:Y:S05]  /*115c0*/  @!P0 BRA `(.L_x_1227) ;  /* 0x0000000000188947 */ /* 0x000fea0003800000 */
[----:B------:R-:W-:-:S13]  /*115d0*/  ISETP.NE.AND P0, PT, R0, 0x6, PT ;  /* 0x000000060000780c */ /* 0x000fda0003f05270 */
[----:B------:R-:W-:Y:S05]  /*115e0*/  @P0 BRA `(.L_x_1223) ;  /* 0x0000000800fc0947 */ /* 0x000fea0003800000 */
[----:B-1----:R-:W-:Y:S02]  /*115f0*/  IMAD.U32 R3, R3, 0x10000, RZ ;  /* 0x0001000003037824 */ /* 0x002fe400078e00ff */
[----:B------:R-:W-:-:S03]  /*11600*/  IMAD.MOV.U32 R37, RZ, RZ, R19 ;  /* 0x000000ffff257224 */ /* 0x000fc600078e0013 */
[----:B------:R0:W-:Y:S01]  /*11610*/  STG.E desc[UR36][R8.64], R3 ;  /* 0x0000000308007986 */ /* 0x0001e2000c101924 */
[----:B------:R-:W-:Y:S05]  /*11620*/  BRA `(.L_x_1218) ;  /* 0x0000000c00587947 */ /* 0x000fea0003800000 */
.L_x_1227:
[----:B-1----:R-:W-:Y:S02]  /*11630*/  IMAD.U32 R0, R3, 0x10000, RZ ;  /* 0x0001000003007824 */ /* 0x002fe400078e00ff */
[----:B------:R-:W-:-:S03]  /*11640*/  IMAD.MOV.U32 R37, RZ, RZ, R19 ;  /* 0x000000ffff257224 */ /* 0x000fc600078e0013 */
[----:B------:R-:W-:-:S05]  /*11650*/  F2FP.F16.F32.PACK_AB R0, RZ, R0 ;  /* 0x00000000ff00723e */ /* 0x000fca00000000ff */
[----:B------:R0:W-:Y:S01]  /*11660*/  STG.E.U16 desc[UR36][R8.64], R0 ;  /* 0x0000000008007986 */ /* 0x0001e2000c101524 */
[----:B------:R-:W-:Y:S05]  /*11670*/  BRA `(.L_x_1218) ;  /* 0x0000000c00447947 */ /* 0x000fea0003800000 */
.L_x_1226:
[----:B------:R-:W-:-:S13]  /*11680*/  ISETP.NE.AND P0, PT, R0, 0x7, PT ;  /* 0x000000070000780c */ /* 0x000fda0003f05270 */
[----:B------:R-:W-:Y:S05]  /*11690*/  @!P0 BRA `(.L_x_1228) ;  /* 0x00000000003c8947 */ /* 0x000fea0003800000 */
[----:B------:R-:W-:-:S13]  /*116a0*/  ISETP.NE.AND P0, PT, R0, 0x8, PT ;  /* 0x000000080000780c */ /* 0x000fda0003f05270 */
[----:B------:R-:W-:Y:S05]  /*116b0*/  @!P0 BRA `(.L_x_1229) ;  /* 0x00000000001c8947 */ /* 0x000fea0003800000 */
[----:B------:R-:W-:-:S13]  /*116c0*/  ISETP.NE.AND P0, PT, R0, 0x9, PT ;  /* 0x000000090000780c */ /* 0x000fda0003f05270 */
[----:B------:R-:W-:Y:S05]  /*116d0*/  @P0 BRA `(.L_x_1223) ;  /* 0x0000000800c00947 */ /* 0x000fea0003800000 */
[----:B-1----:R-:W-:Y:S02]  /*116e0*/  IMAD.U32 R2, R3, 0x10000, RZ ;  /* 0x0001000003027824 */ /* 0x002fe400078e00ff */
[----:B------:R-:W-:Y:S02]  /*116f0*/  IMAD.MOV.U32 R3, RZ, RZ, RZ ;  /* 0x000000ffff037224 */ /* 0x000fe400078e00ff */
[----:B------:R-:W-:-:S03]  /*11700*/  IMAD.MOV.U32 R37, RZ, RZ, R19 ;  /* 0x000000ffff257224 */ /* 0x000fc600078e0013 */
[----:B------:R0:W-:Y:S01]  /*11710*/  STG.E.64 desc[UR36][R8.64], R2 ;  /* 0x0000000208007986 */ /* 0x0001e2000c101b24 */
[----:B------:R-:W-:Y:S05]  /*11720*/  BRA `(.L_x_1218) ;  /* 0x0000000c00187947 */ /* 0x000fea0003800000 */
.L_x_1229:
[----:B-1----:R-:W-:Y:S02]  /*11730*/  IMAD.U32 R3, R3, 0x10000, RZ ;  /* 0x0001000003037824 */ /* 0x002fe400078e00ff */
[----:B------:R-:W-:-:S03]  /*11740*/  IMAD.MOV.U32 R37, RZ, RZ, R19 ;  /* 0x000000ffff257224 */ /* 0x000fc600078e0013 */
[----:B------:R-:W-:-:S04]  /*11750*/  F2FP.F16.F32.PACK_AB R3, RZ, R3 ;  /* 0x00000003ff03723e */ /* 0x000fc800000000ff */
[----:B------:R-:W-:-:S05]  /*11760*/  PRMT R3, R3, 0x5410, RZ ;  /* 0x0000541003037816 */ /* 0x000fca00000000ff */
[----:B------:R0:W-:Y:S01]  /*11770*/  STG.E desc[UR36][R8.64], R3 ;  /* 0x0000000308007986 */ /* 0x0001e2000c101924 */
[----:B------:R-:W-:Y:S05]  /*11780*/  BRA `(.L_x_1218) ;  /* 0x0000000c00007947 */ /* 0x000fea0003800000 */
.L_x_1228:
[----:B-1----:R-:W-:Y:S02]  /*11790*/  IMAD.U32 R2, R3, 0x10000, RZ ;  /* 0x0001000003027824 */ /* 0x002fe400078e00ff */
[----:B------:R-:W-:Y:S02]  /*117a0*/  IMAD.MOV.U32 R37, RZ, RZ, R19 ;  /* 0x000000ffff257224 */ /* 0x000fe400078e0013 */
[----:B------:R-:W-:-:S06]  /*117b0*/  FMUL.FTZ R2, R2, 1 ;  /* 0x3f80000002027820 */ /* 0x000fcc0000410000 */
[----:B------:R-:W0:Y:S02]  /*117c0*/  F2F.F64.F32 R2, R2 ;  /* 0x0000000200027310 */ /* 0x000e240000201800 */
[----:B0-----:R0:W-:Y:S01]  /*117d0*/  STG.E.64 desc[UR36][R8.64], R2 ;  /* 0x0000000208007986 */ /* 0x0011e2000c101b24 */
[----:B------:R-:W-:Y:S05]  /*117e0*/  BRA `(.L_x_1218) ;  /* 0x0000000800e87947 */ /* 0x000fea0003800000 */
.L_x_1219:
        /* <DEDUP_REMOVED lines=10> */
[----:B------:R-:W-:-:S04]  /*11890*/  FSETP.NEU.FTZ.AND P0, PT, R3, RZ, PT ;  /* 0x000000ff0300720b */ /* 0x000fc80003f1d000 */
[----:B------:R-:W-:-:S05]  /*118a0*/  SEL R3, RZ, 0x1, !P0 ;  /* 0x00000001ff037807 */ /* 0x000fca0004000000 */
[----:B------:R0:W-:Y:S01]  /*118b0*/  STG.E.U8 desc[UR36][R8.64], R3 ;  /* 0x0000000308007986 */ /* 0x0001e2000c101124 */
[----:B------:R-:W-:Y:S05]  /*118c0*/  BRA `(.L_x_1218) ;  /* 0x0000000800b07947 */ /* 0x000fea0003800000 */
.L_x_1232:
[----:B-1----:R-:W-:Y:S01]  /*118d0*/  IMAD.U32 R3, R3, 0x10000, RZ ;  /* 0x0001000003037824 */ /* 0x002fe200078e00ff */
[----:B------:R-:W-:Y:S01]  /*118e0*/  CS2R R6, SRZ ;  /* 0x0000000000067805 */ /* 0x000fe2000001ff00 */
[----:B------:R-:W-:Y:S02]  /*118f0*/  IMAD.MOV.U32 R37, RZ, RZ, R19 ;  /* 0x000000ffff257224 */ /* 0x000fe400078e0013 */
[----:B------:R-:W-:-:S04]  /*11900*/  FMUL.FTZ R3, R3, 1 ;  /* 0x3f80000003037820 */ /* 0x000fc80000410000 */
[----:B------:R-:W0:Y:S02]  /*11910*/  F2F.F64.F32 R4, R3 ;  /* 0x0000000300047310 */ /* 0x000e240000201800 */
[----:B0-----:R0:W-:Y:S01]  /*11920*/  STG.E.128 desc[UR36][R8.64], R4 ;  /* 0x0000000408007986 */ /* 0x0011e2000c101d24 */
[----:B------:R-:W-:Y:S05]  /*11930*/  BRA `(.L_x_1218) ;  /* 0x0000000800947947 */ /* 0x000fea0003800000 */
.L_x_1231:
        /* <DEDUP_REMOVED lines=21> */
.L_x_1236:
[----:B------:R-:W-:Y:S05]  /*11a90*/  BSYNC B0 ;  /* 0x0000000000007941 */ /* 0x000fea0003800000 */
.L_x_1235:
[----:B------:R-:W-:Y:S01]  /*11aa0*/  LOP3.LUT R3, R0, R3, RZ, 0xfc, !PT ;  /* 0x0000000300037212 */ /* 0x000fe200078efcff */
[----:B------:R-:W-:-:S04]  /*11ab0*/  IMAD.MOV.U32 R37, RZ, RZ, R19 ;  /* 0x000000ffff257224 */ /* 0x000fc800078e0013 */
[----:B------:R0:W-:Y:S01]  /*11ac0*/  STG.E.U8 desc[UR36][R8.64], R3 ;  /* 0x0000000308007986 */ /* 0x0001e2000c101124 */
[----:B------:R-:W-:Y:S05]  /*11ad0*/  BRA `(.L_x_1218) ;  /* 0x00000008002c7947 */ /* 0x000fea0003800000 */
.L_x_1234:
        /* <DEDUP_REMOVED lines=13> */
.L_x_1238:
[----:B------:R-:W-:Y:S01]  /*11bb0*/  IMAD.MOV.U32 R0, RZ, RZ, 0x7f ;  /* 0x0000007fff007424 */ /* 0x000fe200078e00ff */
[----:B------:R-:W-:-:S04]  /*11bc0*/  ISETP.GT.U32.AND P0, PT, R2, 0x7f800000, PT ;  /* 0x7f8000000200780c */ /* 0x000fc80003f04070 */
[----:B------:R-:W-:-:S09]  /*11bd0*/  SEL R0, R0, 0x7c, P0 ;  /* 0x0000007c00007807 */ /* 0x000fd20000000000 */
.L_x_1239:
[----:B------:R-:W-:Y:S05]  /*11be0*/  BSYNC B0 ;  /* 0x0000000000007941 */ /* 0x000fea0003800000 */
.L_x_1237:
[----:B------:R-:W-:Y:S01]  /*11bf0*/  LOP3.LUT R2, R3, 0x80000000, RZ, 0xc0, !PT ;  /* 0x8000000003027812 */ /* 0x000fe200078ec0ff */
[----:B------:R-:W-:-:S03]  /*11c00*/  IMAD.MOV.U32 R37, RZ, RZ, R19 ;  /* 0x000000ffff257224 */ /* 0x000fc600078e0013 */
[----:B------:R-:W-:-:S04]  /*11c10*/  SHF.R.U32.HI R3, RZ, 0x18, R2 ;  /* 0x00000018ff037819 */ /* 0x000fc80000011602 */
[----:B------:R-:W-:-:S05]  /*11c20*/  LOP3.LUT R3, R0, R3, RZ, 0xfc, !PT ;  /* 0x0000000300037212 */ /* 0x000fca00078efcff */
[----:B------:R0:W-:Y:S01]  /*11c30*/  STG.E.U8 desc[UR36][R8.64], R3 ;  /* 0x0000000308007986 */ /* 0x0001e2000c101124 */
[----:B------:R-:W-:Y:S05]  /*11c40*/  BRA `(.L_x_1218) ;  /* 0x0000000400d07947 */ /* 0x000fea0003800000 */
.L_x_1233:
[----:B-1----:R0:W-:Y:S01]  /*11c50*/  STG.E.U16 desc[UR36][R8.64], R3 ;  /* 0x0000000308007986 */ /* 0x0021e2000c101524 */
[----:B------:R-:W-:Y:S01]  /*11c60*/  IMAD.MOV.U32 R37, RZ, RZ, R19 ;  /* 0x000000ffff257224 */ /* 0x000fe200078e0013 */
[----:B------:R-:W-:Y:S06]  /*11c70*/  BRA `(.L_x_1218) ;  /* 0x0000000400c47947 */ /* 0x000fec0003800000 */
.L_x_1230:
        /* <DEDUP_REMOVED lines=10> */
[----:B------:R-:W0:Y:S02]  /*11d20*/  F2I.FTZ.U32.TRUNC.NTZ R3, R3 ;  /* 0x0000000300037305 */ /* 0x000e24000021f000 */
[----:B0-----:R0:W-:Y:S01]  /*11d30*/  STG.E.U16 desc[UR36][R8.64], R3 ;  /* 0x0000000308007986 */ /* 0x0011e2000c101524 */
[----:B------:R-:W-:Y:S05]  /*11d40*/  BRA `(.L_x_1218) ;  /* 0x0000000400907947 */ /* 0x000fea0003800000 */
.L_x_1242:
        /* <DEDUP_REMOVED lines=17> */
.L_x_1245:
[----:B------:R-:W-:-:S04]  /*11e60*/  LOP3.LUT R2, R3, 0x80000000, RZ, 0xc0, !PT ;  /* 0x8000000003027812 */ /* 0x000fc800078ec0ff */
[----:B------:R-:W-:-:S04]  /*11e70*/  SHF.R.U32.HI R3, RZ, 0x18, R2 ;  /* 0x00000018ff037819 */ /* 0x000fc80000011602 */
[----:B------:R-:W-:-:S04]  /*11e80*/  LOP3.LUT R0, R0, R3, RZ, 0xfc, !PT ;  /* 0x0000000300007212 */ /* 0x000fc800078efcff */
[----:B------:R-:W-:-:S07]  /*11e90*/  PRMT R4, R0, 0x7610, R4 ;  /* 0x0000761000047816 */ /* 0x000fce0000000004 */
.L_x_1244:
[----:B------:R-:W-:Y:S05]  /*11ea0*/  BSYNC B0 ;  /* 0x0000000000007941 */ /* 0x000fea0003800000 */
.L_x_1243:
[----:B------:R0:W-:Y:S01]  /*11eb0*/  STG.E.U8 desc[UR36][R8.64], R4 ;  /* 0x0000000408007986 */ /* 0x0001e2000c101124 */
[----:B------:R-:W-:Y:S01]  /*11ec0*/  IMAD.MOV.U32 R37, RZ, RZ, R19 ;  /* 0x000000ffff257224 */ /* 0x000fe200078e0013 */
[----:B------:R-:W-:Y:S06]  /*11ed0*/  BRA `(.L_x_1218) ;  /* 0x00000004002c7947 */ /* 0x000fec0003800000 */
.L_x_1241:
        /* <DEDUP_REMOVED lines=17> */
.L_x_1248:
[----:B------:R-:W-:-:S04]  /*11ff0*/  LOP3.LUT R2, R3, 0x80000000, RZ, 0xc0, !PT ;  /* 0x8000000003027812 */ /* 0x000fc800078ec0ff */
[----:B------:R-:W-:-:S04]  /*12000*/  SHF.R.U32.HI R3, RZ, 0x18, R2 ;  /* 0x00000018ff037819 */ /* 0x000fc80000011602 */
[----:B------:R-:W-:-:S04]  /*12010*/  LOP3.LUT R0, R0, R3, RZ, 0xfc, !PT ;  /* 0x0000000300007212 */ /* 0x000fc800078efcff */
[----:B------:R-:W-:-:S07]  /*12020*/  PRMT R4, R0, 0x7610, R4 ;  /* 0x0000761000047816 */ /* 0x000fce0000000004 */
.L_x_1247:
[----:B------:R-:W-:Y:S05]  /*12030*/  BSYNC B0 ;  /* 0x0000000000007941 */ /* 0x000fea0003800000 */
.L_x_1246:
[----:B------:R0:W-:Y:S01]  /*12040*/  STG.E.U8 desc[UR36][R8.64], R4 ;  /* 0x0000000408007986 */ /* 0x0001e2000c101124 */
[----:B------:R-:W-:Y:S01]  /*12050*/  IMAD.MOV.U32 R37, RZ, RZ, R19 ;  /* 0x000000ffff257224 */ /* 0x000fe200078e0013 */
[----:B------:R-:W-:Y:S06]  /*12060*/  BRA `(.L_x_1218) ;  /* 0x0000000000c87947 */ /* 0x000fec0003800000 */
.L_x_1240:
[----:B------:R-:W-:-:S13]  /*12070*/  ISETP.NE.AND P0, PT, R0, 0x1c, PT ;  /* 0x0000001c0000780c */ /* 0x000fda0003f05270 */
[----:B------:R-:W-:Y:S05]  /*12080*/  @!P0 BRA `(.L_x_1249) ;  /* 0x0000000000b08947 */ /* 0x000fea0003800000 */
[----:B------:R-:W-:-:S13]  /*12090*/  ISETP.NE.AND P0, PT, R0, 0x1d, PT ;  /* 0x0000001d0000780c */ /* 0x000fda0003f05270 */
[----:B------:R-:W-:Y:S05]  /*120a0*/  @!P0 BRA `(.L_x_1250) ;  /* 0x0000000000948947 */ /* 0x000fea0003800000 */
[----:B------:R-:W-:-:S13]  /*120b0*/  ISETP.NE.AND P0, PT, R0, 0x2c, PT ;  /* 0x0000002c0000780c */ /* 0x000fda0003f05270 */
[----:B------:R-:W-:Y:S05]  /*120c0*/  @P0 BRA `(.L_x_1223) ;  /* 0x0000000000440947 */ /* 0x000fea0003800000 */
[----:B-1----:R-:W-:Y:S02]  /*120d0*/  IMAD.U32 R3, R3, 0x10000, RZ ;  /* 0x0001000003037824 */ /* 0x002fe400078e00ff */
[----:B------:R-:W-:-:S03]  /*120e0*/  IMAD.MOV.U32 R37, RZ, RZ, R19 ;  /* 0x000000ffff257224 */ /* 0x000fc600078e0013 */
        /* <DEDUP_REMOVED lines=15> */
.L_x_1223:
[----:B------:R-:W-:Y:S01]  /*121e0*/  MOV R2, 0x0 ;  /* 0x0000000000027802 */ /* 0x000fe20000000f00 */
[----:B------:R-:W-:Y:S01]  /*121f0*/  ULDC.64 UR4, c[0x4][0x128] ;  /* 0x01004a0000047ab9 */ /* 0x000fe20000000a00 */
[----:B------:R-:W-:Y:S01]  /*12200*/  ULDC.64 UR6, c[0x4][0x130] ;  /* 0x01004c0000067ab9 */ /* 0x000fe20000000a00 */
[----:B------:R-:W-:Y:S02]  /*12210*/  IMAD.U32 R4, RZ, RZ, UR4 ;  /* 0x00000004ff047e24 */ /* 0x000fe4000f8e00ff */
[----:B------:R-:W-:Y:S01]  /*12220*/  IMAD.U32 R5, RZ, RZ, UR5 ;  /* 0x00000005ff057e24 */ /* 0x000fe2000f8e00ff */
[----:B-1----:R-:W0:Y:S01]  /*12230*/  LDC.64 R2, c[0x4][R2] ;  /* 0x0100000002027b82 */ /* 0x002e220000000a00 */
        /* <DEDUP_REMOVED lines=9> */
[----:B0--34-:R-:W-:Y:S05]  /*122d0*/  CALL.ABS.NOINC R2 ;  /* 0x0000000002007343 */ /* 0x019fea0003c00000 */
.L_x_1251:
[----:B------:R-:W-:Y:S01]  /*122e0*/  IMAD.MOV.U32 R37, RZ, RZ, R19 ;  /* 0x000000ffff257224 */ /* 0x000fe200078e0013 */
[----:B------:R-:W-:Y:S06]  /*122f0*/  BRA `(.L_x_1218) ;  /* 0x0000000000247947 */ /* 0x000fec0003800000 */
.L_x_1250:
[----:B-1----:R-:W-:Y:S02]  /*12300*/  IMAD.U32 R3, R3, 0x10000, RZ ;  /* 0x0001000003037824 */ /* 0x002fe400078e00ff */
[----:B------:R-:W-:-:S04]  /*12310*/  IMAD.MOV.U32 R37, RZ, RZ, R19 ;  /* 0x000000ffff257224 */ /* 0x000fc800078e0013 */
[----:B------:R-:W0:Y:S02]  /*12320*/  F2I.U64.TRUNC R2, R3 ;  /* 0x0000000300027311 */ /* 0x000e24000020d800 */
[----:B0-----:R0:W-:Y:S01]  /*12330*/  STG.E.64 desc[UR36][R8.64], R2 ;  /* 0x0000000208007986 */ /* 0x0011e2000c101b24 */
[----:B------:R-:W-:Y:S05]  /*12340*/  BRA `(.L_x_1218) ;  /* 0x0000000000107947 */ /* 0x000fea0003800000 */
.L_x_1249:
[----:B-1----:R-:W-:Y:S02]  /*12350*/  IMAD.U32 R3, R3, 0x10000, RZ ;  /* 0x0001000003037824 */ /* 0x002fe400078e00ff */
[----:B------:R-:W-:-:S04]  /*12360*/  IMAD.MOV.U32 R37, RZ, RZ, R19 ;  /* 0x000000ffff257224 */ /* 0x000fc800078e0013 */
[----:B------:R-:W0:Y:S02]  /*12370*/  F2I.FTZ.U32.TRUNC.NTZ R3, R3 ;  /* 0x0000000300037305 */ /* 0x000e24000021f000 */
[----:B0-----:R0:W-:Y:S02]  /*12380*/  STG.E desc[UR36][R8.64], R3 ;  /* 0x0000000308007986 */ /* 0x0011e4000c101924 */
.L_x_1218:
[----:B------:R-:W-:Y:S05]  /*12390*/  BSYNC B6 ;  /* 0x0000000000067941 */ /* 0x000fea0003800000 */
.L_x_1217:
[----:B------:R-:W-:Y:S01]  /*123a0*/  ISETP.GE.AND P0, PT, R37, R34, PT ;  /* 0x000000222500720c */ /* 0x000fe20003f06270 */
[----:B------:R-:W-:-:S12]  /*123b0*/  BSSY B6, `(.L_x_1252) ;  /* 0x00001fc000067945 */ /* 0x000fd80003800000 */
[----:B------:R-:W-:Y:S05]  /*123c0*/  @P0 BRA `(.L_x_1253) ;  /* 0x0000001c00e80947 */ /* 0x000fea0003800000 */
[----:B01---5:R-:W0:Y:S01]  /*123d0*/  LDC.64 R2, c[0x0][0x218] ;  /* 0x00008600ff027b82 */ /* 0x023e220000000a00 */
[----:B------:R-:W-:Y:S01]  /*123e0*/  IMAD R0, R22, 0x200, R37 ;  /* 0x0000020016007824 */ /* 0x000fe200078e0225 */
[----:B--2---:R-:W-:Y:S01]  /*123f0*/  PRMT R4, R17, 0x9910, RZ ;  /* 0x0000991011047816 */ /* 0x004fe200000000ff */
[----:B------:R-:W-:Y:S02]  /*12400*/  ULDC UR4, c[0x0][0x25c] ;  /* 0x0000970000047ab9 */ /* 0x000fe40000000800 */
[----:B------:R-:W-:Y:S02]  /*12410*/  IMAD R5, R0, UR4, RZ ;  /* 0x0000000400057c24 */ /* 0x000fe4000f8e02ff */
[----:B------:R-:W-:-:S05]  /*12420*/  IMAD.MOV.U32 R0, RZ, RZ, R4 ;  /* 0x000000ffff007224 */ /* 0x000fca00078e0004 */
        /* <DEDUP_REMOVED lines=12> */
[----:B---3--:R-:W-:-:S04]  /*124f0*/  IMAD.U32 R18, R18, 0x10000, RZ ;  /* 0x0001000012127824 */ /* 0x008fc800078e00ff */
[----:B------:R-:W0:Y:S02]  /*12500*/  F2I.FTZ.TRUNC.NTZ R5, R18 ;  /* 0x0000001200057305 */ /* 0x000e24000021f100 */
[----:B0-----:R0:W-:Y:S01]  /*12510*/  STG.E.U8 desc[UR36][R2.64], R5 ;  /* 0x0000000502007986 */ /* 0x0011e2000c101124 */
[----:B------:R-:W-:Y:S05]  /*12520*/  BRA `(.L_x_1259) ;  /* 0x0000000c00947947 */ /* 0x000fea0003800000 */
.L_x_1257:
[----:B---3--:R-:W-:-:S06]  /*12530*/  IMAD.U32 R5, R18, 0x10000, RZ ;  /* 0x0001000012057824 */ /* 0x008fcc00078e00ff */
[----:B------:R-:W0:Y:S02]  /*12540*/  F2I.S64.TRUNC R4, R5 ;  /* 0x0000000500047311 */ /* 0x000e24000020d900 */
[----:B0-----:R0:W-:Y:S01]  /*12550*/  STG.E.U8 desc[UR36][R2.64], R4 ;  /* 0x0000000402007986 */ /* 0x0011e2000c101124 */
[----:B------:R-:W-:Y:S05]  /*12560*/  BRA `(.L_x_1259) ;  /* 0x0000000c00847947 */ /* 0x000fea0003800000 */
.L_x_1256:
[----:B------:R-:W-:-:S13]  /*12570*/  ISETP.NE.AND P0, PT, R0, 0x2, PT ;  /* 0x000000020000780c */ /* 0x000fda0003f05270 */
[----:B------:R-:W-:Y:S05]  /*12580*/  @!P0 BRA `(.L_x_1260) ;  /* 0x0000000000308947 */ /* 0x000fea0003800000 */
[----:B------:R-:W-:-:S13]  /*12590*/  ISETP.NE.AND P0, PT, R0, 0x3, PT ;  /* 0x000000030000780c */ /* 0x000fda0003f05270 */
[----:B------:R-:W-:Y:S05]  /*125a0*/  @!P0 BRA `(.L_x_1261) ;  /* 0x0000000000188947 */ /* 0x000fea0003800000 */
[----:B------:R-:W-:-:S13]  /*125b0*/  ISETP.NE.AND P0, PT, R0, 0x4, PT ;  /* 0x000000040000780c */ /* 0x000fda0003f05270 */
[----:B------:R-:W-:Y:S05]  /*125c0*/  @P0 BRA `(.L_x_1258) ;  /* 0x0000000c000c0947 */ /* 0x000fea0003800000 */
[----:B---3--:R-:W-:-:S06]  /*125d0*/  IMAD.U32 R4, R18, 0x10000, RZ ;  /* 0x0001000012047824 */ /* 0x008fcc00078e00ff */
[----:B------:R-:W0:Y:S02]  /*125e0*/  F2I.S64.TRUNC R4, R4 ;  /* 0x0000000400047311 */ /* 0x000e24000020d900 */
[----:B0-----:R0:W-:Y:S01]  /*125f0*/  STG.E.64 desc[UR36][R2.64], R4 ;  /* 0x0000000402007986 */ /* 0x0011e2000c101b24 */
[----:B------:R-:W-:Y:S05]  /*12600*/  BRA `(.L_x_1259) ;  /* 0x0000000c005c7947 */ /* 0x000fea0003800000 */
.L_x_1261:
[----:B---3--:R-:W-:-:S04]  /*12610*/  IMAD.U32 R18, R18, 0x10000, RZ ;  /* 0x0001000012127824 */ /* 0x008fc800078e00ff */
[----:B------:R-:W0:Y:S02]  /*12620*/  F2I.FTZ.TRUNC.NTZ R5, R18 ;  /* 0x0000001200057305 */ /* 0x000e24000021f100 */
[----:B0-----:R0:W-:Y:S01]  /*12630*/  STG.E desc[UR36][R2.64], R5 ;  /* 0x0000000502007986 */ /* 0x0011e2000c101924 */
[----:B------:R-:W-:Y:S05]  /*12640*/  BRA `(.L_x_1259) ;  /* 0x0000000c004c7947 */ /* 0x000fea0003800000 */
.L_x_1260:
[----:B---3--:R-:W-:-:S04]  /*12650*/  IMAD.U32 R18, R18, 0x10000, RZ ;  /* 0x0001000012127824 */ /* 0x008fc800078e00ff */
[----:B------:R-:W0:Y:S02]  /*12660*/  F2I.FTZ.TRUNC.NTZ R5, R18 ;  /* 0x0000001200057305 */ /* 0x000e24000021f100 */
[----:B0-----:R0:W-:Y:S01]  /*12670*/  STG.E.U16 desc[UR36][R2.64], R5 ;  /* 0x0000000502007986 */ /* 0x0011e2000c101524 */
[----:B------:R-:W-:Y:S05]  /*12680*/  BRA `(.L_x_1259) ;  /* 0x0000000c003c7947 */ /* 0x000fea0003800000 */
.L_x_1255:
[----:B------:R-:W-:-:S13]  /*12690*/  ISETP.GT.AND P0, PT, R0, 0x6, PT ;  /* 0x000000060000780c */ /* 0x000fda0003f04270 */
[----:B------:R-:W-:Y:S05]  /*126a0*/  @P0 BRA `(.L_x_1262) ;  /* 0x00000000002c0947 */ /* 0x000fea0003800000 */
[----:B------:R-:W-:-:S13]  /*126b0*/  ISETP.NE.AND P0, PT, R0, 0x5, PT ;  /* 0x000000050000780c */ /* 0x000fda0003f05270 */
[----:B------:R-:W-:Y:S05]  /*126c0*/  @!P0 BRA `(.L_x_1263) ;  /* 0x0000000000148947 */ /* 0x000fea0003800000 */
[----:B------:R-:W-:-:S13]  /*126d0*/  ISETP.NE.AND P0, PT, R0, 0x6, PT ;  /* 0x000000060000780c */ /* 0x000fda0003f05270 */
[----:B------:R-:W-:Y:S05]  /*126e0*/  @P0 BRA `(.L_x_1258) ;  /* 0x0000000800c40947 */ /* 0x000fea0003800000 */
[----:B---3--:R-:W-:-:S05]  /*126f0*/  IMAD.U32 R5, R18, 0x10000, RZ ;  /* 0x0001000012057824 */ /* 0x008fca00078e00ff */
[----:B------:R0:W-:Y:S01]  /*12700*/  STG.E desc[UR36][R2.64], R5 ;  /* 0x0000000502007986 */ /* 0x0001e2000c101924 */
[----:B------:R-:W-:Y:S05]  /*12710*/  BRA `(.L_x_1259) ;  /* 0x0000000c00187947 */ /* 0x000fea0003800000 */
.L_x_1263:
[----:B---3--:R-:W-:-:S05]  /*12720*/  IMAD.U32 R0, R18, 0x10000, RZ ;  /* 0x0001000012007824 */ /* 0x008fca00078e00ff */
[----:B------:R-:W-:-:S05]  /*12730*/  F2FP.F16.F32.PACK_AB R0, RZ, R0 ;  /* 0x00000000ff00723e */ /* 0x000fca00000000ff */
[----:B------:R0:W-:Y:S01]  /*12740*/  STG.E.U16 desc[UR36][R2.64], R0 ;  /* 0x0000000002007986 */ /* 0x0001e2000c101524 */
[----:B------:R-:W-:Y:S05]  /*12750*/  BRA `(.L_x_1259) ;  /* 0x0000000c00087947 */ /* 0x000fea0003800000 */
.L_x_1262:
[----:B------:R-:W-:-:S13]  /*12760*/  ISETP.NE.AND P0, PT, R0, 0x7, PT ;  /* 0x000000070000780c */ /* 0x000fda0003f05270 */
[----:B------:R-:W-:Y:S05]  /*12770*/  @!P0 BRA `(.L_x_1264) ;  /* 0x0000000000348947 */ /* 0x000fea0003800000 */
[----:B------:R-:W-:-:S13]  /*12780*/  ISETP.NE.AND P0, PT, R0, 0x8, PT ;  /* 0x000000080000780c */ /* 0x000fda0003f05270 */
[----:B------:R-:W-:Y:S05]  /*12790*/  @!P0 BRA `(.L_x_1265) ;  /* 0x0000000000188947 */ /* 0x000fea0003800000 */
[----:B------:R-:W-:-:S13]  /*127a0*/  ISETP.NE.AND P0, PT, R0, 0x9, PT ;  /* 0x000000090000780c */ /* 0x000fda0003f05270 */
[----:B------:R-:W-:Y:S05]  /*127b0*/  @P0 BRA `(.L_x_1258) ;  /* 0x0000000800900947 */ /* 0x000fea0003800000 */
[----:B---3--:R-:W-:Y:S02]  /*127c0*/  IMAD.U32 R18, R18, 0x10000, RZ ;  /* 0x0001000012127824 */ /* 0x008fe400078e00ff */
[----:B------:R-:W-:-:S05]  /*127d0*/  IMAD.MOV.U32 R19, RZ, RZ, RZ ;  /* 0x000000ffff137224 */ /* 0x000fca00078e00ff */
[----:B------:R0:W-:Y:S01]  /*127e0*/  STG.E.64 desc[UR36][R2.64], R18 ;  /* 0x0000001202007986 */ /* 0x0001e2000c101b24 */
[----:B------:R-:W-:Y:S05]  /*127f0*/  BRA `(.L_x_1259) ;  /* 0x0000000800e07947 */ /* 0x000fea0003800000 */
.L_x_1265:
[----:B---3--:R-:W-:-:S05]  /*12800*/  IMAD.U32 R18, R18, 0x10000, RZ ;  /* 0x0001000012127824 */ /* 0x008fca00078e00ff */
[----:B------:R-:W-:-:S04]  /*12810*/  F2FP.F16.F32.PACK_AB R5, RZ, R18 ;  /* 0x00000012ff05723e */ /* 0x000fc800000000ff */
[----:B------:R-:W-:-:S05]  /*12820*/  PRMT R5, R5, 0x5410, RZ ;  /* 0x0000541005057816 */ /* 0x000fca00000000ff */
[----:B------:R0:W-:Y:S01]  /*12830*/  STG.E desc[UR36][R2.64], R5 ;  /* 0x0000000502007986 */ /* 0x0001e2000c101924 */
[----:B------:R-:W-:Y:S05]  /*12840*/  BRA `(.L_x_1259) ;  /* 0x0000000800cc7947 */ /* 0x000fea0003800000 */
.L_x_1264:
[----:B---3--:R-:W-:-:S04]  /*12850*/  IMAD.U32 R4, R18, 0x10000, RZ ;  /* 0x0001000012047824 */ /* 0x008fc800078e00ff */
[----:B------:R-:W-:-:S06]  /*12860*/  FMUL.FTZ R4, R4, 1 ;  /* 0x3f80000004047820 */ /* 0x000fcc0000410000 */
[----:B------:R-:W0:Y:S02]  /*12870*/  F2F.F64.F32 R4, R4 ;  /* 0x0000000400047310 */ /* 0x000e240000201800 */
[----:B0-----:R0:W-:Y:S01]  /*12880*/  STG.E.64 desc[UR36][R2.64], R4 ;  /* 0x0000000402007986 */ /* 0x0011e2000c101b24 */
[----:B------:R-:W-:Y:S05]  /*12890*/  BRA `(.L_x_1259) ;  /* 0x0000000800b87947 */ /* 0x000fea0003800000 */
.L_x_1254:
        /* <DEDUP_REMOVED lines=8> */
[----:B---3--:R-:W-:-:S05]  /*12920*/  IMAD.U32 R18, R18, 0x10000, RZ ;  /* 0x0001000012127824 */ /* 0x008fca00078e00ff */
[----:B------:R-:W-:-:S04]  /*12930*/  FSETP.NEU.FTZ.AND P0, PT, R18, RZ, PT ;  /* 0x000000ff1200720b */ /* 0x000fc80003f1d000 */
[----:B------:R-:W-:-:S05]  /*12940*/  SEL R5, RZ, 0x1, !P0 ;  /* 0x00000001ff057807 */ /* 0x000fca0004000000 */
[----:B------:R0:W-:Y:S01]  /*12950*/  STG.E.U8 desc[UR36][R2.64], R5 ;  /* 0x0000000502007986 */ /* 0x0001e2000c101124 */
[----:B------:R-:W-:Y:S05]  /*12960*/  BRA `(.L_x_1259) ;  /* 0x0000000800847947 */ /* 0x000fea0003800000 */
.L_x_1268:
[----:B---3--:R-:W-:Y:S01]  /*12970*/  IMAD.U32 R18, R18, 0x10000, RZ ;  /* 0x0001000012127824 */ /* 0x008fe200078e00ff */
[----:B------:R-:W-:-:S03]  /*12980*/  CS2R R6, SRZ ;  /* 0x0000000000067805 */ /* 0x000fc6000001ff00 */
[----:B------:R-:W-:-:S06]  /*12990*/  FMUL.FTZ R4, R18, 1 ;  /* 0x3f80000012047820 */ /* 0x000fcc0000410000 */
[----:B------:R-:W0:Y:S02]  /*129a0*/  F2F.F64.F32 R4, R4 ;  /* 0x0000000400047310 */ /* 0x000e240000201800 */
[----:B0-----:R0:W-:Y:S01]  /*129b0*/  STG.E.128 desc[UR36][R2.64], R4 ;  /* 0x0000000402007986 */ /* 0x0011e2000c101d24 */
[----:B------:R-:W-:Y:S05]  /*129c0*/  BRA `(.L_x_1259) ;  /* 0x00000008006c7947 */ /* 0x000fea0003800000 */
.L_x_1267:
[----:B------:R-:W-:-:S13]  /*129d0*/  ISETP.NE.AND P0, PT, R0, 0xf, PT ;  /* 0x0000000f0000780c */ /* 0x000fda0003f05270 */
[----:B------:R-:W-:Y:S05]  /*129e0*/  @!P0 BRA `(.L_x_1269) ;  /* 0x0000000000b48947 */ /* 0x000fea0003800000 */
[----:B------:R-:W-:-:S13]  /*129f0*/  ISETP.NE.AND P0, PT, R0, 0x17, PT ;  /* 0x000000170000780c */ /* 0x000fda0003f05270 */
[----:B------:R-:W-:Y:S05]  /*12a00*/  @!P0 BRA `(.L_x_1270) ;  /* 0x0000000000548947 */ /* 0x000fea0003800000 */
[----:B------:R-:W-:-:S13]  /*12a10*/  ISETP.NE.AND P0, PT, R0, 0x18, PT ;  /* 0x000000180000780c */ /* 0x000fda0003f05270 */
[----:B------:R-:W-:Y:S05]  /*12a20*/  @P0 BRA `(.L_x_1258) ;  /* 0x0000000400f40947 */ /* 0x000fea0003800000 */
[----:B---3--:R-:W-:Y:S01]  /*12a30*/  IMAD.U32 R7, R18, 0x10000, RZ ;  /* 0x0001000012077824 */ /* 0x008fe200078e00ff */
        /* <DEDUP_REMOVED lines=14> */
.L_x_1272:
[----:B------:R-:W-:Y:S05]  /*12b20*/  BSYNC B0 ;  /* 0x0000000000007941 */ /* 0x000fea0003800000 */
.L_x_1271:
[----:B------:R-:W-:-:S05]  /*12b30*/  LOP3.LUT R5, R0, R5, RZ, 0xfc, !PT ;  /* 0x0000000500057212 */ /* 0x000fca00078efcff */
[----:B------:R0:W-:Y:S01]  /*12b40*/  STG.E.U8 desc[UR36][R2.64], R5 ;  /* 0x0000000502007986 */ /* 0x0001e2000c101124 */
[----:B------:R-:W-:Y:S05]  /*12b50*/  BRA `(.L_x_1259) ;  /* 0x0000000800087947 */ /* 0x000fea0003800000 */
.L_x_1270:
[----:B---3--:R-:W-:Y:S01]  /*12b60*/  IMAD.U32 R5, R18, 0x10000, RZ ;  /* 0x0001000012057824 */ /* 0x008fe200078e00ff */
        /* <DEDUP_REMOVED lines=12> */
.L_x_1274:
[----:B------:R-:W-:Y:S01]  /*12c30*/  IMAD.MOV.U32 R0, RZ, RZ, 0x7f ;  /* 0x0000007fff007424 */ /* 0x000fe200078e00ff */
[----:B------:R-:W-:-:S04]  /*12c40*/  ISETP.GT.U32.AND P0, PT, R4, 0x7f800000, PT ;  /* 0x7f8000000400780c */ /* 0x000fc80003f04070 */
[----:B------:R-:W-:-:S09]  /*12c50*/  SEL R0, R0, 0x7c, P0 ;  /* 0x0000007c00007807 */ /* 0x000fd20000000000 */
.L_x_1275:
[----:B------:R-:W-:Y:S05]  /*12c60*/  BSYNC B0 ;  /* 0x0000000000007941 */ /* 0x000fea0003800000 */
.L_x_1273:
[----:B------:R-:W-:-:S04]  /*12c70*/  LOP3.LUT R4, R5, 0x80000000, RZ, 0xc0, !PT ;  /* 0x8000000005047812 */ /* 0x000fc800078ec0ff */
[----:B------:R-:W-:-:S04]  /*12c80*/  SHF.R.U32.HI R5, RZ, 0x18, R4 ;  /* 0x00000018ff057819 */ /* 0x000fc80000011604 */
[----:B------:R-:W-:-:S05]  /*12c90*/  LOP3.LUT R5, R0, R5, RZ, 0xfc, !PT ;  /* 0x0000000500057212 */ /* 0x000fca00078efcff */
[----:B------:R0:W-:Y:S01]  /*12ca0*/  STG.E.U8 desc[UR36][R2.64], R5 ;  /* 0x0000000502007986 */ /* 0x0001e2000c101124 */
[----:B------:R-:W-:Y:S05]  /*12cb0*/  BRA `(.L_x_1259) ;  /* 0x0000000400b07947 */ /* 0x000fea0003800000 */
.L_x_1269:
[----:B---3--:R0:W-:Y:S01]  /*12cc0*/  STG.E.U16 desc[UR36][R2.64], R18 ;  /* 0x0000001202007986 */ /* 0x0081e2000c101524 */
[----:B------:R-:W-:Y:S05]  /*12cd0*/  BRA `(.L_x_1259) ;  /* 0x0000000400a87947 */ /* 0x000fea0003800000 */
.L_x_1266:
        /* <DEDUP_REMOVED lines=8> */
[----:B---3--:R-:W-:-:S06]  /*12d60*/  IMAD.U32 R5, R18, 0x10000, RZ ;  /* 0x0001000012057824 */ /* 0x008fcc00078e00ff */
[----:B------:R-:W0:Y:S02]  /*12d70*/  F2I.FTZ.U32.TRUNC.NTZ R5, R5 ;  /* 0x0000000500057305 */ /* 0x000e24000021f000 */
[----:B0-----:R0:W-:Y:S01]  /*12d80*/  STG.E.U16 desc[UR36][R2.64], R5 ;  /* 0x0000000502007986 */ /* 0x0011e2000c101524 */
[----:B------:R-:W-:Y:S05]  /*12d90*/  BRA `(.L_x_1259) ;  /* 0x0000000400787947 */ /* 0x000fea0003800000 */
.L_x_1278:
[----:B---3--:R-:W-:Y:S01]  /*12da0*/  IMAD.U32 R7, R18, 0x10000, RZ ;  /* 0x0001000012077824 */ /* 0x008fe200078e00ff */
        /* <DEDUP_REMOVED lines=12> */
[----:B------:R-:W-:-:S05]  /*12e70*/  FADD.FTZ R0, R5, 8192 ;  /* 0x4600000005007421 */ /* 0x000fca0000010000 */
[----:B------:R-:W-:Y:S02]  /*12e80*/  LOP3.LUT P0, R4, R0, 0xff, RZ, 0xc0, !PT ;  /* 0x000000ff00047812 */ /* 0x000fe4000780c0ff */
[----:B------:R-:W-:-:S11]  /*12e90*/  PRMT R0, RZ, 0x7610, R0 ;  /* 0x00007610ff007816 */ /* 0x000fd60000000000 */
[----:B------:R-:W-:Y:S05]  /*12ea0*/  @!P0 BRA `(.L_x_1280) ;  /* 0x0000000000108947 */ /* 0x000fea0003800000 */
.L_x_1281:
[----:B------:R-:W-:-:S04]  /*12eb0*/  LOP3.LUT R0, R7, 0x80000000, RZ, 0xc0, !PT ;  /* 0x8000000007007812 */ /* 0x000fc800078ec0ff */
[----:B------:R-:W-:-:S04]  /*12ec0*/  SHF.R.U32.HI R5, RZ, 0x18, R0 ;  /* 0x00000018ff057819 */ /* 0x000fc80000011600 */
[----:B------:R-:W-:-:S04]  /*12ed0*/  LOP3.LUT R4, R4, R5, RZ, 0xfc, !PT ;  /* 0x0000000504047212 */ /* 0x000fc800078efcff */
[----:B------:R-:W-:-:S07]  /*12ee0*/  PRMT R0, R4, 0x7610, R0 ;  /* 0x0000761004007816 */ /* 0x000fce0000000000 */
.L_x_1280:
[----:B------:R-:W-:Y:S05]  /*12ef0*/  BSYNC B0 ;  /* 0x0000000000007941 */ /* 0x000fea0003800000 */
.L_x_1279:
[----:B------:R0:W-:Y:S01]  /*12f00*/  STG.E.U8 desc[UR36][R2.64], R0 ;  /* 0x0000000002007986 */ /* 0x0001e2000c101124 */
[----:B------:R-:W-:Y:S05]  /*12f10*/  BRA `(.L_x_1259) ;  /* 0x0000000400187947 */ /* 0x000fea0003800000 */
.L_x_1277:
        /* <DEDUP_REMOVED lines=17> */
.L_x_1284:
[----:B------:R-:W-:-:S04]  /*13030*/  LOP3.LUT R0, R7, 0x80000000, RZ, 0xc0, !PT ;  /* 0x8000000007007812 */ /* 0x000fc800078ec0ff */
[----:B------:R-:W-:-:S04]  /*13040*/  SHF.R.U32.HI R5, RZ, 0x18, R0 ;  /* 0x00000018ff057819 */ /* 0x000fc80000011600 */
[----:B------:R-:W-:-:S04]  /*13050*/  LOP3.LUT R4, R4, R5, RZ, 0xfc, !PT ;  /* 0x0000000504047212 */ /* 0x000fc800078efcff */
[----:B------:R-:W-:-:S07]  /*13060*/  PRMT R0, R4, 0x7610, R0 ;  /* 0x0000761004007816 */ /* 0x000fce0000000000 */
.L_x_1283:
[----:B------:R-:W-:Y:S05]  /*13070*/  BSYNC B0 ;  /* 0x0000000000007941 */ /* 0x000fea0003800000 */
.L_x_1282:
[----:B------:R3:W-:Y:S01]  /*13080*/  STG.E.U8 desc[UR36][R2.64], R0 ;  /* 0x0000000002007986 */ /* 0x0007e2000c101124 */
[----:B------:R-:W-:Y:S05]  /*13090*/  BRA `(.L_x_1259) ;  /* 0x0000000000b87947 */ /* 0x000fea0003800000 */
.L_x_1276:
[----:B------:R-:W-:-:S13]  /*130a0*/  ISETP.NE.AND P0, PT, R0, 0x1c, PT ;  /* 0x0000001c0000780c */ /* 0x000fda0003f05270 */
[----:B------:R-:W-:Y:S05]  /*130b0*/  @!P0 BRA `(.L_x_1285) ;  /* 0x0000000000a48947 */ /* 0x000fea0003800000 */
[----:B------:R-:W-:-:S13]  /*130c0*/  ISETP.NE.AND P0, PT, R0, 0x1d, PT ;  /* 0x0000001d0000780c */ /* 0x000fda0003f05270 */
[----:B------:R-:W-:Y:S05]  /*130d0*/  @!P0 BRA `(.L_x_1286) ;  /* 0x00000000008c8947 */ /* 0x000fea0003800000 */
[----:B------:R-:W-:-:S13]  /*130e0*/  ISETP.NE.AND P0, PT, R0, 0x2c, PT ;  /* 0x0000002c0000780c */ /* 0x000fda0003f05270 */
[----:B------:R-:W-:Y:S05]  /*130f0*/  @P0 BRA `(.L_x_1258) ;  /* 0x0000000000400947 */ /* 0x000fea0003800000 */
[----:B---3--:R-:W-:-:S05]  /*13100*/  IMAD.U32 R5, R18, 0x10000, RZ ;  /* 0x0001000012057824 */ /* 0x008fca00078e00ff */
        /* <DEDUP_REMOVED lines=15> */
.L_x_1258:
        /* <DEDUP_REMOVED lines=16> */
.L_x_1287:
[----:B------:R-:W-:Y:S05]  /*13300*/  BRA `(.L_x_1259) ;  /* 0x00000000001c7947 */ /* 0x000fea0003800000 */
.L_x_1286:
[----:B---3--:R-:W-:-:S06]  /*13310*/  IMAD.U32 R4, R18, 0x10000, RZ ;  /* 0x0001000012047824 */ /* 0x008fcc00078e00ff */
[----:B------:R-:W0:Y:S02]  /*13320*/  F2I.U64.TRUNC R4, R4 ;  /* 0x0000000400047311 */ /* 0x000e24000020d800 */
[----:B0-----:R2:W-:Y:S01]  /*13330*/  STG.E.64 desc[UR36][R2.64], R4 ;  /* 0x0000000402007986 */ /* 0x0015e2000c101b24 */
[----:B------:R-:W-:Y:S05]  /*13340*/  BRA `(.L_x_1259) ;  /* 0x00000000000c7947 */ /* 0x000fea0003800000 */
.L_x_1285:
[----:B---3--:R-:W-:-:S04]  /*13350*/  IMAD.U32 R18, R18, 0x10000, RZ ;  /* 0x0001000012127824 */ /* 0x008fc800078e00ff */
[----:B------:R-:W0:Y:S02]  /*13360*/  F2I.FTZ.U32.TRUNC.NTZ R5, R18 ;  /* 0x0000001200057305 */ /* 0x000e24000021f000 */
[----:B0-----:R0:W-:Y:S02]  /*13370*/  STG.E desc[UR36][R2.64], R5 ;  /* 0x0000000502007986 */ /* 0x0011e4000c101924 */
.L_x_1259:
[----:B------:R-:W-:-:S05]  /*13380*/  VIADD R37, R37, 0x80 ;  /* 0x0000008025257836 */ /* 0x000fca0000000000 */
[----:B------:R-:W-:-:S13]  /*13390*/  ISETP.GE.AND P0, PT, R37, R34, PT ;  /* 0x000000222500720c */ /* 0x000fda0003f06270 */
[----:B------:R-:W-:Y:S05]  /*133a0*/  @P0 BRA `(.L_x_1253) ;  /* 0x0000000c00f00947 */ /* 0x000fea0003800000 */
[----:B0123--:R-:W0:Y:S01]  /*133b0*/  LDC.64 R2, c[0x0][0x218] ;  /* 0x00008600ff027b82 */ /* 0x00fe220000000a00 */
[----:B------:R-:W-:Y:S01]  /*133c0*/  IMAD R0, R22, 0x200, R37 ;  /* 0x0000020016007824 */ /* 0x000fe200078e0225 */
[----:B------:R-:W-:Y:S01]  /*133d0*/  PRMT R4, R17, 0x9910, RZ ;  /* 0x0000991011047816 */ /* 0x000fe200000000ff */
        /* <DEDUP_REMOVED lines=15> */
[----:B----4-:R-:W-:-:S06]  /*134d0*/  IMAD.U32 R23, R23, 0x10000, RZ ;  /* 0x0001000017177824 */ /* 0x010fcc00078e00ff */
[----:B------:R-:W0:Y:S02]  /*134e0*/  F2I.FTZ.TRUNC.NTZ R23, R23 ;  /* 0x0000001700177305 */ /* 0x000e24000021f100 */
[----:B0-----:R4:W-:Y:S01]  /*134f0*/  STG.E.U8 desc[UR36][R2.64], R23 ;  /* 0x0000001702007986 */ /* 0x0019e2000c101124 */
[----:B------:R-:W-:Y:S05]  /*13500*/  BRA `(.L_x_1293) ;  /* 0x0000000c00947947 */ /* 0x000fea0003800000 */
.L_x_1291:
[----:B----4-:R-:W-:-:S06]  /*13510*/  IMAD.U32 R5, R23, 0x10000, RZ ;  /* 0x0001000017057824 */ /* 0x010fcc00078e00ff */
[----:B------:R-:W0:Y:S02]  /*13520*/  F2I.S64.TRUNC R4, R5 ;  /* 0x0000000500047311 */ /* 0x000e24000020d900 */
[----:B0-----:R3:W-:Y:S01]  /*13530*/  STG.E.U8 desc[UR36][R2.64], R4 ;  /* 0x0000000402007986 */ /* 0x0017e2000c101124 */
[----:B------:R-:W-:Y:S05]  /*13540*/  BRA `(.L_x_1293) ;  /* 0x0000000c00847947 */ /* 0x000fea0003800000 */
.L_x_1290:
[----:B------:R-:W-:-:S13]  /*13550*/  ISETP.NE.AND P0, PT, R0, 0x2, PT ;  /* 0x000000020000780c */ /* 0x000fda0003f05270 */
[----:B------:R-:W-:Y:S05]  /*13560*/  @!P0 BRA `(.L_x_1294) ;  /* 0x0000000000308947 */ /* 0x000fea0003800000 */
[----:B------:R-:W-:-:S13]  /*13570*/  ISETP.NE.AND P0, PT, R0, 0x3, PT ;  /* 0x000000030000780c */ /* 0x000fda0003f05270 */
[----:B------:R-:W-:Y:S05]  /*13580*/  @!P0 BRA `(.L_x_1295) ;  /* 0x0000000000188947 */ /* 0x000fea0003800000 */
[----:B------:R-:W-:-:S13]  /*13590*/  ISETP.NE.AND P0, PT, R0, 0x4, PT ;  /* 0x000000040000780c */ /* 0x000fda0003f05270 */
[----:B------:R-:W-:Y:S05]  /*135a0*/  @P0 BRA `(.L_x_1292) ;  /* 0x0000000c000c0947 */ /* 0x000fea0003800000 */
[----:B----4-:R-:W-:-:S06]  /*135b0*/  IMAD.U32 R4, R23, 0x10000, RZ ;  /* 0x0001000017047824 */ /* 0x010fcc00078e00ff */
[----:B------:R-:W0:Y:S02]  /*135c0*/  F2I.S64.TRUNC R4, R4 ;  /* 0x0000000400047311 */ /* 0x000e24000020d900 */
[----:B0-----:R1:W-:Y:S01]  /*135d0*/  STG.E.64 desc[UR36][R2.64], R4 ;  /* 0x0000000402007986 */ /* 0x0013e2000c101b24 */
[----:B------:R-:W-:Y:S05]  /*135e0*/  BRA `(.L_x_1293) ;  /* 0x0000000c005c7947 */ /* 0x000fea0003800000 */
.L_x_1295:
[----:B----4-:R-:W-:-:S06]  /*135f0*/  IMAD.U32 R23, R23, 0x10000, RZ ;  /* 0x0001000017177824 */ /* 0x010fcc00078e00ff */
[----:B------:R-:W0:Y:S02]  /*13600*/  F2I.FTZ.TRUNC.NTZ R23, R23 ;  /* 0x0000001700177305 */ /* 0x000e24000021f100 */
[----:B0-----:R2:W-:Y:S01]  /*13610*/  STG.E desc[UR36][R2.64], R23 ;  /* 0x0000001702007986 */ /* 0x0015e2000c101924 */
[----:B------:R-:W-:Y:S05]  /*13620*/  BRA `(.L_x_1293) ;  /* 0x0000000c004c7947 */ /* 0x000fea0003800000 */
.L_x_1294:
[----:B----4-:R-:W-:-:S06]  /*13630*/  IMAD.U32 R23, R23, 0x10000, RZ ;  /* 0x0001000017177824 */ /* 0x010fcc00078e00ff */
[----:B------:R-:W0:Y:S02]  /*13640*/  F2I.FTZ.TRUNC.NTZ R23, R23 ;  /* 0x0000001700177305 */ /* 0x000e24000021f100 */
[----:B0-----:R0:W-:Y:S01]  /*13650*/  STG.E.U16 desc[UR36][R2.64], R23 ;  /* 0x0000001702007986 */ /* 0x0011e2000c101524 */
[----:B------:R-:W-:Y:S05]  /*13660*/  BRA `(.L_x_1293) ;  /* 0x0000000c003c7947 */ /* 0x000fea0003800000 */
.L_x_1289:
[----:B------:R-:W-:-:S13]  /*13670*/  ISETP.GT.AND P0, PT, R0, 0x6, PT ;  /* 0x000000060000780c */ /* 0x000fda0003f04270 */
[----:B------:R-:W-:Y:S05]  /*13680*/  @P0 BRA `(.L_x_1296) ;  /* 0x00000000002c0947 */ /* 0x000fea0003800000 */
[----:B------:R-:W-:-:S13]  /*13690*/  ISETP.NE.AND P0, PT, R0, 0x5, PT ;  /* 0x000000050000780c */ /* 0x000fda0003f05270 */
[----:B------:R-:W-:Y:S05]  /*136a0*/  @!P0 BRA `(.L_x_1297) ;  /* 0x0000000000148947 */ /* 0x000fea0003800000 */
[----:B------:R-:W-:-:S13]  /*136b0*/  ISETP.NE.AND P0, PT, R0, 0x6, PT ;  /* 0x000000060000780c */ /* 0x000fda0003f05270 */
[----:B------:R-:W-:Y:S05]  /*136c0*/  @P0 BRA `(.L_x_1292) ;  /* 0x0000000800c40947 */ /* 0x000fea0003800000 */
[----:B----4-:R-:W-:-:S05]  /*136d0*/  IMAD.U32 R23, R23, 0x10000, RZ ;  /* 0x0001000017177824 */ /* 0x010fca00078e00ff */
[----:B------:R0:W-:Y:S01]  /*136e0*/  STG.E desc[UR36][R2.64], R23 ;  /* 0x0000001702007986 */ /* 0x0001e2000c101924 */
[----:B------:R-:W-:Y:S05]  /*136f0*/  BRA `(.L_x_1293) ;  /* 0x0000000c00187947 */ /* 0x000fea0003800000 */
.L_x_1297:
[----:B----4-:R-:W-:-:S05]  /*13700*/  IMAD.U32 R0, R23, 0x10000, RZ ;  /* 0x0001000017007824 */ /* 0x010fca00078e00ff */
[----:B------:R-:W-:-:S05]  /*13710*/  F2FP.F16.F32.PACK_AB R0, RZ, R0 ;  /* 0x00000000ff00723e */ /* 0x000fca00000000ff */
[----:B------:R0:W-:Y:S01]  /*13720*/  STG.E.U16 desc[UR36][R2.64], R0 ;  /* 0x0000000002007986 */ /* 0x0001e2000c101524 */
[----:B------:R-:W-:Y:S05]  /*13730*/  BRA `(.L_x_1293) ;  /* 0x0000000c00087947 */ /* 0x000fea0003800000 */
.L_x_1296:
[----:B------:R-:W-:-:S13]  /*13740*/  ISETP.NE.AND P0, PT, R0, 0x7, PT ;  /* 0x000000070000780c */ /* 0x000fda0003f05270 */
[----:B------:R-:W-:Y:S05]  /*13750*/  @!P0 BRA `(.L_x_1298) ;  /* 0x0000000000348947 */ /* 0x000fea0003800000 */
[----:B------:R-:W-:-:S13]  /*13760*/  ISETP.NE.AND P0, PT, R0, 0x8, PT ;  /* 0x000000080000780c */ /* 0x000fda0003f05270 */
[----:B------:R-:W-:Y:S05]  /*13770*/  @!P0 BRA `(.L_x_1299) ;  /* 0x0000000000188947 */ /* 0x000fea0003800000 */
[----:B------:R-:W-:-:S13]  /*13780*/  ISETP.NE.AND P0, PT, R0, 0x9, PT ;  /* 0x000000090000780c */ /* 0x000fda0003f05270 */
[----:B------:R-:W-:Y:S05]  /*13790*/  @P0 BRA `(.L_x_1292) ;  /* 0x0000000800900947 */ /* 0x000fea0003800000 */
[----:B----4-:R-:W-:Y:S02]  /*137a0*/  IMAD.U32 R4, R23, 0x10000, RZ ;  /* 0x0001000017047824 */ /* 0x010fe400078e00ff */
[----:B------:R-:W-:-:S05]  /*137b0*/  IMAD.MOV.U32 R5, RZ, RZ, RZ ;  /* 0x000000ffff057224 */ /* 0x000fca00078e00ff */
[----:B------:R0:W-:Y:S01]  /*137c0*/  STG.E.64 desc[UR36][R2.64], R4 ;  /* 0x0000000402007986 */ /* 0x0001e2000c101b24 */
[----:B------:R-:W-:Y:S05]  /*137d0*/  BRA `(.L_x_1293) ;  /* 0x0000000800e07947 */ /* 0x000fea0003800000 */
.L_x_1299:
[----:B----4-:R-:W-:-:S05]  /*137e0*/  IMAD.U32 R23, R23, 0x10000, RZ ;  /* 0x0001000017177824 */ /* 0x010fca00078e00ff */
[----:B------:R-:W-:-:S04]  /*137f0*/  F2FP.F16.F32.PACK_AB R5, RZ, R23 ;  /* 0x00000017ff05723e */ /* 0x000fc800000000ff */
[----:B------:R-:W-:-:S05]  /*13800*/  PRMT R5, R5, 0x5410, RZ ;  /* 0x0000541005057816 */ /* 0x000fca00000000ff */
[----:B------:R0:W-:Y:S01]  /*13810*/  STG.E desc[UR36][R2.64], R5 ;  /* 0x0000000502007986 */ /* 0x0001e2000c101924 */
[----:B------:R-:W-:Y:S05]  /*13820*/  BRA `(.L_x_1293) ;  /* 0x0000000800cc7947 */ /* 0x000fea0003800000 */
.L_x_1298:
[----:B----4-:R-:W-:-:S04]  /*13830*/  IMAD.U32 R4, R23, 0x10000, RZ ;  /* 0x0001000017047824 */ /* 0x010fc800078e00ff */
[----:B------:R-:W-:-:S06]  /*13840*/  FMUL.FTZ R4, R4, 1 ;  /* 0x3f80000004047820 */ /* 0x000fcc0000410000 */
[----:B------:R-:W0:Y:S02]  /*13850*/  F2F.F64.F32 R4, R4 ;  /* 0x0000000400047310 */ /* 0x000e240000201800 */
[----:B0-----:R0:W-:Y:S01]  /*13860*/  STG.E.64 desc[UR36][R2.64], R4 ;  /* 0x0000000402007986 */ /* 0x0011e2000c101b24 */
[----:B------:R-:W-:Y:S05]  /*13870*/  BRA `(.L_x_1293) ;  /* 0x0000000800b87947 */ /* 0x000fea0003800000 */
.L_x_1288:
        /* <DEDUP_REMOVED lines=8> */
[----:B----4-:R-:W-:-:S05]  /*13900*/  IMAD.U32 R23, R23, 0x10000, RZ ;  /* 0x0001000017177824 */ /* 0x010fca00078e00ff */
[----:B------:R-:W-:-:S04]  /*13910*/  FSETP.NEU.FTZ.AND P0, PT, R23, RZ, PT ;  /* 0x000000ff1700720b */ /* 0x000fc80003f1d000 */
[----:B------:R-:W-:-:S05]  /*13920*/  SEL R5, RZ, 0x1, !P0 ;  /* 0x00000001ff057807 */ /* 0x000fca0004000000 */
[----:B------:R0:W-:Y:S01]  /*13930*/  STG.E.U8 desc[UR36][R2.64], R5 ;  /* 0x0000000502007986 */ /* 0x0001e2000c101124 */
[----:B------:R-:W-:Y:S05]  /*13940*/  BRA `(.L_x_1293) ;  /* 0x0000000800847947 */ /* 0x000fea0003800000 */
.L_x_1302:
[----:B----4-:R-:W-:Y:S01]  /*13950*/  IMAD.U32 R23, R23, 0x10000, RZ ;  /* 0x0001000017177824 */ /* 0x010fe200078e00ff */
[----:B------:R-:W-:-:S03]  /*13960*/  CS2R R6, SRZ ;  /* 0x0000000000067805 */ /* 0x000fc6000001ff00 */
[----:B------:R-:W-:-:S06]  /*13970*/  FMUL.FTZ R4, R23, 1 ;  /* 0x3f80000017047820 */ /* 0x000fcc0000410000 */
[----:B------:R-:W0:Y:S02]  /*13980*/  F2F.F64.F32 R4, R4 ;  /* 0x0000000400047310 */ /* 0x000e240000201800 */
[----:B0-----:R0:W-:Y:S01]  /*13990*/  STG.E.128 desc[UR36][R2.64], R4 ;  /* 0x0000000402007986 */ /* 0x0011e2000c101d24 */
[----:B------:R-:W-:Y:S05]  /*139a0*/  BRA `(.L_x_1293) ;  /* 0x00000008006c7947 */ /* 0x000fea0003800000 */
.L_x_1301:
[----:B------:R-:W-:-:S13]  /*139b0*/  ISETP.NE.AND P0, PT, R0, 0xf, PT ;  /* 0x0000000f0000780c */ /* 0x000fda0003f05270 */
[----:B------:R-:W-:Y:S05]  /*139c0*/  @!P0 BRA `(.L_x_1303) ;  /* 0x0000000000b48947 */ /* 0x000fea0003800000 */
[----:B------:R-:W-:-:S13]  /*139d0*/  ISETP.NE.AND P0, PT, R0, 0x17, PT ;  /* 0x000000170000780c */ /* 0x000fda0003f05270 */
[----:B------:R-:W-:Y:S05]  /*139e0*/  @!P0 BRA `(.L_x_1304) ;  /* 0x0000000000548947 */ /* 0x000fea0003800000 */
[----:B------:R-:W-:-:S13]  /*139f0*/  ISETP.NE.AND P0, PT, R0, 0x18, PT ;  /* 0x000000180000780c */ /* 0x000fda0003f05270 */
[----:B------:R-:W-:Y:S05]  /*13a00*/  @P0 BRA `(.L_x_1292) ;  /* 0x0000000400f40947 */ /* 0x000fea0003800000 */
[----:B----4-:R-:W-:Y:S01]  /*13a10*/  IMAD.U32 R23, R23, 0x10000, RZ ;  /* 0x0001000017177824 */ /* 0x010fe200078e00ff */
        /* <DEDUP_REMOVED lines=14> */
.L_x_1306:
[----:B------:R-:W-:Y:S05]  /*13b00*/  BSYNC B0 ;  /* 0x0000000000007941 */ /* 0x000fea0003800000 */
.L_x_1305:
[----:B------:R-:W-:-:S05]  /*13b10*/  LOP3.LUT R5, R0, R5, RZ, 0xfc, !PT ;  /* 0x0000000500057212 */ /* 0x000fca00078efcff */
[----:B------:R0:W-:Y:S01]  /*13b20*/  STG.E.U8 desc[UR36][R2.64], R5 ;  /* 0x0000000502007986 */ /* 0x0001e2000c101124 */
[----:B------:R-:W-:Y:S05]  /*13b30*/  BRA `(.L_x_1293) ;  /* 0x0000000800087947 */ /* 0x000fea0003800000 */
.L_x_1304:
[----:B----4-:R-:W-:Y:S01]  /*13b40*/  IMAD.U32 R23, R23, 0x10000, RZ ;  /* 0x0001000017177824 */ /* 0x010fe200078e00ff */
        /* <DEDUP_REMOVED lines=12> */
.L_x_1308:
[----:B------:R-:W-:Y:S01]  /*13c10*/  IMAD.MOV.U32 R0, RZ, RZ, 0x7f ;  /* 0x0000007fff007424 */ /* 0x000fe200078e00ff */
[----:B------:R-:W-:-:S04]  /*13c20*/  ISETP.GT.U32.AND P0, PT, R4, 0x7f800000, PT ;  /* 0x7f8000000400780c */ /* 0x000fc80003f04070 */
[----:B------:R-:W-:-:S09]  /*13c30*/  SEL R0, R0, 0x7c, P0 ;  /* 0x0000007c00007807 */ /* 0x000fd20000000000 */
.L_x_1309:
[----:B------:R-:W-:Y:S05]  /*13c40*/  BSYNC B0 ;  /* 0x0000000000007941 */ /* 0x000fea0003800000 */
.L_x_1307:
[----:B------:R-:W-:-:S04]  /*13c50*/  LOP3.LUT R4, R23, 0x80000000, RZ, 0xc0, !PT ;  /* 0x8000000017047812 */ /* 0x000fc800078ec0ff */
[----:B------:R-:W-:-:S04]  /*13c60*/  SHF.R.U32.HI R5, RZ, 0x18, R4 ;  /* 0x00000018ff057819 */ /* 0x000fc80000011604 */
[----:B------:R-:W-:-:S05]  /*13c70*/  LOP3.LUT R5, R0, R5, RZ, 0xfc, !PT ;  /* 0x0000000500057212 */ /* 0x000fca00078efcff */
[----:B------:R0:W-:Y:S01]  /*13c80*/  STG.E.U8 desc[UR36][R2.64], R5 ;  /* 0x0000000502007986 */ /* 0x0001e2000c101124 */
[----:B------:R-:W-:Y:S05]  /*13c90*/  BRA `(.L_x_1293) ;  /* 0x0000000400b07947 */ /* 0x000fea0003800000 */
.L_x_1303:
[----:B----4-:R0:W-:Y:S01]  /*13ca0*/  STG.E.U16 desc[UR36][R2.64], R23 ;  /* 0x0000001702007986 */ /* 0x0101e2000c101524 */
[----:B------:R-:W-:Y:S05]  /*13cb0*/  BRA `(.L_x_1293) ;  /* 0x0000000400a87947 */ /* 0x000fea0003800000 */
.L_x_1300:
        /* <DEDUP_REMOVED lines=8> */
[----:B----4-:R-:W-:-:S06]  /*13d40*/  IMAD.U32 R5, R23, 0x10000, RZ ;  /* 0x0001000017057824 */ /* 0x010fcc00078e00ff */
[----:B------:R-:W0:Y:S02]  /*13d50*/  F2I.FTZ.U32.TRUNC.NTZ R5, R5 ;  /* 0x0000000500057305 */ /* 0x000e24000021f000 */
[----:B0-----:R0:W-:Y:S01]  /*13d60*/  STG.E.U16 desc[UR36][R2.64], R5 ;  /* 0x0000000502007986 */ /* 0x0011e2000c101524 */
[----:B------:R-:W-:Y:S05]  /*13d70*/  BRA `(.L_x_1293) ;  /* 0x0000000400787947 */ /* 0x000fea0003800000 */
.L_x_1312:
[----:B----4-:R-:W-:Y:S01]  /*13d80*/  IMAD.U32 R23, R23, 0x10000, RZ ;  /* 0x0001000017177824 */ /* 0x010fe200078e00ff */
        /* <DEDUP_REMOVED lines=16> */
.L_x_1315:
[----:B------:R-:W-:-:S04]  /*13e90*/  LOP3.LUT R0, R23, 0x80000000, RZ, 0xc0, !PT ;  /* 0x8000000017007812 */ /* 0x000fc800078ec0ff */
[----:B------:R-:W-:-:S04]  /*13ea0*/  SHF.R.U32.HI R5, RZ, 0x18, R0 ;  /* 0x00000018ff057819 */ /* 0x000fc80000011600 */
[----:B------:R-:W-:-:S04]  /*13eb0*/  LOP3.LUT R4, R4, R5, RZ, 0xfc, !PT ;  /* 0x0000000504047212 */ /* 0x000fc800078efcff */
[----:B------:R-:W-:-:S07]  /*13ec0*/  PRMT R0, R4, 0x7610, R0 ;  /* 0x0000761004007816 */ /* 0x000fce0000000000 */
.L_x_1314:
[----:B------:R-:W-:Y:S05]  /*13ed0*/  BSYNC B0 ;  /* 0x0000000000007941 */ /* 0x000fea0003800000 */
.L_x_1313:
[----:B------:R0:W-:Y:S01]  /*13ee0*/  STG.E.U8 desc[UR36][R2.64], R0 ;  /* 0x0000000002007986 */ /* 0x0001e2000c101124 */
[----:B------:R-:W-:Y:S05]  /*13ef0*/  BRA `(.L_x_1293) ;  /* 0x0000000400187947 */ /* 0x000fea0003800000 */
.L_x_1311:
        /* <DEDUP_REMOVED lines=17> */
.L_x_1318:
[----:B------:R-:W-:-:S04]  /*14010*/  LOP3.LUT R0, R23, 0x80000000, RZ, 0xc0, !PT ;  /* 0x8000000017007812 */ /* 0x000fc800078ec0ff */
[----:B------:R-:W-:-:S04]  /*14020*/  SHF.R.U32.HI R5, RZ, 0x18, R0 ;  /* 0x00000018ff057819 */ /* 0x000fc80000011600 */
[----:B------:R-:W-:-:S04]  /*14030*/  LOP3.LUT R4, R4, R5, RZ, 0xfc, !PT ;  /* 0x0000000504047212 */ /* 0x000fc800078efcff */
[----:B------:R-:W-:-:S07]  /*14040*/  PRMT R0, R4, 0x7610, R0 ;  /* 0x0000761004007816 */ /* 0x000fce0000000000 */
.L_x_1317:
[----:B------:R-:W-:Y:S05]  /*14050*/  BSYNC B0 ;  /* 0x0000000000007941 */ /* 0x000fea0003800000 */
.L_x_1316:
[----:B------:R0:W-:Y:S01]  /*14060*/  STG.E.U8 desc[UR36][R2.64], R0 ;  /* 0x0000000002007986 */ /* 0x0001e2000c101124 */
[----:B------:R-:W-:Y:S05]  /*14070*/  BRA `(.L_x_1293) ;  /* 0x0000000000b87947 */ /* 0x000fea0003800000 */
.L_x_1310:
[----:B------:R-:W-:-:S13]  /*14080*/  ISETP.NE.AND P0, PT, R0, 0x1c, PT ;  /* 0x0000001c0000780c */ /* 0x000fda0003f05270 */
[----:B------:R-:W-:Y:S05]  /*14090*/  @!P0 BRA `(.L_x_1319) ;  /* 0x0000000000a48947 */ /* 0x000fea0003800000 */
[----:B------:R-:W-:-:S13]  /*140a0*/  ISETP.NE.AND P0, PT, R0, 0x1d, PT ;  /* 0x0000001d0000780c */ /* 0x000fda0003f05270 */
[----:B------:R-:W-:Y:S05]  /*140b0*/  @!P0 BRA `(.L_x_1320) ;  /* 0x00000000008c8947 */ /* 0x000fea0003800000 */
[----:B------:R-:W-:-:S13]  /*140c0*/  ISETP.NE.AND P0, PT, R0, 0x2c, PT ;  /* 0x0000002c0000780c */ /* 0x000fda0003f05270 */
[----:B------:R-:W-:Y:S05]  /*140d0*/  @P0 BRA `(.L_x_1292) ;  /* 0x0000000000400947 */ /* 0x000fea0003800000 */
[----:B----4-:R-:W-:Y:S02]  /*140e0*/  IMAD.U32 R23, R23, 0x10000, RZ ;  /* 0x0001000017177824 */ /* 0x010fe400078e00ff */
        /* <DEDUP_REMOVED lines=15> */
.L_x_1292:
[----:B------:R-:W-:Y:S01]  /*141e0*/  MOV R0, 0x0 ;  /* 0x0000000000007802 */ /* 0x000fe20000000f00 */
[----:B------:R-:W-:Y:S01]  /*141f0*/  ULDC.64 UR4, c[0x4][0x128] ;  /* 0x01004a0000047ab9 */ /* 0x000fe20000000a00 */
[----:B------:R-:W-:Y:S01]  /*14200*/  ULDC.64 UR6, c[0x4][0x40] ;  /* 0x0100100000067ab9 */ /* 0x000fe20000000a00 */
[----:B------:R-:W-:Y:S01]  /*14210*/  IMAD.U32 R4, RZ, RZ, UR4 ;  /* 0x00000004ff047e24 */ /* 0x000fe2000f8e00ff */
[----:B------:R0:W1:Y:S01]  /*14220*/  LDC.64 R2, c[0x4][R0] ;  /* 0x0100000000027b82 */ /* 0x0000620000000a00 */
        /* <DEDUP_REMOVED lines=8> */
[----:B0-----:R-:W-:-:S07]  /*142b0*/  IMAD.MOV.U32 R13, RZ, RZ, RZ ;  /* 0x000000ffff0d7224 */ /* 0x001fce00078e00ff */
[----:B------:R-:W-:-:S07]  /*142c0*/  LEPC R20, `(.L_x_1321) ;  /* 0x000000001014794e */ /* 0x000fce0000000000 */
[----:B-1--4-:R-:W-:Y:S05]  /*142d0*/  CALL.ABS.NOINC R2 ;  /* 0x0000000002007343 */ /* 0x012fea0003c00000 */
.L_x_1321:
[----:B------:R-:W-:Y:S05]  /*142e0*/  BRA `(.L_x_1293) ;  /* 0x00000000001c7947 */ /* 0x000fea0003800000 */
.L_x_1320:
[----:B----4-:R-:W-:-:S06]  /*142f0*/  IMAD.U32 R4, R23, 0x10000, RZ ;  /* 0x0001000017047824 */ /* 0x010fcc00078e00ff */
[----:B------:R-:W0:Y:S02]  /*14300*/  F2I.U64.TRUNC R4, R4 ;  /* 0x0000000400047311 */ /* 0x000e24000020d800 */
[----:B0-----:R0:W-:Y:S01]  /*14310*/  STG.E.64 desc[UR36][R2.64], R4 ;  /* 0x0000000402007986 */ /* 0x0011e2000c101b24 */
[----:B------:R-:W-:Y:S05]  /*14320*/  BRA `(.L_x_1293) ;  /* 0x00000000000c7947 */ /* 0x000fea0003800000 */
.L_x_1319:
[----:B----4-:R-:W-:-:S06]  /*14330*/  IMAD.U32 R23, R23, 0x10000, RZ ;  /* 0x0001000017177824 */ /* 0x010fcc00078e00ff */
[----:B------:R-:W0:Y:S02]  /*14340*/  F2I.FTZ.U32.TRUNC.NTZ R23, R23 ;  /* 0x0000001700177305 */ /* 0x000e24000021f000 */
[----:B0-----:R0:W-:Y:S02]  /*14350*/  STG.E desc[UR36][R2.64], R23 ;  /* 0x0000001702007986 */ /* 0x0011e4000c101924 */
.L_x_1293:
[----:B------:R-:W-:-:S07]  /*14360*/  VIADD R37, R37, 0x80 ;  /* 0x0000008025257836 */ /* 0x000fce0000000000 */
.L_x_1253:
[----:B------:R-:W-:Y:S05]  /*14370*/  BSYNC B6 ;  /* 0x0000000000067941 */ /* 0x000fea0003800000 */
.L_x_1252:
[----:B------:R-:W-:-:S13]  /*14380*/  ISETP.GE.AND P0, PT, R37, R34, PT ;  /* 0x000000222500720c */ /* 0x000fda0003f06270 */
[----:B------:R-:W-:Y:S05]  /*14390*/  @P0 EXIT ;  /* 0x000000000000094d */ /* 0x000fea0003800000 */
[----:B012345:R-:W0:Y:S01]  /*143a0*/  LDC.64 R2, c[0x0][0x218] ;  /* 0x00008600ff027b82 */ /* 0x03fe220000000a00 */
        /* <DEDUP_REMOVED lines=16> */
[----:B------:R-:W-:-:S04]  /*144b0*/  IMAD.U32 R16, R16, 0x10000, RZ ;  /* 0x0001000010107824 */ /* 0x000fc800078e00ff */
[----:B------:R-:W0:Y:S02]  /*144c0*/  F2I.FTZ.TRUNC.NTZ R5, R16 ;  /* 0x0000001000057305 */ /* 0x000e24000021f100 */
[----:B0-----:R-:W-:Y:S01]  /*144d0*/  STG.E.U8 desc[UR36][R2.64], R5 ;  /* 0x0000000502007986 */ /* 0x001fe2000c101124 */
[----:B------:R-:W-:Y:S05]  /*144e0*/  EXIT ;  /* 0x000000000000794d */ /* 0x000fea0003800000 */
.L_x_1325:
[----:B------:R-:W-:-:S06]  /*144f0*/  IMAD.U32 R5, R16, 0x10000, RZ ;  /* 0x0001000010057824 */ /* 0x000fcc00078e00ff */
[----:B------:R-:W0:Y:S02]  /*14500*/  F2I.S64.TRUNC R4, R5 ;  /* 0x0000000500047311 */ /* 0x000e24000020d900 */
[----:B0-----:R-:W-:Y:S01]  /*14510*/  STG.E.U8 desc[UR36][R2.64], R4 ;  /* 0x0000000402007986 */ /* 0x001fe2000c101124 */
[----:B------:R-:W-:Y:S05]  /*14520*/  EXIT ;  /* 0x000000000000794d */ /* 0x000fea0003800000 */
.L_x_1324:
[----:B------:R-:W-:-:S13]  /*14530*/  ISETP.NE.AND P0, PT, R0, 0x2, PT ;  /* 0x000000020000780c */ /* 0x000fda0003f05270 */
[----:B------:R-:W-:Y:S05]  /*14540*/  @!P0 BRA `(.L_x_1327) ;  /* 0x0000000000308947 */ /* 0x000fea0003800000 */
[----:B------:R-:W-:-:S13]  /*14550*/  ISETP.NE.AND P0, PT, R0, 0x3, PT ;  /* 0x000000030000780c */ /* 0x000fda0003f05270 */
[----:B------:R-:W-:Y:S05]  /*14560*/  @!P0 BRA `(.L_x_1328) ;  /* 0x0000000000188947 */ /* 0x000fea0003800000 */
[----:B------:R-:W-:-:S13]  /*14570*/  ISETP.NE.AND P0, PT, R0, 0x4, PT ;  /* 0x000000040000780c */ /* 0x000fda0003f05270 */
[----:B------:R-:W-:Y:S05]  /*14580*/  @P0 BRA `(.L_x_1326) ;  /* 0x0000000c000c0947 */ /* 0x000fea0003800000 */
[----:B------:R-:W-:-:S06]  /*14590*/  IMAD.U32 R4, R16, 0x10000, RZ ;  /* 0x0001000010047824 */ /* 0x000fcc00078e00ff */
[----:B------:R-:W0:Y:S02]  /*145a0*/  F2I.S64.TRUNC R4, R4 ;  /* 0x0000000400047311 */ /* 0x000e24000020d900 */
[----:B0-----:R-:W-:Y:S01]  /*145b0*/  STG.E.64 desc[UR36][R2.64], R4 ;  /* 0x0000000402007986 */ /* 0x001fe2000c101b24 */
[----:B------:R-:W-:Y:S05]  /*145c0*/  EXIT ;  /* 0x000000000000794d */ /* 0x000fea0003800000 */
.L_x_1328:
[----:B------:R-:W-:-:S04]  /*145d0*/  IMAD.U32 R16, R16, 0x10000, RZ ;  /* 0x0001000010107824 */ /* 0x000fc800078e00ff */
[----:B------:R-:W0:Y:S02]  /*145e0*/  F2I.FTZ.TRUNC.NTZ R5, R16 ;  /* 0x0000001000057305 */ /* 0x000e24000021f100 */
[----:B0-----:R-:W-:Y:S01]  /*145f0*/  STG.E desc[UR36][R2.64], R5 ;  /* 0x0000000502007986 */ /* 0x001fe2000c101924 */
[----:B------:R-:W-:Y:S05]  /*14600*/  EXIT ;  /* 0x000000000000794d */ /* 0x000fea0003800000 */
.L_x_1327:
[----:B------:R-:W-:-:S04]  /*14610*/  IMAD.U32 R16, R16, 0x10000, RZ ;  /* 0x0001000010107824 */ /* 0x000fc800078e00ff */
[----:B------:R-:W0:Y:S02]  /*14620*/  F2I.FTZ.TRUNC.NTZ R5, R16 ;  /* 0x0000001000057305 */ /* 0x000e24000021f100 */
[----:B0-----:R-:W-:Y:S01]  /*14630*/  STG.E.U16 desc[UR36][R2.64], R5 ;  /* 0x0000000502007986 */ /* 0x001fe2000c101524 */
[----:B------:R-:W-:Y:S05]  /*14640*/  EXIT ;  /* 0x000000000000794d */ /* 0x000fea0003800000 */
.L_x_1323:
[----:B------:R-:W-:-:S13]  /*14650*/  ISETP.GT.AND P0, PT, R0, 0x6, PT ;  /* 0x000000060000780c */ /* 0x000fda0003f04270 */
[----:B------:R-:W-:Y:S05]  /*14660*/  @P0 BRA `(.L_x_1329) ;  /* 0x00000000002c0947 */ /* 0x000fea0003800000 */
[----:B------:R-:W-:-:S13]  /*14670*/  ISETP.NE.AND P0, PT, R0, 0x5, PT ;  /* 0x000000050000780c */ /* 0x000fda0003f05270 */
[----:B------:R-:W-:Y:S05]  /*14680*/  @!P0 BRA `(.L_x_1330) ;  /* 0x0000000000148947 */ /* 0x000fea0003800000 */
[----:B------:R-:W-:-:S13]  /*14690*/  ISETP.NE.AND P0, PT, R0, 0x6, PT ;  /* 0x000000060000780c */ /* 0x000fda0003f05270 */
[----:B------:R-:W-:Y:S05]  /*146a0*/  @P0 BRA `(.L_x_1326) ;  /* 0x0000000800c40947 */ /* 0x000fea0003800000 */
[----:B------:R-:W-:-:S05]  /*146b0*/  IMAD.U32 R5, R16, 0x10000, RZ ;  /* 0x0001000010057824 */ /* 0x000fca00078e00ff */
[----:B------:R-:W-:Y:S01]  /*146c0*/  STG.E desc[UR36][R2.64], R5 ;  /* 0x0000000502007986 */ /* 0x000fe2000c101924 */
[----:B------:R-:W-:Y:S05]  /*146d0*/  EXIT ;  /* 0x000000000000794d */ /* 0x000fea0003800000 */
.L_x_1330:
[----:B------:R-:W-:-:S05]  /*146e0*/  IMAD.U32 R0, R16, 0x10000, RZ ;  /* 0x0001000010007824 */ /* 0x000fca00078e00ff */
[----:B------:R-:W-:-:S05]  /*146f0*/  F2FP.F16.F32.PACK_AB R0, RZ, R0 ;  /* 0x00000000ff00723e */ /* 0x000fca00000000ff */
[----:B------:R-:W-:Y:S01]  /*14700*/  STG.E.U16 desc[UR36][R2.64], R0 ;  /* 0x0000000002007986 */ /* 0x000fe2000c101524 */
[----:B------:R-:W-:Y:S05]  /*14710*/  EXIT ;  /* 0x000000000000794d */ /* 0x000fea0003800000 */
.L_x_1329:
[----:B------:R-:W-:-:S13]  /*14720*/  ISETP.NE.AND P0, PT, R0, 0x7, PT ;  /* 0x000000070000780c */ /* 0x000fda0003f05270 */
[----:B------:R-:W-:Y:S05]  /*14730*/  @!P0 BRA `(.L_x_1331) ;  /* 0x0000000000348947 */ /* 0x000fea0003800000 */
[----:B------:R-:W-:-:S13]  /*14740*/  ISETP.NE.AND P0, PT, R0, 0x8, PT ;  /* 0x000000080000780c */ /* 0x000fda0003f05270 */
[----:B------:R-:W-:Y:S05]  /*14750*/  @!P0 BRA `(.L_x_1332) ;  /* 0x0000000000188947 */ /* 0x000fea0003800000 */
[----:B------:R-:W-:-:S13]  /*14760*/  ISETP.NE.AND P0, PT, R0, 0x9, PT ;  /* 0x000000090000780c */ /* 0x000fda0003f05270 */
[----:B------:R-:W-:Y:S05]  /*14770*/  @P0 BRA `(.L_x_1326) ;  /* 0x0000000800900947 */ /* 0x000fea0003800000 */
[----:B------:R-:W-:Y:S02]  /*14780*/  IMAD.U32 R16, R16, 0x10000, RZ ;  /* 0x0001000010107824 */ /* 0x000fe400078e00ff */
[----:B------:R-:W-:-:S05]  /*14790*/  IMAD.MOV.U32 R17, RZ, RZ, RZ ;  /* 0x000000ffff117224 */ /* 0x000fca00078e00ff */
[----:B------:R-:W-:Y:S01]  /*147a0*/  STG.E.64 desc[UR36][R2.64], R16 ;  /* 0x0000001002007986 */ /* 0x000fe2000c101b24 */
[----:B------:R-:W-:Y:S05]  /*147b0*/  EXIT ;  /* 0x000000000000794d */ /* 0x000fea0003800000 */
.L_x_1332:
[----:B------:R-:W-:-:S05]  /*147c0*/  IMAD.U32 R16, R16, 0x10000, RZ ;  /* 0x0001000010107824 */ /* 0x000fca00078e00ff */
[----:B------:R-:W-:-:S04]  /*147d0*/  F2FP.F16.F32.PACK_AB R5, RZ, R16 ;  /* 0x00000010ff05723e */ /* 0x000fc800000000ff */
[----:B------:R-:W-:-:S05]  /*147e0*/  PRMT R5, R5, 0x5410, RZ ;  /* 0x0000541005057816 */ /* 0x000fca00000000ff */
[----:B------:R-:W-:Y:S01]  /*147f0*/  STG.E desc[UR36][R2.64], R5 ;  /* 0x0000000502007986 */ /* 0x000fe2000c101924 */
[----:B------:R-:W-:Y:S05]  /*14800*/  EXIT ;  /* 0x000000000000794d */ /* 0x000fea0003800000 */
.L_x_1331:
[----:B------:R-:W-:-:S04]  /*14810*/  IMAD.U32 R4, R16, 0x10000, RZ ;  /* 0x0001000010047824 */ /* 0x000fc800078e00ff */
[----:B------:R-:W-:-:S06]  /*14820*/  FMUL.FTZ R4, R4, 1 ;  /* 0x3f80000004047820 */ /* 0x000fcc0000410000 */
[----:B------:R-:W0:Y:S02]  /*14830*/  F2F.F64.F32 R4, R4 ;  /* 0x0000000400047310 */ /* 0x000e240000201800 */
[----:B0-----:R-:W-:Y:S01]  /*14840*/  STG.E.64 desc[UR36][R2.64], R4 ;  /* 0x0000000402007986 */ /* 0x001fe2000c101b24 */
[----:B------:R-:W-:Y:S05]  /*14850*/  EXIT ;  /* 0x000000000000794d */ /* 0x000fea0003800000 */
.L_x_1322:
        /* <DEDUP_REMOVED lines=8> */
[----:B------:R-:W-:-:S05]  /*148e0*/  IMAD.U32 R16, R16, 0x10000, RZ ;  /* 0x0001000010107824 */ /* 0x000fca00078e00ff */
[----:B------:R-:W-:-:S04]  /*148f0*/  FSETP.NEU.FTZ.AND P0, PT, R16, RZ, PT ;  /* 0x000000ff1000720b */ /* 0x000fc80003f1d000 */
[----:B------:R-:W-:-:S05]  /*14900*/  SEL R5, RZ, 0x1, !P0 ;  /* 0x00000001ff057807 */ /* 0x000fca0004000000 */
[----:B------:R-:W-:Y:S01]  /*14910*/  STG.E.U8 desc[UR36][R2.64], R5 ;  /* 0x0000000502007986 */ /* 0x000fe2000c101124 */
[----:B------:R-:W-:Y:S05]  /*14920*/  EXIT ;  /* 0x000000000000794d */ /* 0x000fea0003800000 */
.L_x_1335:
[----:B------:R-:W-:Y:S01]  /*14930*/  IMAD.U32 R16, R16, 0x10000, RZ ;  /* 0x0001000010107824 */ /* 0x000fe200078e00ff */
[----:B------:R-:W-:-:S03]  /*14940*/  CS2R R6, SRZ ;  /* 0x0000000000067805 */ /* 0x000fc6000001ff00 */
[----:B------:R-:W-:-:S06]  /*14950*/  FMUL.FTZ R4, R16, 1 ;  /* 0x3f80000010047820 */ /* 0x000fcc0000410000 */
[----:B------:R-:W0:Y:S02]  /*14960*/  F2F.F64.F32 R4, R4 ;  /* 0x0000000400047310 */ /* 0x000e240000201800 */
[----:B0-----:R-:W-:Y:S01]  /*14970*/  STG.E.128 desc[UR36][R2.64], R4 ;  /* 0x0000000402007986 */ /* 0x001fe2000c101d24 */
[----:B------:R-:W-:Y:S05]  /*14980*/  EXIT ;  /* 0x000000000000794d */ /* 0x000fea0003800000 */
.L_x_1334:
[----:B------:R-:W-:-:S13]  /*14990*/  ISETP.NE.AND P0, PT, R0, 0xf, PT ;  /* 0x0000000f0000780c */ /* 0x000fda0003f05270 */
[----:B------:R-:W-:Y:S05]  /*149a0*/  @!P0 BRA `(.L_x_1336) ;  /* 0x0000000000b48947 */ /* 0x000fea0003800000 */
[----:B------:R-:W-:-:S13]  /*149b0*/  ISETP.NE.AND P0, PT, R0, 0x17, PT ;  /* 0x000000170000780c */ /* 0x000fda0003f05270 */
[----:B------:R-:W-:Y:S05]  /*149c0*/  @!P0 BRA `(.L_x_1337) ;  /* 0x0000000000548947 */ /* 0x000fea0003800000 */
[----:B------:R-:W-:-:S13]  /*149d0*/  ISETP.NE.AND P0, PT, R0, 0x18, PT ;  /* 0x000000180000780c */ /* 0x000fda0003f05270 */
[----:B------:R-:W-:Y:S05]  /*149e0*/  @P0 BRA `(.L_x_1326) ;  /* 0x0000000400f40947 */ /* 0x000fea0003800000 */
[----:B------:R-:W-:Y:S01]  /*149f0*/  IMAD.U32 R7, R16, 0x10000, RZ ;  /* 0x0001000010077824 */ /* 0x000fe200078e00ff */
        /* <DEDUP_REMOVED lines=14> */
.L_x_1339:
[----:B------:R-:W-:Y:S05]  /*14ae0*/  BSYNC B0 ;  /* 0x0000000000007941 */ /* 0x000fea0003800000 */
.L_x_1338:
[----:B------:R-:W-:-:S05]  /*14af0*/  LOP3.LUT R5, R0, R5, RZ, 0xfc, !PT ;  /* 0x0000000500057212 */ /* 0x000fca00078efcff */
[----:B------:R-:W-:Y:S01]  /*14b00*/  STG.E.U8 desc[UR36][R2.64], R5 ;  /* 0x0000000502007986 */ /* 0x000fe2000c101124 */
[----:B------:R-:W-:Y:S05]  /*14b10*/  EXIT ;  /* 0x000000000000794d */ /* 0x000fea0003800000 */
.L_x_1337:
[----:B------:R-:W-:Y:S01]  /*14b20*/  IMAD.U32 R5, R16, 0x10000, RZ ;  /* 0x0001000010057824 */ /* 0x000fe200078e00ff */
        /* <DEDUP_REMOVED lines=12> */
.L_x_1341:
[----:B------:R-:W-:Y:S01]  /*14bf0*/  IMAD.MOV.U32 R0, RZ, RZ, 0x7f ;  /* 0x0000007fff007424 */ /* 0x000fe200078e00ff */
[----:B------:R-:W-:-:S04]  /*14c00*/  ISETP.GT.U32.AND P0, PT, R4, 0x7f800000, PT ;  /* 0x7f8000000400780c */ /* 0x000fc80003f04070 */
[----:B------:R-:W-:-:S09]  /*14c10*/  SEL R0, R0, 0x7c, P0 ;  /* 0x0000007c00007807 */ /* 0x000fd20000000000 */
.L_x_1342:
[----:B------:R-:W-:Y:S05]  /*14c20*/  BSYNC B0 ;  /* 0x0000000000007941 */ /* 0x000fea0003800000 */
.L_x_1340:
[----:B------:R-:W-:-:S04]  /*14c30*/  LOP3.LUT R4, R5, 0x80000000, RZ, 0xc0, !PT ;  /* 0x8000000005047812 */ /* 0x000fc800078ec0ff */
[----:B------:R-:W-:-:S04]  /*14c40*/  SHF.R.U32.HI R5, RZ, 0x18, R4 ;  /* 0x00000018ff057819 */ /* 0x000fc80000011604 */
[----:B------:R-:W-:-:S05]  /*14c50*/  LOP3.LUT R5, R0, R5, RZ, 0xfc, !PT ;  /* 0x0000000500057212 */ /* 0x000fca00078efcff */
[----:B------:R-:W-:Y:S01]  /*14c60*/  STG.E.U8 desc[UR36][R2.64], R5 ;  /* 0x0000000502007986 */ /* 0x000fe2000c101124 */
[----:B------:R-:W-:Y:S05]  /*14c70*/  EXIT ;  /* 0x000000000000794d */ /* 0x000fea0003800000 */
.L_x_1336:
[----:B------:R-:W-:Y:S01]  /*14c80*/  STG.E.U16 desc[UR36][R2.64], R16 ;  /* 0x0000001002007986 */ /* 0x000fe2000c101524 */
[----:B------:R-:W-:Y:S05]  /*14c90*/  EXIT ;  /* 0x000000000000794d */ /* 0x000fea0003800000 */
.L_x_1333:
        /* <DEDUP_REMOVED lines=8> */
[----:B------:R-:W-:-:S06]  /*14d20*/  IMAD.U32 R5, R16, 0x10000, RZ ;  /* 0x0001000010057824 */ /* 0x000fcc00078e00ff */
[----:B------:R-:W0:Y:S02]  /*14d30*/  F2I.FTZ.U32.TRUNC.NTZ R5, R5 ;  /* 0x0000000500057305 */ /* 0x000e24000021f000 */
[----:B0-----:R-:W-:Y:S01]  /*14d40*/  STG.E.U16 desc[UR36][R2.64], R5 ;  /* 0x0000000502007986 */ /* 0x001fe2000c101524 */
[----:B------:R-:W-:Y:S05]  /*14d50*/  EXIT ;  /* 0x000000000000794d */ /* 0x000fea0003800000 */
.L_x_1345:
[----:B------:R-:W-:Y:S01]  /*14d60*/  IMAD.U32 R7, R16, 0x10000, RZ ;  /* 0x0001000010077824 */ /* 0x000fe200078e00ff */
        /* <DEDUP_REMOVED lines=16> */
.L_x_1348:
[----:B------:R-:W-:-:S04]  /*14e70*/  LOP3.LUT R0, R7, 0x80000000, RZ, 0xc0, !PT ;  /* 0x8000000007007812 */ /* 0x000fc800078ec0ff */
[----:B------:R-:W-:-:S04]  /*14e80*/  SHF.R.U32.HI R5, RZ, 0x18, R0 ;  /* 0x00000018ff057819 */ /* 0x000fc80000011600 */
[----:B------:R-:W-:-:S04]  /*14e90*/  LOP3.LUT R4, R4, R5, RZ, 0xfc, !PT ;  /* 0x0000000504047212 */ /* 0x000fc800078efcff */
[----:B------:R-:W-:-:S07]  /*14ea0*/  PRMT R0, R4, 0x7610, R0 ;  /* 0x0000761004007816 */ /* 0x000fce0000000000 */
.L_x_1347:
[----:B------:R-:W-:Y:S05]  /*14eb0*/  BSYNC B0 ;  /* 0x0000000000007941 */ /* 0x000fea0003800000 */
.L_x_1346:
[----:B------:R-:W-:Y:S01]  /*14ec0*/  STG.E.U8 desc[UR36][R2.64], R0 ;  /* 0x0000000002007986 */ /* 0x000fe2000c101124 */
[----:B------:R-:W-:Y:S05]  /*14ed0*/  EXIT ;  /* 0x000000000000794d */ /* 0x000fea0003800000 */
.L_x_1344:
        /* <DEDUP_REMOVED lines=17> */
.L_x_1351:
[----:B------:R-:W-:-:S04]  /*14ff0*/  LOP3.LUT R0, R7, 0x80000000, RZ, 0xc0, !PT ;  /* 0x8000000007007812 */ /* 0x000fc800078ec0ff */
[----:B------:R-:W-:-:S04]  /*15000*/  SHF.R.U32.HI R5, RZ, 0x18, R0 ;  /* 0x00000018ff057819 */ /* 0x000fc80000011600 */
[----:B------:R-:W-:-:S04]  /*15010*/  LOP3.LUT R4, R4, R5, RZ, 0xfc, !PT ;  /* 0x0000000504047212 */ /* 0x000fc800078efcff */
[----:B------:R-:W-:-:S07]  /*15020*/  PRMT R0, R4, 0x7610, R0 ;  /* 0x0000761004007816 */ /* 0x000fce0000000000 */
.L_x_1350:
[----:B------:R-:W-:Y:S05]  /*15030*/  BSYNC B0 ;  /* 0x0000000000007941 */ /* 0x000fea0003800000 */
.L_x_1349:
[----:B------:R-:W-:Y:S01]  /*15040*/  STG.E.U8 desc[UR36][R2.64], R0 ;  /* 0x0000000002007986 */ /* 0x000fe2000c101124 */
[----:B------:R-:W-:Y:S05]  /*15050*/  EXIT ;  /* 0x000000000000794d */ /* 0x000fea0003800000 */
.L_x_1343:
[----:B------:R-:W-:-:S13]  /*15060*/  ISETP.NE.AND P0, PT, R0, 0x1c, PT ;  /* 0x0000001c0000780c */ /* 0x000fda0003f05270 */
[----:B------:R-:W-:Y:S05]  /*15070*/  @!P0 BRA `(.L_x_1352) ;  /* 0x0000000000a48947 */ /* 0x000fea0003800000 */
[----:B------:R-:W-:-:S13]  /*15080*/  ISETP.NE.AND P0, PT, R0, 0x1d, PT ;  /* 0x0000001d0000780c */ /* 0x000fda0003f05270 */
[----:B------:R-:W-:Y:S05]  /*15090*/  @!P0 BRA `(.L_x_1353) ;  /* 0x00000000008c8947 */ /* 0x000fea0003800000 */
[----:B------:R-:W-:-:S13]  /*150a0*/  ISETP.NE.AND P0, PT, R0, 0x2c, PT ;  /* 0x0000002c0000780c */ /* 0x000fda0003f05270 */
[----:B------:R-:W-:Y:S05]  /*150b0*/  @P0 BRA `(.L_x_1326) ;  /* 0x0000000000400947 */ /* 0x000fea0003800000 */
[----:B------:R-:W-:-:S05]  /*150c0*/  IMAD.U32 R5, R16, 0x10000, RZ ;  /* 0x0001000010057824 */ /* 0x000fca00078e00ff */
        /* <DEDUP_REMOVED lines=15> */
.L_x_1326:
        /* <DEDUP_REMOVED lines=15> */
[----:B-1----:R-:W-:Y:S05]  /*152b0*/  CALL.ABS.NOINC R2 ;  /* 0x0000000002007343 */ /* 0x002fea0003c00000 */
.L_x_1354:
[----:B------:R-:W-:Y:S05]  /*152c0*/  EXIT ;  /* 0x000000000000794d */ /* 0x000fea0003800000 */
.L_x_1353:
[----:B------:R-:W-:-:S06]  /*152d0*/  IMAD.U32 R4, R16, 0x10000, RZ ;  /* 0x0001000010047824 */ /* 0x000fcc00078e00ff */
[----:B------:R-:W0:Y:S02]  /*152e0*/  F2I.U64.TRUNC R4, R4 ;  /* 0x0000000400047311 */ /* 0x000e24000020d800 */
[----:B0-----:R-:W-:Y:S01]  /*152f0*/  STG.E.64 desc[UR36][R2.64], R4 ;  /* 0x0000000402007986 */ /* 0x001fe2000c101b24 */
[----:B------:R-:W-:Y:S05]  /*15300*/  EXIT ;  /* 0x000000000000794d */ /* 0x000fea0003800000 */
.L_x_1352:
[----:B------:R-:W-:-:S04]  /*15310*/  IMAD.U32 R16, R16, 0x10000, RZ ;  /* 0x0001000010107824 */ /* 0x000fc800078e00ff */
[----:B------:R-:W0:Y:S02]  /*15320*/  F2I.FTZ.U32.TRUNC.NTZ R5, R16 ;  /* 0x0000001000057305 */ /* 0x000e24000021f000 */
[----:B0-----:R-:W-:Y:S01]  /*15330*/  STG.E desc[UR36][R2.64], R5 ;  /* 0x0000000502007986 */ /* 0x001fe2000c101924 */
[----:B------:R-:W-:Y:S05]  /*15340*/  EXIT ;  /* 0x000000000000794d */ /* 0x000fea0003800000 */
.L_x_1355:
        /* <DEDUP_REMOVED lines=11> */
.L_x_9574:


//--------------------- .text._ZN2at6native18elementwise_kernelILi128ELi4EZNS0_22gpu_kernel_impl_nocastIZZZNS0_14glu_jvp_kernelERNS_18TensorIteratorBaseEENKUlvE_clEvENKUlvE2_clEvEUlN3c108BFloat16ES8_S8_S8_E_EEvS4_RKT_EUliE_EEviT1_ --------------------------
	.section	.text._ZN2at6native18elementwise_kernelILi128ELi4EZNS0_22gpu_kernel_impl_nocastIZZZNS0_14glu_jvp_kernelERNS_18TensorIteratorBaseEENKUlvE_clEvENKUlvE2_clEvEUlN3c108BFloat16ES8_S8_S8_E_EEvS4_RKT_EUliE_EEviT1_,"ax",@progbits
	.align	128
        .global         _ZN2at6native18elementwise_kernelILi128ELi4EZNS0_22gpu_kernel_impl_nocastIZZZNS0_14glu_jvp_kernelERNS_18TensorIteratorBaseEENKUlvE_clEvENKUlvE2_clEvEUlN3c108BFloat16ES8_S8_S8_E_EEvS4_RKT_EUliE_EEviT1_
        .type           _ZN2at6native18elementwise_kernelILi128ELi4EZNS0_22gpu_kernel_impl_nocastIZZZNS0_14glu_jvp_kernelERNS_18TensorIteratorBaseEENKUlvE_clEvENKUlvE2_clEvEUlN3c108BFloat16ES8_S8_S8_E_EEvS4_RKT_EUliE_EEviT1_,@function
        .size           _ZN2at6native18elementwise_kernelILi128ELi4EZNS0_22gpu_kernel_impl_nocastIZZZNS0_14glu_jvp_kernelERNS_18TensorIteratorBaseEENKUlvE_clEvENKUlvE2_clEvEUlN3c108BFloat16ES8_S8_S8_E_EEvS4_RKT_EUliE_EEviT1_,(.L_x_9575 - _ZN2at6native18elementwise_kernelILi128ELi4EZNS0_22gpu_kernel_impl_nocastIZZZNS0_14glu_jvp_kernelERNS_18TensorIteratorBaseEENKUlvE_clEvENKUlvE2_clEvEUlN3c108BFloat16ES8_S8_S8_E_EEvS4_RKT_EUliE_EEviT1_)
        .other          _ZN2at6native18elementwise_kernelILi128ELi4EZNS0_22gpu_kernel_impl_nocastIZZZNS0_14glu_jvp_kernelERNS_18TensorIteratorBaseEENKUlvE_clEvENKUlvE2_clEvEUlN3c108BFloat16ES8_S8_S8_E_EEvS4_RKT_EUliE_EEviT1_,@"STO_CUDA_ENTRY STV_DEFAULT"
_ZN2at6native18elementwise_kernelILi128ELi4EZNS0_22gpu_kernel_impl_nocastIZZZNS0_14glu_jvp_kernelERNS_18TensorIteratorBaseEENKUlvE_clEvENKUlvE2_clEvEUlN3c108BFloat16ES8_S8_S8_E_EEvS4_RKT_EUliE_EEviT1_:
.text._ZN2at6native18elementwise_kernelILi128ELi4EZNS0_22gpu_kernel_impl_nocastIZZZNS0_14glu_jvp_kernelERNS_18TensorIteratorBaseEENKUlvE_clEvENKUlvE2_clEvEUlN3c108BFloat16ES8_S8_S8_E_EEvS4_RKT_EUliE_EEviT1_:
[----:B------:R-:W-:Y:S01]  /*0000*/  LDC R1, c[0x0][0x28] ;  /* 0x00000a00ff017b82 */ /* 0x000fe20000000800 */
[----:B------:R-:W0:Y:S01]  /*0010*/  S2R R3, SR_CTAID.X ;  /* 0x0000000000037919 */ /* 0x000e220000002500 */
[----:B------:R-:W-:Y:S01]  /*0020*/  ULDC UR6, c[0x0][0x210] ;  /* 0x0000840000067ab9 */ /* 0x000fe20000000800 */
[----:B------:R-:W-:Y:S01]  /*0030*/  ULDC.64 UR4, c[0x0][0x208] ;  /* 0x0000820000047ab9 */ /* 0x000fe20000000a00 */
[----:B------:R-:W-:Y:S01]  /*0040*/  BSSY B0, `(.L_x_1356) ;  /* 0x00001d4000007945 */ /* 0x000fe20003800000 */
[----:B------:R-:W0:Y:S02]  /*0050*/  S2R R0, SR_TID.X ;  /* 0x0000000000007919 */ /* 0x000e240000002100 */
[----:B0-----:R-:W-:-:S04]  /*0060*/  LEA R3, R3, R0, 0x9 ;  /* 0x0000000003037211 */ /* 0x001fc800078e48ff */
[----:B------:R-:W-:-:S13]  /*0070*/  ISETP.GE.AND P0, PT, R3, UR6, PT ;  /* 0x0000000603007c0c */ /* 0x000fda000bf06270 */
[----:B------:R-:W-:Y:S05]  /*0080*/  @P0 BRA `(.L_x_1357) ;  /* 0x0000001c003c0947 */ /* 0x000fea0003800000 */
[----:B------:R-:W0:Y:S01]  /*0090*/  LDC R6, c[0x0][0x218] ;  /* 0x00008600ff067b82 */ /* 0x000e220000000800 */
[----:B------:R-:W-:Y:S01]  /*00a0*/  HFMA2.MMA R0, -RZ, RZ, 0, 0 ;  /* 0x00000000ff007435 */ /* 0x000fe200000001ff */
[----:B------:R-:W-:Y:S01]  /*00b0*/  CS2R R4, SRZ ;  /* 0x0000000000047805 */ /* 0x000fe2000001ff00 */
[----:B------:R-:W-:Y:S01]  /*00c0*/  HFMA2.MMA R2, -RZ, RZ, 0, 0 ;  /* 0x00000000ff027435 */ /* 0x000fe200000001ff */
[----:B------:R-:W-:Y:S02]  /*00d0*/  MOV R7, RZ ;  /* 0x000000ff00077202 */ /* 0x000fe40000000f00 */
[----:B0-----:R-:W-:-:S13]  /*00e0*/  ISETP.NE.AND P0, PT, R6, RZ, PT ;  /* 0x000000ff0600720c */ /* 0x001fda0003f05270 */
[----:B------:R-:W-:Y:S05]  /*00f0*/  @!P0 BRA `(.L_x_1358) ;  /* 0x00000018009c8947 */ /* 0x000fea0003800000 */
[----:B------:R-:W-:Y:S01]  /*0100*/  MOV R4, RZ ;  /* 0x000000ff00047202 */ /* 0x000fe20000000f00 */
[----:B------:R-:W-:Y:S01]  /*0110*/  ULDC.64 UR8, c[0x0][0x220] ;  /* 0x0000880000087ab9 */ /* 0x000fe20000000a00 */
[----:B------:R-:W-:Y:S01]  /*0120*/  MOV R5, R3 ;  /* 0x0000000300057202 */ /* 0x000fe20000000f00 */
[----:B------:R-:W-:Y:S01]  /*0130*/  ULDC UR7, c[0x0][0x21c] ;  /* 0x0000870000077ab9 */ /* 0x000fe20000000800 */
[----:B------:R-:W-:Y:S01]  /*0140*/  ISETP.NE.AND P0, PT, R6, 0x1, PT ;  /* 0x000000010600780c */ /* 0x000fe20003f05270 */
[----:B------:R-:W-:-:S05]  /*0150*/  IMAD.HI.U32 R8, R3, UR8, R4 ;  /* 0x0000000803087c27 */ /* 0x000fca000f8e0004 */
[----:B------:R-:W-:Y:S01]  /*0160*/  SHF.R.U32.HI R9, RZ, UR9, R8 ;  /* 0x00000009ff097c19 */ /* 0x000fe20008011608 */
[----:B------:R-:W-:-:S03]  /*0170*/  ULDC.64 UR8, c[0x0][0x348] ;  /* 0x0000d20000087ab9 */ /* 0x000fc60000000a00 */
[----:B------:R-:W-:-:S05]  /*0180*/  IADD3 R4, -R9, RZ, RZ ;  /* 0x000000ff09047210 */ /* 0x000fca0007ffe1ff */
[----:B------:R-:W-:Y:S01]  /*0190*/  IMAD R4, R4, UR7, R3 ;  /* 0x0000000704047c24 */ /* 0x000fe2000f8e0203 */
[----:B------:R-:W-:-:S03]  /*01a0*/  ULDC UR7, c[0x0][0x358] ;  /* 0x0000d60000077ab9 */ /* 0x000fc60000000800 */
[C---:B------:R-:W-:Y:S02]  /*01b0*/  IMAD R5, R4.reuse, UR8, RZ ;  /* 0x0000000804057c24 */ /* 0x040fe4000f8e02ff */
[C---:B------:R-:W-:Y:S01]  /*01c0*/  IMAD R2, R4.reuse, UR9, RZ ;  /* 0x0000000904027c24 */ /* 0x040fe2000f8e02ff */
[----:B------:R-:W-:Y:S02]  /*01d0*/  ULDC.64 UR8, c[0x0][0x350] ;  /* 0x0000d40000087ab9 */ /* 0x000fe40000000a00 */
[C---:B------:R-:W-:Y:S02]  /*01e0*/  IMAD R7, R4.reuse, UR8, RZ ;  /* 0x0000000804077c24 */ /* 0x040fe4000f8e02ff */
[C---:B------:R-:W-:Y:S02]  /*01f0*/  IMAD R0, R4.reuse, UR9, RZ ;  /* 0x0000000904007c24 */ /* 0x040fe4000f8e02ff */
[----:B------:R-:W-:Y:S01]  /*0200*/  IMAD R4, R4, UR7, RZ ;  /* 0x0000000704047c24 */ /* 0x000fe2000f8e02ff */
[----:B------:R-:W-:Y:S06]  /*0210*/  @!P0 BRA `(.L_x_1358) ;  /* 0x0000001800548947 */ /* 0x000fec0003800000 */
[----:B------:R-:W-:Y:S01]  /*0220*/  MOV R8, RZ ;  /* 0x000000ff00087202 */ /* 0x000fe20000000f00 */
[----:B------:R-:W-:Y:S01]  /*0230*/  ULDC.64 UR8, c[0x0][0x228] ;  /* 0x00008a0000087ab9 */ /* 0x000fe20000000a00 */
[----:B------:R-:W-:Y:S01]  /*0240*/  ULDC UR7, c[0x0][0x230] ;  /* 0x00008c0000077ab9 */ /* 0x000fe20000000800 */
[----:B------:R-:W-:Y:S02]  /*0250*/  ISETP.NE.AND P0, PT, R6, 0x2, PT ;  /* 0x000000020600780c */ /* 0x000fe40003f05270 */
[----:B------:R-:W-:-:S05]  /*0260*/  IMAD.HI.U32 R10, R9, UR9, R8 ;  /* 0x00000009090a7c27 */ /* 0x000fca000f8e0008 */
[----:B------:R-:W-:Y:S01]  /*0270*/  SHF.R.U32.HI R11, RZ, UR7, R10 ;  /* 0x00000007ff0b7c19 */ /* 0x000fe2000801160a */
[----:B------:R-:W-:-:S03]  /*0280*/  ULDC UR7, c[0x0][0x35c] ;  /* 0x0000d70000077ab9 */ /* 0x000fc60000000800 */
[----:B------:R-:W-:-:S05]  /*0290*/  IADD3 R8, -R11, RZ, RZ ;  /* 0x000000ff0b087210 */ /* 0x000fca0007ffe1ff */
        /* <DEDUP_REMOVED lines=9> */
[----:B------:R-:W-:Y:S01]  /*0330*/  HFMA2.MMA R10, -RZ, RZ, 0, 0 ;  /* 0x00000000ff0a7435 */ /* 0x000fe200000001ff */
[----:B------:R-:W-:Y:S01]  /*0340*/  ULDC.64 UR8, c[0x0][0x238] ;  /* 0x00008e0000087ab9 */ /* 0x000fe20000000a00 */
[----:B------:R-:W-:Y:S01]  /*0350*/  ISETP.NE.AND P0, PT, R6, 0x3, PT ;  /* 0x000000030600780c */ /* 0x000fe20003f05270 */
[----:B------:R-:W-:-:S07]  /*0360*/  ULDC UR7, c[0x0][0x234] ;  /* 0x00008d0000077ab9 */ /* 0x000fce0000000800 */
[----:B------:R-:W-:-:S05]  /*0370*/  IMAD.HI.U32 R8, R11, UR8, R10 ;  /* 0x000000080b087c27 */ /* 0x000fca000f8e000a */
[----:B------:R-:W-:Y:S01]  /*0380*/  SHF.R.U32.HI R9, RZ, UR9, R8 ;  /* 0x00000009ff097c19 */ /* 0x000fe20008011608 */
[----:B------:R-:W-:-:S03]  /*0390*/  ULDC.64 UR8, c[0x0][0x370] ;  /* 0x0000dc0000087ab9 */ /* 0x000fc60000000a00 */
[----:B------:R-:W-:-:S05]  /*03a0*/  IADD3 R10, -R9, RZ, RZ ;  /* 0x000000ff090a7210 */ /* 0x000fca0007ffe1ff */
[----:B------:R-:W-:Y:S01]  /*03b0*/  IMAD R11, R10, UR7, R11 ;  /* 0x000000070a0b7c24 */ /* 0x000fe2000f8e020b */
[----:B------:R-:W-:-:S03]  /*03c0*/  ULDC UR7, c[0x0][0x380] ;  /* 0x0000e00000077ab9 */ /* 0x000fc60000000800 */
[C---:B------:R-:W-:Y:S02]  /*03d0*/  IMAD R5, R11.reuse, UR8, R5 ;  /* 0x000000080b057c24 */ /* 0x040fe4000f8e0205 */
[C---:B------:R-:W-:Y:S01]  /*03e0*/  IMAD R2, R11.reuse, UR9, R2 ;  /* 0x000000090b027c24 */ /* 0x040fe2000f8e0202 */
[----:B------:R-:W-:Y:S01]  /*03f0*/  ULDC.64 UR8, c[0x0][0x378] ;  /* 0x0000de0000087ab9 */ /* 0x000fe20000000a00 */
[C---:B------:R-:W-:Y:S02]  /*0400*/  IMAD R4, R11.reuse, UR7, R4 ;  /* 0x000000070b047c24 */ /* 0x040fe4000f8e0204 */
[C---:B------:R-:W-:Y:S02]  /*0410*/  IMAD R7, R11.reuse, UR8, R7 ;  /* 0x000000080b077c24 */ /* 0x040fe4000f8e0207 */
[----:B------:R-:W-:Y:S01]  /*0420*/  IMAD R0, R11, UR9, R0 ;  /* 0x000000090b007c24 */ /* 0x000fe2000f8e0200 */
        /* <DEDUP_REMOVED lines=20> */
[----:B------:R-:W-:Y:S01]  /*0570*/  ISETP.NE.AND P0, PT, R6, 0x5, PT ;  /* 0x000000050600780c */ /* 0x000fe20003f05270 */
[----:B------:R-:W-:Y:S02]  /*0580*/  ULDC UR7, c[0x0][0x24c] ;  /* 0x0000930000077ab9 */ /* 0x000fe40000000800 */
        /* <DEDUP_REMOVED lines=15> */
[----:B------:R-:W-:Y:S01]  /*0680*/  ULDC UR7, c[0x0][0x260] ;  /* 0x0000980000077ab9 */ /* 0x000fe20000000800 */
[----:B------:R-:W-:-:S07]  /*0690*/  ISETP.NE.AND P0, PT, R6, 0x6, PT ;  /* 0x000000060600780c */ /* 0x000fce0003f05270 */
        /* <DEDUP_REMOVED lines=302> */
[----:B------:R-:W-:Y:S01]  /*1980*/  ISETP.NE.AND P0, PT, R6, 0x18, PT ;  /* 0x000000180600780c */ /* 0x000fe20003f05270 */
[----:B------:R-:W-:Y:S01]  /*1990*/  HFMA2.MMA R8, -RZ, RZ, 0, 0 ;  /* 0x00000000ff087435 */ /* 0x000fe200000001ff */
[----:B------:R-:W-:Y:S01]  /*19a0*/  ULDC.64 UR8, c[0x0][0x330] ;  /* 0x0000cc0000087ab9 */ /* 0x000fe20000000a00 */
[----:B------:R-:W-:Y:S01]  /*19b0*/  ULDC UR7, c[0x0][0x338] ;  /* 0x0000ce0000077ab9 */ /* 0x000fe20000000800 */
[----:B------:R-:W-:-:S07]  /*19c0*/  ULDC.64 UR10, c[0x0][0x520] ;  /* 0x00014800000a7ab9 */ /* 0x000fce0000000a00 */
[----:B------:R-:W-:Y:S02]  /*19d0*/  IMAD.HI.U32 R14, R9, UR9, R8 ;  /* 0x00000009090e7c27 */ /* 0x000fe4000f8e0008 */
[----:B------:R-:W0:Y:S03]  /*19e0*/  @P0 LDC.64 R16, c[0x0][0x340] ;  /* 0x0000d000ff100b82 */ /* 0x000e260000000a00 */
[----:B------:R-:W-:Y:S01]  /*19f0*/  SHF.R.U32.HI R15, RZ, UR7, R14 ;  /* 0x00000007ff0f7c19 */ /* 0x000fe2000801160e */
[----:B------:R-:W-:Y:S01]  /*1a00*/  ULDC UR7, c[0x0][0x514] ;  /* 0x0001450000077ab9 */ /* 0x000fe20000000800 */
[----:B------:R-:W-:Y:S02]  /*1a10*/  @P0 MOV R14, RZ ;  /* 0x000000ff000e0202 */ /* 0x000fe40000000f00 */
[----:B------:R-:W-:Y:S01]  /*1a20*/  IADD3 R8, -R15, RZ, RZ ;  /* 0x000000ff0f087210 */ /* 0x000fe20007ffe1ff */
[----:B------:R-:W1:Y:S04]  /*1a30*/  @P0 LDC R19, c[0x0][0x33c] ;  /* 0x0000cf00ff130b82 */ /* 0x000e680000000800 */
[----:B------:R-:W-:Y:S01]  /*1a40*/  IMAD R9, R8, UR8, R9 ;  /* 0x0000000808097c24 */ /* 0x000fe2000f8e0209 */
[----:B------:R-:W-:-:S03]  /*1a50*/  ULDC.64 UR8, c[0x0][0x518] ;  /* 0x0001460000087ab9 */ /* 0x000fc60000000a00 */
[----:B------:R-:W2:Y:S01]  /*1a60*/  @P0 LDC.64 R12, c[0x0][0x528] ;  /* 0x00014a00ff0c0b82 */ /* 0x000ea20000000a00 */
[C---:B------:R-:W-:Y:S02]  /*1a70*/  IMAD R5, R9.reuse, UR7, R5 ;  /* 0x0000000709057c24 */ /* 0x040fe4000f8e0205 */
[C---:B------:R-:W-:Y:S02]  /*1a80*/  IMAD R2, R9.reuse, UR8, R2 ;  /* 0x0000000809027c24 */ /* 0x040fe4000f8e0202 */
[C---:B------:R-:W-:Y:S02]  /*1a90*/  IMAD R7, R9.reuse, UR9, R7 ;  /* 0x0000000909077c24 */ /* 0x040fe4000f8e0207 */
[----:B------:R-:W-:Y:S01]  /*1aa0*/  IMAD R0, R9, UR10, R0 ;  /* 0x0000000a09007c24 */ /* 0x000fe2000f8e0200 */
[----:B------:R-:W3:Y:S01]  /*1ab0*/  @P0 LDC.64 R10, c[0x0][0x530] ;  /* 0x00014c00ff0a0b82 */ /* 0x000ee20000000a00 */
[----:B0-----:R-:W-:-:S04]  /*1ac0*/  @P0 IMAD.HI.U32 R16, R15, R16, R14 ;  /* 0x000000100f100227 */ /* 0x001fc800078e000e */
[----:B------:R-:W-:Y:S01]  /*1ad0*/  IMAD R4, R9, UR11, R4 ;  /* 0x0000000b09047c24 */ /* 0x000fe2000f8e0204 */
[----:B------:R-:W-:Y:S02]  /*1ae0*/  @P0 SHF.R.U32.HI R16, RZ, R17, R16 ;  /* 0x00000011ff100219 */ /* 0x000fe40000011610 */
[----:B------:R-:W0:Y:S02]  /*1af0*/  @P0 LDC R6, c[0x0][0x538] ;  /* 0x00014e00ff060b82 */ /* 0x000e240000000800 */
[----:B------:R-:W-:-:S05]  /*1b00*/  @P0 IADD3 R14, -R16, RZ, RZ ;  /* 0x000000ff100e0210 */ /* 0x000fca0007ffe1ff */
[----:B-1----:R-:W-:-:S04]  /*1b10*/  @P0 IMAD R15, R14, R19, R15 ;  /* 0x000000130e0f0224 */ /* 0x002fc800078e020f */
[C---:B--2---:R-:W-:Y:S02]  /*1b20*/  @P0 IMAD R5, R15.reuse, R12, R5 ;  /* 0x0000000c0f050224 */ /* 0x044fe400078e0205 */
[C---:B------:R-:W-:Y:S02]  /*1b30*/  @P0 IMAD R2, R15.reuse, R13, R2 ;  /* 0x0000000d0f020224 */ /* 0x040fe400078e0202 */
[C---:B---3--:R-:W-:Y:S02]  /*1b40*/  @P0 IMAD R7, R15.reuse, R10, R7 ;  /* 0x0000000a0f070224 */ /* 0x048fe400078e0207 */
[C---:B------:R-:W-:Y:S02]  /*1b50*/  @P0 IMAD R0, R15.reuse, R11, R0 ;  /* 0x0000000b0f000224 */ /* 0x040fe400078e0200 */
[----:B0-----:R-:W-:-:S07]  /*1b60*/  @P0 IMAD R4, R15, R6, R4 ;  /* 0x000000060f040224 */ /* 0x001fce00078e0204 */
.L_x_1358:
[----:B------:R-:W-:Y:S01]  /*1b70*/  ULDC.64 UR8, c[0x0][0x550] ;  /* 0x0001540000087ab9 */ /* 0x000fe20000000a00 */
[----:B------:R-:W-:Y:S01]  /*1b80*/  ULDC.64 UR10, c[0x0][0x560] ;  /* 0x00015800000a7ab9 */ /* 0x000fe20000000a00 */
[----:B------:R-:W-:-:S04]  /*1b90*/  IADD3 R8, P0, R7, UR8, RZ ;  /* 0x0000000807087c10 */ /* 0x000fc8000ff1e0ff */
[----:B------:R-:W-:Y:S01]  /*1ba0*/  IADD3.X R9, RZ, UR9, RZ, P0, !PT ;  /* 0x00000009ff097c10 */ /* 0x000fe200087fe4ff */
[----:B------:R-:W-:-:S04]  /*1bb0*/  ULDC.64 UR8, c[0x0][0x548] ;  /* 0x0001520000087ab9 */ /* 0x000fc80000000a00 */
[----:B------:R-:W2:Y:S01]  /*1bc0*/  LDG.E.U16 R8, desc[UR4][R8.64] ;  /* 0x0000000408087981 */ /* 0x000ea2000c1e1500 */
[----:B------:R-:W-:Y:S02]  /*1bd0*/  IADD3 R12, P1, R4, UR10, RZ ;  /* 0x0000000a040c7c10 */ /* 0x000fe4000ff3e0ff */
[----:B------:R-:W-:Y:S02]  /*1be0*/  IADD3 R6, P0, R2, UR8, RZ ;  /* 0x0000000802067c10 */ /* 0x000fe4000ff1e0ff */
[----:B------:R-:W-:Y:S01]  /*1bf0*/  IADD3.X R13, RZ, UR11, RZ, P1, !PT ;  /* 0x0000000bff0d7c10 */ /* 0x000fe20008ffe4ff */
[----:B------:R-:W-:Y:S01]  /*1c00*/  ULDC.64 UR10, c[0x0][0x558] ;  /* 0x00015600000a7ab9 */ /* 0x000fe20000000a00 */
[----:B------:R-:W-:Y:S01]  /*1c10*/  IADD3.X R7, RZ, UR9, RZ, P0, !PT ;  /* 0x00000009ff077c10 */ /* 0x000fe200087fe4ff */
[----:B------:R-:W-:Y:S01]  /*1c20*/  ULDC.64 UR8, c[0x0][0x540] ;  /* 0x0001500000087ab9 */ /* 0x000fe20000000a00 */
[----:B------:R-:W-:Y:S01]  /*1c30*/  IADD3 R10, P0, R0, UR10, RZ ;  /* 0x0000000a000a7c10 */ /* 0x000fe2000ff1e0ff */
[----:B------:R-:W3:Y:S03]  /*1c40*/  LDG.E.U16 R12, desc[UR4][R12.64] ;  /* 0x000000040c0c7981 */ /* 0x000ee6000c1e1500 */
[----:B------:R-:W-:Y:S01]  /*1c50*/  IADD3.X R11, RZ, UR11, RZ, P0, !PT ;  /* 0x0000000bff0b7c10 */ /* 0x000fe200087fe4ff */
[----:B------:R-:W4:Y:S04]  /*1c60*/  LDG.E.U16 R6, desc[UR4][R6.64] ;  /* 0x0000000406067981 */ /* 0x000f28000c1e1500 */
[----:B------:R-:W5:Y:S01]  /*1c70*/  LDG.E.U16 R10, desc[UR4][R10.64] ;  /* 0x000000040a0a7981 */ /* 0x000f62000c1e1500 */
[----:B------:R-:W-:-:S02]  /*1c80*/  IADD3 R4, P0, R5, UR8, RZ ;  /* 0x0000000805047c10 */ /* 0x000fc4000ff1e0ff */
[----:B------:R-:W-:Y:S02]  /*1c90*/  IADD3 R3, R3, 0x80, RZ ;  /* 0x0000008003037810 */ /* 0x000fe40007ffe0ff */
[----:B------:R-:W-:Y:S02]  /*1ca0*/  IADD3.X R5, RZ, UR9, RZ, P0, !PT ;  /* 0x00000009ff057c10 */ /* 0x000fe400087fe4ff */
[----:B--2---:R-:W-:-:S05]  /*1cb0*/  SHF.L.U32 R8, R8, 0x10, RZ ;  /* 0x0000001008087819 */ /* 0x004fca00000006ff */
[----:B------:R-:W-:Y:S01]  /*1cc0*/  FMUL.FTZ R8, R8, -1.4426950216293334961 ;  /* 0xbfb8aa3b08087820 */ /* 0x000fe20000410000 */
[----:B---3--:R-:W-:-:S05]  /*1cd0*/  SHF.L.U32 R2, R12, 0x10, RZ ;  /* 0x000000100c027819 */ /* 0x008fca00000006ff */
[----:B------:R-:W0:Y:S01]  /*1ce0*/  MUFU.EX2 R8, R8 ;  /* 0x0000000800087308 */ /* 0x000e220000000800 */
[----:B----4-:R-:W-:Y:S01]  /*1cf0*/  SHF.L.U32 R0, R6, 0x10, RZ ;  /* 0x0000001006007819 */ /* 0x010fe200000006ff */
[----:B0-----:R-:W-:-:S06]  /*1d00*/  FADD.FTZ R9, R8, 1 ;  /* 0x3f80000008097421 */ /* 0x001fcc0000010000 */
[----:B------:R-:W0:Y:S02]  /*1d10*/  MUFU.RCP R9, R9 ;  /* 0x0000000900097308 */ /* 0x000e240000001000 */
[----:B0-----:R-:W-:Y:S01]  /*1d20*/  FFMA.FTZ R13, -R2, R9, R2 ;  /* 0x00000009020d7223 */ /* 0x001fe20000010102 */
[----:B-----5:R-:W-:-:S03]  /*1d30*/  SHF.L.U32 R2, R10, 0x10, RZ ;  /* 0x000000100a027819 */ /* 0x020fc600000006ff */
[----:B------:R-:W-:-:S04]  /*1d40*/  FMUL.FTZ R13, R0, R13 ;  /* 0x0000000d000d7220 */ /* 0x000fc80000410000 */
[----:B------:R-:W-:-:S05]  /*1d50*/  FFMA.FTZ R2, R2, R9, R13 ;  /* 0x0000000902027223 */ /* 0x000fca000001000d */
[----:B------:R-:W-:-:S05]  /*1d60*/  F2FP.BF16.F32.PACK_AB R2, RZ, R2 ;  /* 0x00000002ff02723e */ /* 0x000fca00000010ff */
[----:B------:R0:W-:Y:S02]  /*1d70*/  STG.E.U16 desc[UR4][R4.64], R2 ;  /* 0x0000000204007986 */ /* 0x0001e4000c101504 */
.L_x_1357:
[----:B------:R-:W-:Y:S05]  /*1d80*/  BSYNC B0 ;  /* 0x0000000000007941 */ /* 0x000fea0003800000 */
.L_x_1356:
[----:B------:R-:W-:Y:S01]  /*1d90*/  ISETP.GE.AND P0, PT, R3, UR6, PT ;  /* 0x0000000603007c0c */ /* 0x000fe2000bf06270 */
[----:B------:R-:W-:-:S12]  /*1da0*/  BSSY B0, `(.L_x_1359) ;  /* 0x00003a0000007945 */ /* 0x000fd80003800000 */
[----:B------:R-:W-:Y:S05]  /*1db0*/  @P0 BRA `(.L_x_1360) ;  /* 0x0000003800780947 */ /* 0x000fea0003800000 */
[----:B------:R-:W1:Y:S01]  /*1dc0*/  LDC R6, c[0x0][0x218] ;  /* 0x00008600ff067b82 */ /* 0x000e620000000800 */
[----:B------:R-:W-:Y:S01]  /*1dd0*/  HFMA2.MMA R0, -RZ, RZ, 0, 0 ;  /* 0x00000000ff007435 */ /* 0x000fe200000001ff */
[----:B0-----:R-:W-:Y:S01]  /*1de0*/  CS2R R4, SRZ ;  /* 0x0000000000047805 */ /* 0x001fe2000001ff00 */
[----:B------:R-:W-:Y:S01]  /*1df0*/  HFMA2.MMA R2, -RZ, RZ, 0, 0 ;  /* 0x00000000ff027435 */ /* 0x000fe200000001ff */
[----:B------:R-:W-:Y:S02]  /*1e00*/  MOV R7, RZ ;  /* 0x000000ff00077202 */ /* 0x000fe40000000f00 */
[----:B-1----:R-:W-:-:S13]  /*1e10*/  ISETP.NE.AND P0, PT, R6, RZ, PT ;  /* 0x000000ff0600720c */ /* 0x002fda0003f05270 */
[----:B------:R-:W-:Y:S05]  /*1e20*/  @!P0 BRA `(.L_x_1361) ;  /* 0x0000001800988947 */ /* 0x000fea0003800000 */
        /* <DEDUP_REMOVED lines=422> */
.L_x_1361:
        /* <DEDUP_REMOVED lines=20> */
[----:B------:R-:W-:Y:S02]  /*39d0*/  ISETP.GE.AND P0, PT, R3, UR6, PT ;  /* 0x0000000603007c0c */ /* 0x000fe4000bf06270 */
        /* <DEDUP_REMOVED lines=12> */
[----:B------:R1:W-:Y:S01]  /*3aa0*/  STG.E.U16 desc[UR4][R4.64], R2 ;  /* 0x0000000204007986 */ /* 0x0003e2000c101504 */
[----:B------:R-:W-:Y:S05]  /*3ab0*/  @P0 BRA `(.L_x_1360) ;  /* 0x0000001c00380947 */ /* 0x000fea0003800000 */
[----:B------:R-:W0:Y:S01]  /*3ac0*/  LDC R6, c[0x0][0x218] ;  /* 0x00008600ff067b82 */ /* 0x000e220000000800 */
[----:B------:R-:W-:Y:S01]  /*3ad0*/  HFMA2.MMA R0, -RZ, RZ, 0, 0 ;  /* 0x00000000ff007435 */ /* 0x000fe200000001ff */
[----:B-1----:R-:W-:Y:S01]  /*3ae0*/  CS2R R4, SRZ ;  /* 0x0000000000047805 */ /* 0x002fe2000001ff00 */
[----:B------:R-:W-:Y:S01]  /*3af0*/  HFMA2.MMA R2, -RZ, RZ, 0, 0 ;  /* 0x00000000ff027435 */ /* 0x000fe200000001ff */
[----:B------:R-:W-:Y:S02]  /*3b00*/  MOV R7, RZ ;  /* 0x000000ff00077202 */ /* 0x000fe40000000f00 */
[----:B0-----:R-:W-:-:S13]  /*3b10*/  ISETP.NE.AND P0, PT, R6, RZ, PT ;  /* 0x000000ff0600720c */ /* 0x001fda0003f05270 */
        /* <DEDUP_REMOVED lines=423> */
.L_x_1362:
        /* <DEDUP_REMOVED lines=33> */
.L_x_1360:
[----:B------:R-:W-:Y:S05]  /*57a0*/  BSYNC B0 ;  /* 0x0000000000007941 */ /* 0x000fea0003800000 */
.L_x_1359:
[----:B------:R-:W-:-:S13]  /*57b0*/  ISETP.GE.AND P0, PT, R3, UR6, PT ;  /* 0x0000000603007c0c */ /* 0x000fda000bf06270 */
[----:B------:R-:W-:Y:S05]  /*57c0*/  @P0 EXIT ;  /* 0x000000000000094d */ /* 0x000fea0003800000 */
[----:B------:R-:W3:Y:S01]  /*57d0*/  LDC R6, c[0x0][0x218] ;  /* 0x00008600ff067b82 */ /* 0x000ee20000000800 */
[----:B------:R-:W-:Y:S01]  /*57e0*/  HFMA2.MMA R0, -RZ, RZ, 0, 0 ;  /* 0x00000000ff007435 */ /* 0x000fe200000001ff */
[----:B012---:R-:W-:Y:S01]  /*57f0*/  CS2R R4, SRZ ;  /* 0x0000000000047805 */ /* 0x007fe2000001ff00 */
[----:B------:R-:W-:Y:S01]  /*5800*/  HFMA2.MMA R2, -RZ, RZ, 0, 0 ;  /* 0x00000000ff027435 */ /* 0x000fe200000001ff */
[----:B------:R-:W-:Y:S02]  /*5810*/  MOV R7, RZ ;  /* 0x000000ff00077202 */ /* 0x000fe40000000f00 */
[----:B---3--:R-:W-:-:S13]  /*5820*/  ISETP.NE.AND P0, PT, R6, RZ, PT ;  /* 0x000000ff0600720c */ /* 0x008fda0003f05270 */
[----:B------:R-:W-:Y:S05]  /*5830*/  @!P0 BRA `(.L_x_1363) ;  /* 0x0000001800988947 */ /* 0x000fea0003800000 */
[----:B------:R-:W-:Y:S01]  /*5840*/  MOV R2, RZ ;  /* 0x000000ff00027202 */ /* 0x000fe20000000f00 */
[----:B------:R-:W-:Y:S01]  /*5850*/  ULDC.64 UR6, c[0x0][0x220] ;  /* 0x0000880000067ab9 */ /* 0x000fe20000000a00 */
[----:B------:R-:W-:Y:S01]  /*5860*/  ISETP.NE.AND P0, PT, R6, 0x1, PT ;  /* 0x000000010600780c */ /* 0x000fe20003f05270 */
[----:B------:R-:W-:Y:S02]  /*5870*/  ULDC UR8, c[0x0][0x358] ;  /* 0x0000d60000087ab9 */ /* 0x000fe40000000800 */
[----:B------:R-:W-:Y:S01]  /*5880*/  IMAD.HI.U32 R8, R3, UR6, R2 ;  /* 0x0000000603087c27 */ /* 0x000fe2000f8e0002 */
[----:B------:R-:W-:-:S04]  /*5890*/  ULDC UR6, c[0x0][0x21c] ;  /* 0x0000870000067ab9 */ /* 0x000fc80000000800 */
[----:B------:R-:W-:-:S04]  /*58a0*/  SHF.R.U32.HI R9, RZ, UR7, R8 ;  /* 0x00000007ff097c19 */ /* 0x000fc80008011608 */
[----:B------:R-:W-:-:S05]  /*58b0*/  IADD3 R0, -R9, RZ, RZ ;  /* 0x000000ff09007210 */ /* 0x000fca0007ffe1ff */
        /* <DEDUP_REMOVED lines=15> */
[----:B------:R-:W-:-:S03]  /*59b0*/  ULDC.64 UR6, c[0x0][0x360] ;  /* 0x0000d80000067ab9 */ /* 0x000fc60000000a00 */
[----:B------:R-:W-:-:S05]  /*59c0*/  IADD3 R3, -R11, RZ, RZ ;  /* 0x000000ff0b037210 */ /* 0x000fca0007ffe1ff */
        /* <DEDUP_REMOVED lines=13> */
[----:B------:R-:W-:Y:S01]  /*5aa0*/  IMAD.HI.U32 R8, R11, UR6, R10 ;  /* 0x000000060b087c27 */ /* 0x000fe2000f8e000a */
[----:B------:R-:W-:-:S04]  /*5ab0*/  ULDC UR6, c[0x0][0x234] ;  /* 0x00008d0000067ab9 */ /* 0x000fc80000000800 */
[----:B------:R-:W-:-:S04]  /*5ac0*/  SHF.R.U32.HI R9, RZ, UR7, R8 ;  /* 0x00000007ff097c19 */ /* 0x000fc80008011608 */
        /* <DEDUP_REMOVED lines=381> */
.L_x_1363:
        /* <DEDUP_REMOVED lines=17> */
[----:B--2---:R-:W-:-:S05]  /*73b0*/  SHF.L.U32 R6, R6, 0x10, RZ ;  /* 0x0000001006067819 */ /* 0x004fca00000006ff */
[----:B------:R-:W-:Y:S01]  /*73c0*/  FMUL.FTZ R6, R6, -1.4426950216293334961 ;  /* 0xbfb8aa3b06067820 */ /* 0x000fe20000410000 */
[----:B---3--:R-:W-:-:S05]  /*73d0*/  SHF.L.U32 R4, R10, 0x10, RZ ;  /* 0x000000100a047819 */ /* 0x008fca00000006ff */
[----:B------:R-:W0:Y:S01]  /*73e0*/  MUFU.EX2 R6, R6 ;  /* 0x0000000600067308 */ /* 0x000e220000000800 */
[----:B----4-:R-:W-:Y:S02]  /*73f0*/  SHF.L.U32 R0, R2, 0x10, RZ ;  /* 0x0000001002007819 */ /* 0x010fe400000006ff */
[----:B------:R-:W-:-:S04]  /*7400*/  IADD3 R2, P0, R5, UR6, RZ ;  /* 0x0000000605027c10 */ /* 0x000fc8000ff1e0ff */
[----:B------:R-:W-:Y:S01]  /*7410*/  IADD3.X R3, RZ, UR7, RZ, P0, !PT ;  /* 0x00000007ff037c10 */ /* 0x000fe200087fe4ff */
[----:B0-----:R-:W-:-:S06]  /*7420*/  FADD.FTZ R7, R6, 1 ;  /* 0x3f80000006077421 */ /* 0x001fcc0000010000 */
[----:B------:R-:W0:Y:S02]  /*7430*/  MUFU.RCP R7, R7 ;  /* 0x0000000700077308 */ /* 0x000e240000001000 */
[----:B0-----:R-:W-:Y:S01]  /*7440*/  FFMA.FTZ R11, -R4, R7, R4 ;  /* 0x00000007040b7223 */ /* 0x001fe20000010104 */
[----:B-----5:R-:W-:-:S03]  /*7450*/  SHF.L.U32 R4, R8, 0x10, RZ ;  /* 0x0000001008047819 */ /* 0x020fc600000006ff */
[----:B------:R-:W-:-:S04]  /*7460*/  FMUL.FTZ R11, R0, R11 ;  /* 0x0000000b000b7220 */ /* 0x000fc80000410000 */
[----:B------:R-:W-:-:S05]  /*7470*/  FFMA.FTZ R4, R4, R7, R11 ;  /* 0x0000000704047223 */ /* 0x000fca000001000b */
[----:B------:R-:W-:-:S05]  /*7480*/  F2FP.BF16.F32.PACK_AB R4, RZ, R4 ;  /* 0x00000004ff04723e */ /* 0x000fca00000010ff */
[----:B------:R-:W-:Y:S01]  /*7490*/  STG.E.U16 desc[UR4][R2.64], R4 ;  /* 0x0000000402007986 */ /* 0x000fe2000c101504 */
[----:B------:R-:W-:Y:S05]  /*74a0*/  EXIT ;  /* 0x000000000000794d */ /* 0x000fea0003800000 */
.L_x_1364:
        /* <DEDUP_REMOVED lines=13> */
.L_x_9575:


//--------------------- .text._ZN2at6native27unrolled_elementwise_kernelIZZZNS0_14glu_jvp_kernelERNS_18TensorIteratorBaseEENKUlvE_clEvENKUlvE2_clEvEUlN3c108BFloat16ES7_S7_S7_E_St5arrayIPcLm5EELi4E23TrivialOffsetCalculatorILi4EjESC_ILi1EjENS0_6memory15LoadWithoutCastENSF_16StoreWithoutCastEEEviT_T0_T2_T3_T4_T5_ --------------------------
	.section	.text._ZN2at6native27unrolled_elementwise_kernelIZZZNS0_14glu_jvp_kernelERNS_18TensorIteratorBaseEENKUlvE_clEvENKUlvE2_clEvEUlN3c108BFloat16ES7_S7_S7_E_St5arrayIPcLm5EELi4E23TrivialOffsetCalculatorILi4EjESC_ILi1EjENS0_6memory15LoadWithoutCastENSF_16StoreWithoutCastEEEviT_T0_T2_T3_T4_T5_,"ax",@progbits
	.align	128
        .global         _ZN2at6native27unrolled_elementwise_kernelIZZZNS0_14glu_jvp_kernelERNS_18TensorIteratorBaseEENKUlvE_clEvENKUlvE2_clEvEUlN3c108BFloat16ES7_S7_S7_E_St5arrayIPcLm5EELi4E23TrivialOffsetCalculatorILi4EjESC_ILi1EjENS0_6memory15LoadWithoutCastENSF_16StoreWithoutCastEEEviT_T0_T2_T3_T4_T5_
        .type           _ZN2at6native27unrolled_elementwise_kernelIZZZNS0_14glu_jvp_kernelERNS_18TensorIteratorBaseEENKUlvE_clEvENKUlvE2_clEvEUlN3c108BFloat16ES7_S7_S7_E_St5arrayIPcLm5EELi4E23TrivialOffsetCalculatorILi4EjESC_ILi1EjENS0_6memory15LoadWithoutCastENSF_16StoreWithoutCastEEEviT_T0_T2_T3_T4_T5_,@function
        .size           _ZN2at6native27unrolled_elementwise_kernelIZZZNS0_14glu_jvp_kernelERNS_18TensorIteratorBaseEENKUlvE_clEvENKUlvE2_clEvEUlN3c108BFloat16ES7_S7_S7_E_St5arrayIPcLm5EELi4E23TrivialOffsetCalculatorILi4EjESC_ILi1EjENS0_6memory15LoadWithoutCastENSF_16StoreWithoutCastEEEviT_T0_T2_T3_T4_T5_,(.L_x_9576 - _ZN2at6native27unrolled_elementwise_kernelIZZZNS0_14glu_jvp_kernelERNS_18TensorIteratorBaseEENKUlvE_clEvENKUlvE2_clEvEUlN3c108BFloat16ES7_S7_S7_E_St5arrayIPcLm5EELi4E23TrivialOffsetCalculatorILi4EjESC_ILi1EjENS0_6memory15LoadWithoutCastENSF_16StoreWithoutCastEEEviT_T0_T2_T3_T4_T5_)
        .other          _ZN2at6native27unrolled_elementwise_kernelIZZZNS0_14glu_jvp_kernelERNS_18TensorIteratorBaseEENKUlvE_clEvENKUlvE2_clEvEUlN3c108BFloat16ES7_S7_S7_E_St5arrayIPcLm5EELi4E23TrivialOffsetCalculatorILi4EjESC_ILi1EjENS0_6memory15LoadWithoutCastENSF_16StoreWithoutCastEEEviT_T0_T2_T3_T4_T5_,@"STO_CUDA_ENTRY STV_DEFAULT"
_ZN2at6native27unrolled_elementwise_kernelIZZZNS0_14glu_jvp_kernelERNS_18TensorIteratorBaseEENKUlvE_clEvENKUlvE2_clEvEUlN3c108BFloat16ES7_S7_S7_E_St5arrayIPcLm5EELi4E23TrivialOffsetCalculatorILi4EjESC_ILi1EjENS0_6memory15LoadWithoutCastENSF_16StoreWithoutCastEEEviT_T0_T2_T3_T4_T5_:
.text._ZN2at6native27unrolled_elementwise_kernelIZZZNS0_14glu_jvp_kernelERNS_18TensorIteratorBaseEENKUlvE_clEvENKUlvE2_clEvEUlN3c108BFloat16ES7_S7_S7_E_St5arrayIPcLm5EELi4E23TrivialOffsetCalculatorILi4EjESC_ILi1EjENS0_6memory15LoadWithoutCastENSF_16StoreWithoutCastEEEviT_T0_T2_T3_T4_T5_:
[----:B------:R-:W-:Y:S01]  /*0000*/  LDC R1, c[0x0][0x28] ;  /* 0x00000a00ff017b82 */ /* 0x000fe20000000800 */
[----:B------:R-:W0:Y:S07]  /*0010*/  S2R R0, SR_CTAID.X ;  /* 0x0000000000007919 */ /* 0x000e2e0000002500 */
[----:B------:R-:W0:Y:S01]  /*0020*/  LDC R3, c[0x0][0x210] ;  /* 0x00008400ff037b82 */ /* 0x000e220000000800 */
[----:B------:R-:W-:Y:S01]  /*0030*/  ULDC.64 UR4, c[0x0][0x208] ;  /* 0x0000820000047ab9 */ /* 0x000fe20000000a00 */
[----:B------:R-:W1:Y:S01]  /*0040*/  S2R R27, SR_TID.X ;  /* 0x00000000001b7919 */ /* 0x000e620000002100 */
[----:B0-----:R-:W-:Y:S01]  /*0050*/  IMAD R2, R0, -0x200, R3 ;  /* 0xfffffe0000027824 */ /* 0x001fe200078e0203 */
[----:B------:R-:W-:-:S02]  /*0060*/  PRMT R6, RZ, 0x7610, R6 ;  /* 0x00007610ff067816 */ /* 0x000fc40000000006 */
[----:B------:R-:W-:Y:S02]  /*0070*/  PRMT R26, RZ, 0x7610, R26 ;  /* 0x00007610ff1a7816 */ /* 0x000fe4000000001a */
[----:B-1----:R-:W-:Y:S02]  /*0080*/  ISETP.GE.AND P0, PT, R27, R2, PT ;  /* 0x000000021b00720c */ /* 0x002fe40003f06270 */
[----:B------:R-:W-:Y:S02]  /*0090*/  MOV R21, R27 ;  /* 0x0000001b00157202 */ /* 0x000fe40000000f00 */
[----:B------:R-:W-:-:S09]  /*00a0*/  PRMT R3, RZ, 0x7610, R3 ;  /* 0x00007610ff037816 */ /* 0x000fd20000000003 */
[----:B------:R-:W-:Y:S01]  /*00b0*/  @!P0 IMAD R29, R0, 0x200, R21 ;  /* 0x00000200001d8824 */ /* 0x000fe200078e0215 */
[----:B------:R-:W-:-:S04]  /*00c0*/  @!P0 IADD3 R21, R21, 0x80, RZ ;  /* 0x0000008015158810 */ /* 0x000fc80007ffe0ff */
[----:B------:R-:W-:-:S13]  /*00d0*/  ISETP.GE.AND P1, PT, R21, R2, PT ;  /* 0x000000021500720c */ /* 0x000fda0003f26270 */
[----:B------:R-:W-:Y:S01]  /*00e0*/  @!P1 IMAD R7, R0, 0x200, R21 ;  /* 0x0000020000079824 */ /* 0x000fe200078e0215 */
[----:B------:R-:W-:Y:S01]  /*00f0*/  @!P1 IADD3 R21, R21, 0x80, RZ ;  /* 0x0000008015159810 */ /* 0x000fe20007ffe0ff */
[----:B------:R-:W0:Y:S03]  /*0100*/  @!P1 LDC.64 R4, c[0x0][0x220] ;  /* 0x00008800ff049b82 */ /* 0x000e260000000a00 */
[----:B------:R-:W-:-:S05]  /*0110*/  ISETP.GE.AND P3, PT, R21, R2, PT ;  /* 0x000000021500720c */ /* 0x000fca0003f66270 */
[----:B------:R-:W1:Y:S08]  /*0120*/  @!P1 LDC.64 R18, c[0x0][0x230] ;  /* 0x00008c00ff129b82 */ /* 0x000e700000000a00 */
[----:B------:R-:W2:Y:S01]  /*0130*/  @!P1 LDC.64 R22, c[0x0][0x228] ;  /* 0x00008a00ff169b82 */ /* 0x000ea20000000a00 */
[----:B------:R-:W-:Y:S01]  /*0140*/  @!P3 IMAD R11, R0, 0x200, R21 ;  /* 0x00000200000bb824 */ /* 0x000fe200078e0215 */
[----:B------:R-:W-:-:S04]  /*0150*/  @!P3 IADD3 R21, R21, 0x80, RZ ;  /* 0x000000801515b810 */ /* 0x000fc80007ffe0ff */
[----:B------:R-:W-:Y:S01]  /*0160*/  ISETP.GE.AND P2, PT, R21, R2, PT ;  /* 0x000000021500720c */ /* 0x000fe20003f46270 */
[C-C-:B0-----:R-:W-:Y:S01]  /*0170*/  @!P1 IMAD.WIDE.U32 R8, R7.reuse, 0x2, R4.reuse ;  /* 0x0000000207089825 */ /* 0x141fe200078e0004 */
[----:B------:R-:W-:Y:S01]  /*0180*/  PRMT R5, RZ, 0x7610, R5 ;  /* 0x00007610ff057816 */ /* 0x000fe20000000005 */
[----:B------:R-:W0:Y:S01]  /*0190*/  @!P1 LDC.64 R16, c[0x0][0x238] ;  /* 0x00008e00ff109b82 */ /* 0x000e220000000a00 */
[----:B------:R-:W-:Y:S02]  /*01a0*/  PRMT R4, RZ, 0x7610, R4 ;  /* 0x00007610ff047816 */ /* 0x000fe40000000004 */
[----:B------:R-:W5:Y:S01]  /*01b0*/  @!P1 LDG.E.U16 R3, desc[UR4][R8.64] ;  /* 0x0000000408039981 */ /* 0x000f62000c1e1500 */
[----:B-1----:R-:W-:-:S04]  /*01c0*/  @!P1 IMAD.WIDE.U32 R18, R7, 0x2, R18 ;  /* 0x0000000207129825 */ /* 0x002fc800078e0012 */
[----:B------:R-:W1:Y:S01]  /*01d0*/  @!P3 LDC.64 R14, c[0x0][0x220] ;  /* 0x00008800ff0ebb82 */ /* 0x000e620000000a00 */
[----:B------:R3:W5:Y:S01]  /*01e0*/  @!P1 LDG.E.U16 R5, desc[UR4][R18.64] ;  /* 0x0000000412059981 */ /* 0x000762000c1e1500 */
[----:B--2---:R-:W-:-:S06]  /*01f0*/  @!P1 IMAD.WIDE.U32 R22, R7, 0x2, R22 ;  /* 0x0000000207169825 */ /* 0x004fcc00078e0016 */
[----:B------:R-:W2:Y:S01]  /*0200*/  @!P3 LDC.64 R12, c[0x0][0x228] ;  /* 0x00008a00ff0cbb82 */ /* 0x000ea20000000a00 */
[----:B------:R4:W5:Y:S07]  /*0210*/  @!P1 LDG.E.U16 R4, desc[UR4][R22.64] ;  /* 0x0000000416049981 */ /* 0x00096e000c1e1500 */
[----:B------:R-:W2:Y:S08]  /*0220*/  @!P3 LDC.64 R24, c[0x0][0x230] ;  /* 0x00008c00ff18bb82 */ /* 0x000eb00000000a00 */
[----:B---3--:R-:W3:Y:S08]  /*0230*/  @!P3 LDC.64 R18, c[0x0][0x238] ;  /* 0x00008e00ff12bb82 */ /* 0x008ef00000000a00 */
[----:B----4-:R-:W4:Y:S01]  /*0240*/  @!P2 LDC.64 R22, c[0x0][0x220] ;  /* 0x00008800ff16ab82 */ /* 0x010f220000000a00 */
[----:B0-----:R-:W-:Y:S01]  /*0250*/  @!P1 IMAD.WIDE.U32 R16, R7, 0x2, R16 ;  /* 0x0000000207109825 */ /* 0x001fe200078e0010 */
[----:B------:R-:W-:-:S03]  /*0260*/  @!P2 LEA R21, R0, R21, 0x9 ;  /* 0x000000150015a211 */ /* 0x000fc600078e48ff */
[C---:B-1----:R-:W-:Y:S01]  /*0270*/  @!P3 IMAD.WIDE.U32 R14, R11.reuse, 0x2, R14 ;  /* 0x000000020b0eb825 */ /* 0x042fe200078e000e */
[----:B------:R0:W5:Y:S03]  /*0280*/  @!P1 LDG.E.U16 R6, desc[UR4][R16.64] ;  /* 0x0000000410069981 */ /* 0x000166000c1e1500 */
[----:B--2---:R-:W-:-:S04]  /*0290*/  @!P3 IMAD.WIDE.U32 R12, R11, 0x2, R12 ;  /* 0x000000020b0cb825 */ /* 0x004fc800078e000c */
[C---:B------:R-:W-:Y:S01]  /*02a0*/  @!P3 IMAD.WIDE.U32 R24, R11.reuse, 0x2, R24 ;  /* 0x000000020b18b825 */ /* 0x040fe200078e0018 */
[----:B0-----:R-:W0:Y:S03]  /*02b0*/  @!P2 LDC.64 R16, c[0x0][0x238] ;  /* 0x00008e00ff10ab82 */ /* 0x001e260000000a00 */
[----:B---3--:R-:W-:Y:S01]  /*02c0*/  @!P3 IMAD.WIDE.U32 R18, R11, 0x2, R18 ;  /* 0x000000020b12b825 */ /* 0x008fe200078e0012 */
[----:B------:R-:W-:-:S03]  /*02d0*/  PRMT R11, RZ, 0x7610, R11 ;  /* 0x00007610ff0b7816 */ /* 0x000fc6000000000b */
[----:B----4-:R-:W-:-:S05]  /*02e0*/  @!P2 IMAD.WIDE.U32 R22, R21, 0x2, R22 ;  /* 0x000000021516a825 */ /* 0x010fca00078e0016 */
[----:B------:R1:W5:Y:S02]  /*02f0*/  @!P2 LDG.E.U16 R11, desc[UR4][R22.64] ;  /* 0x00000004160ba981 */ /* 0x000364000c1e1500 */
[----:B-1----:R-:W1:Y:S01]  /*0300*/  @!P0 LDC.64 R22, c[0x0][0x238] ;  /* 0x00008e00ff168b82 */ /* 0x002e620000000a00 */
[----:B0-----:R-:W-:-:S05]  /*0310*/  @!P2 IMAD.WIDE.U32 R16, R21, 0x2, R16 ;  /* 0x000000021510a825 */ /* 0x001fca00078e0010 */
[----:B------:R0:W5:Y:S02]  /*0320*/  @!P2 LDG.E.U16 R26, desc[UR4][R16.64] ;  /* 0x00000004101aa981 */ /* 0x000164000c1e1500 */
[----:B0-----:R-:W-:Y:S01]  /*0330*/  PRMT R17, RZ, 0x7610, R17 ;  /* 0x00007610ff117816 */ /* 0x001fe20000000011 */
[----:B-1----:R-:W-:-:S05]  /*0340*/  @!P0 IMAD.WIDE.U32 R22, R29, 0x2, R22 ;  /* 0x000000021d168825 */ /* 0x002fca00078e0016 */
[----:B------:R-:W5:Y:S01]  /*0350*/  @!P0 LDG.E.U16 R17, desc[UR4][R22.64] ;  /* 0x0000000416118981 */ /* 0x000f62000c1e1500 */
[----:B------:R-:W-:Y:S02]  /*0360*/  PRMT R7, RZ, 0x7610, R7 ;  /* 0x00007610ff077816 */ /* 0x000fe40000000007 */
[----:B------:R-:W-:-:S04]  /*0370*/  PRMT R8, RZ, 0x7610, R8 ;  /* 0x00007610ff087816 */ /* 0x000fc80000000008 */
[----:B------:R0:W5:Y:S04]  /*0380*/  @!P3 LDG.E.U16 R7, desc[UR4][R14.64] ;  /* 0x000000040e07b981 */ /* 0x000168000c1e1500 */
[----:B------:R1:W5:Y:S01]  /*0390*/  @!P3 LDG.E.U16 R8, desc[UR4][R12.64] ;  /* 0x000000040c08b981 */ /* 0x000362000c1e1500 */
[----:B0-----:R-:W0:Y:S08]  /*03a0*/  @!P2 LDC.64 R14, c[0x0][0x230] ;  /* 0x00008c00ff0eab82 */ /* 0x001e300000000a00 */
[----:B-1----:R-:W1:Y:S01]  /*03b0*/  @!P2 LDC.64 R12, c[0x0][0x228] ;  /* 0x00008a00ff0cab82 */ /* 0x002e620000000a00 */
[----:B------:R-:W-:-:S02]  /*03c0*/  PRMT R9, RZ, 0x7610, R9 ;  /* 0x00007610ff097816 */ /* 0x000fc40000000009 */
[----:B------:R-:W-:-:S04]  /*03d0*/  PRMT R10, RZ, 0x7610, R10 ;  /* 0x00007610ff0a7816 */ /* 0x000fc8000000000a */
[----:B------:R2:W5:Y:S04]  /*03e0*/  @!P3 LDG.E.U16 R9, desc[UR4][R24.64] ;  /* 0x000000041809b981 */ /* 0x000568000c1e1500 */
[----:B------:R3:W5:Y:S01]  /*03f0*/  @!P3 LDG.E.U16 R10, desc[UR4][R18.64] ;  /* 0x00000004120ab981 */ /* 0x000762000c1e1500 */
[----:B0-----:R-:W-:-:S04]  /*0400*/  @!P2 IMAD.WIDE.U32 R14, R21, 0x2, R14 ;  /* 0x00000002150ea825 */ /* 0x001fc800078e000e */
[----:B-1----:R-:W-:Y:S01]  /*0410*/  @!P2 IMAD.WIDE.U32 R12, R21, 0x2, R12 ;  /* 0x00000002150ca825 */ /* 0x002fe200078e000c */
[----:B--2---:R-:W-:Y:S01]  /*0420*/  PRMT R24, RZ, 0x7610, R24 ;  /* 0x00007610ff187816 */ /* 0x004fe20000000018 */
[----:B------:R-:W0:Y:S05]  /*0430*/  @!P0 LDC.64 R20, c[0x0][0x220] ;  /* 0x00008800ff148b82 */ /* 0x000e2a0000000a00 */
[----:B------:R0:W5:Y:S03]  /*0440*/  @!P2 LDG.E.U16 R24, desc[UR4][R12.64] ;  /* 0x000000040c18a981 */ /* 0x000166000c1e1500 */
[----:B---3--:R-:W1:Y:S01]  /*0450*/  @!P0 LDC.64 R18, c[0x0][0x228] ;  /* 0x00008a00ff128b82 */ /* 0x008e620000000a00 */
[----:B------:R-:W-:Y:S01]  /*0460*/  PRMT R28, RZ, 0x7610, R28 ;  /* 0x00007610ff1c7816 */ /* 0x000fe2000000001c */
[----:B0-----:R-:W-:-:S06]  /*0470*/  @!P0 IMAD.WIDE.U32 R12, R29, 0x2, R20 ;  /* 0x000000021d0c8825 */ /* 0x001fcc00078e0014 */
[----:B------:R-:W0:Y:S01]  /*0480*/  @!P0 LDC.64 R20, c[0x0][0x230] ;  /* 0x00008c00ff148b82 */ /* 0x000e220000000a00 */
[----:B------:R-:W-:Y:S01]  /*0490*/  PRMT R25, RZ, 0x7610, R25 ;  /* 0x00007610ff197816 */ /* 0x000fe20000000019 */
[----:B------:R2:W5:Y:S01]  /*04a0*/  @!P0 LDG.E.U16 R28, desc[UR4][R12.64] ;  /* 0x000000040c1c8981 */ /* 0x000562000c1e1500 */
[----:B------:R-:W-:-:S04]  /*04b0*/  PRMT R16, RZ, 0x7610, R16 ;  /* 0x00007610ff107816 */ /* 0x000fc80000000010 */
[----:B------:R3:W5:Y:S01]  /*04c0*/  @!P2 LDG.E.U16 R25, desc[UR4][R14.64] ;  /* 0x000000040e19a981 */ /* 0x000762000c1e1500 */
[----:B--2---:R-:W2:Y:S01]  /*04d0*/  @!P0 LDC.64 R12, c[0x0][0x218] ;  /* 0x00008600ff0c8b82 */ /* 0x004ea20000000a00 */
[----:B-1----:R-:W-:Y:S01]  /*04e0*/  @!P0 IMAD.WIDE.U32 R18, R29, 0x2, R18 ;  /* 0x000000021d128825 */ /* 0x002fe200078e0012 */
[----:B---3--:R-:W-:-:S03]  /*04f0*/  PRMT R14, RZ, 0x7610, R14 ;  /* 0x00007610ff0e7816 */ /* 0x008fc6000000000e */
[----:B------:R-:W-:-:S03]  /*0500*/  IMAD.MOV.U32 R15, RZ, RZ, R27 ;  /* 0x000000ffff0f7224 */ /* 0x000fc600078e001b */
[----:B------:R1:W5:Y:S01]  /*0510*/  @!P0 LDG.E.U16 R14, desc[UR4][R18.64] ;  /* 0x00000004120e8981 */ /* 0x000362000c1e1500 */
[----:B0-----:R-:W-:-:S05]  /*0520*/  @!P0 IMAD.WIDE.U32 R20, R29, 0x2, R20 ;  /* 0x000000021d148825 */ /* 0x001fca00078e0014 */
[----:B------:R0:W5:Y:S01]  /*0530*/  @!P0 LDG.E.U16 R16, desc[UR4][R20.64] ;  /* 0x0000000414108981 */ /* 0x000162000c1e1500 */
[C---:B-1----:R-:W-:Y:S01]  /*0540*/  IADD3 R19, R15.reuse, 0x100, RZ ;  /* 0x000001000f137810 */ /* 0x042fe20007ffe0ff */
[----:B------:R-:W-:-:S03]  /*0550*/  VIADD R29, R15, 0x180 ;  /* 0x000001800f1d7836 */ /* 0x000fc60000000000 */
[-C--:B------:R-:W-:Y:S02]  /*0560*/  ISETP.GE.AND P2, PT, R19, R2.reuse, PT ;  /* 0x000000021300720c */ /* 0x080fe40003f46270 */
[----:B0-----:R-:W-:Y:S02]  /*0570*/  IADD3 R21, R15, 0x80, RZ ;  /* 0x000000800f157810 */ /* 0x001fe40007ffe0ff */
[----:B------:R-:W-:Y:S01]  /*0580*/  @!P0 LEA R19, R0, R27, 0x9 ;  /* 0x0000001b00138211 */ /* 0x000fe200078e48ff */
[----:B------:R-:W-:Y:S01]  /*0590*/  BSSY B0, `(.L_x_1365) ;  /* 0x0000013000007945 */ /* 0x000fe20003800000 */
[----:B------:R-:W-:Y:S02]  /*05a0*/  @!P0 MOV R15, R21 ;  /* 0x00000015000f8202 */ /* 0x000fe40000000f00 */
[-C--:B------:R-:W-:Y:S01]  /*05b0*/  ISETP.GE.AND P1, PT, R21, R2.reuse, PT ;  /* 0x000000021500720c */ /* 0x080fe20003f26270 */
[----:B--2---:R-:W-:Y:S01]  /*05c0*/  @!P0 IMAD.WIDE.U32 R12, R19, 0x2, R12 ;  /* 0x00000002130c8825 */ /* 0x004fe200078e000c */
[----:B------:R-:W-:-:S02]  /*05d0*/  ISETP.GE.AND P3, PT, R29, R2, PT ;  /* 0x000000021d00720c */ /* 0x000fc40003f66270 */
[----:B------:R-:W-:Y:S01]  /*05e0*/  ISETP.GE.AND P4, PT, R15, R2, PT ;  /* 0x000000020f00720c */ /* 0x000fe20003f86270 */
[----:B------:R-:W-:-:S12]  /*05f0*/  @P0 BRA `(.L_x_1366) ;  /* 0x0000000000300947 */ /* 0x000fd80003800000 */
[----:B-----5:R-:W-:Y:S01]  /*0600*/  IMAD.U32 R14, R14, 0x10000, RZ ;  /* 0x000100000e0e7824 */ /* 0x020fe200078e00ff */
[----:B------:R-:W-:Y:S01]  /*0610*/  SHF.L.U32 R17, R17, 0x10, RZ ;  /* 0x0000001011117819 */ /* 0x000fe200000006ff */
[----:B------:R-:W-:Y:S01]  /*0620*/  IMAD.U32 R16, R16, 0x10000, RZ ;  /* 0x0001000010107824 */ /* 0x000fe200078e00ff */
[----:B------:R-:W-:Y:S01]  /*0630*/  SHF.L.U32 R28, R28, 0x10, RZ ;  /* 0x000000101c1c7819 */ /* 0x000fe200000006ff */
[----:B------:R-:W-:-:S06]  /*0640*/  FMUL.FTZ R18, R14, -1.4426950216293334961 ;  /* 0xbfb8aa3b0e127820 */ /* 0x000fcc0000410000 */
[----:B------:R-:W0:Y:S02]  /*0650*/  MUFU.EX2 R18, R18 ;  /* 0x0000001200127308 */ /* 0x000e240000000800 */
[----:B0-----:R-:W-:-:S06]  /*0660*/  FADD.FTZ R19, R18, 1 ;  /* 0x3f80000012137421 */ /* 0x001fcc0000010000 */
[----:B------:R-:W0:Y:S02]  /*0670*/  MUFU.RCP R19, R19 ;  /* 0x0000001300137308 */ /* 0x000e240000001000 */
[----:B0-----:R-:W-:-:S04]  /*0680*/  FFMA.FTZ R17, -R17, R19, R17 ;  /* 0x0000001311117223 */ /* 0x001fc80000010111 */
[----:B------:R-:W-:-:S04]  /*0690*/  FMUL.FTZ R17, R28, R17 ;  /* 0x000000111c117220 */ /* 0x000fc80000410000 */
[----:B------:R-:W-:-:S05]  /*06a0*/  FFMA.FTZ R14, R16, R19, R17 ;  /* 0x00000013100e7223 */ /* 0x000fca0000010011 */
[----:B------:R-:W-:-:S07]  /*06b0*/  F2FP.BF16.F32.PACK_AB R14, RZ, R14 ;  /* 0x0000000eff0e723e */ /* 0x000fce00000010ff */
.L_x_1366:
[----:B------:R-:W-:Y:S05]  /*06c0*/  BSYNC B0 ;  /* 0x0000000000007941 */ /* 0x000fea0003800000 */
.L_x_1365:
[----:B------:R-:W-:Y:S04]  /*06d0*/  BSSY B0, `(.L_x_1367) ;  /* 0x000000e000007945 */ /* 0x000fe80003800000 */
[----:B------:R-:W-:Y:S05]  /*06e0*/  @P1 BRA `(.L_x_1368) ;  /* 0x0000000000301947 */ /* 0x000fea0003800000 */
[----:B-----5:R-:W-:Y:S01]  /*06f0*/  SHF.L.U32 R4, R4, 0x10, RZ ;  /* 0x0000001004047819 */ /* 0x020fe200000006ff */
[----:B------:R-:W-:Y:S01]  /*0700*/  IMAD.U32 R3, R3, 0x10000, RZ ;  /* 0x0001000003037824 */ /* 0x000fe200078e00ff */
[----:B------:R-:W-:Y:S02]  /*0710*/  SHF.L.U32 R6, R6, 0x10, RZ ;  /* 0x0000001006067819 */ /* 0x000fe400000006ff */
        /* <DEDUP_REMOVED lines=9> */
.L_x_1368:
[----:B------:R-:W-:Y:S05]  /*07b0*/  BSYNC B0 ;  /* 0x0000000000007941 */ /* 0x000fea0003800000 */
.L_x_1367:
        /* <DEDUP_REMOVED lines=14> */
.L_x_1370:
[----:B------:R-:W-:Y:S05]  /*08a0*/  BSYNC B0 ;  /* 0x0000000000007941 */ /* 0x000fea0003800000 */
.L_x_1369:
[----:B------:R-:W-:Y:S04]  /*08b0*/  BSSY B0, `(.L_x_1371) ;  /* 0x000000e000007945 */ /* 0x000fe80003800000 */
[----:B------:R-:W-:Y:S05]  /*08c0*/  @P3 BRA `(.L_x_1372) ;  /* 0x0000000000303947 */ /* 0x000fea0003800000 */
        /* <DEDUP_REMOVED lines=12> */
.L_x_1372:
[----:B------:R-:W-:Y:S05]  /*0990*/  BSYNC B0 ;  /* 0x0000000000007941 */ /* 0x000fea0003800000 */
.L_x_1371:
[----:B-----5:R0:W-:Y:S01]  /*09a0*/  @!P0 STG.E.U16 desc[UR4][R12.64], R14 ;  /* 0x0000000e0c008986 */ /* 0x0201e2000c101504 */
[----:B------:R-:W-:Y:S04]  /*09b0*/  BSSY B0, `(.L_x_1373) ;  /* 0x000000c000007945 */ /* 0x000fe80003800000 */
[----:B------:R-:W-:Y:S05]  /*09c0*/  @P4 BRA `(.L_x_1374) ;  /* 0x0000000000284947 */ /* 0x000fea0003800000 */
[----:B------:R-:W1:Y:S01]  /*09d0*/  LDC.64 R8, c[0x0][0x218] ;  /* 0x00008600ff087b82 */ /* 0x000e620000000a00 */
[----:B------:R-:W-:Y:S02]  /*09e0*/  LEA R7, R0, R15, 0x9 ;  /* 0x0000000f00077211 */ /* 0x000fe400078e48ff */
[----:B------:R-:W-:-:S04]  /*09f0*/  IADD3 R15, R15, 0x80, RZ ;  /* 0x000000800f0f7810 */ /* 0x000fc80007ffe0ff */
[----:B------:R-:W-:-:S13]  /*0a00*/  ISETP.GE.AND P0, PT, R15, R2, PT ;  /* 0x000000020f00720c */ /* 0x000fda0003f06270 */
[----:B------:R-:W-:Y:S01]  /*0a10*/  @!P0 IMAD R5, R0, 0x200, R15 ;  /* 0x0000020000058824 */ /* 0x000fe200078e020f */
[----:B------:R-:W-:Y:S01]  /*0a20*/  @!P0 IADD3 R15, R15, 0x80, RZ ;  /* 0x000000800f0f8810 */ /* 0x000fe20007ffe0ff */
[----:B-1----:R-:W-:-:S04]  /*0a30*/  IMAD.WIDE.U32 R6, R7, 0x2, R8 ;  /* 0x0000000207067825 */ /* 0x002fc800078e0008 */
[----:B------:R-:W-:Y:S01]  /*0a40*/  @!P0 IMAD.WIDE.U32 R8, R5, 0x2, R8 ;  /* 0x0000000205088825 */ /* 0x000fe200078e0008 */
[----:B------:R1:W-:Y:S04]  /*0a50*/  STG.E.U16 desc[UR4][R6.64], R3 ;  /* 0x0000000306007986 */ /* 0x0003e8000c101504 */
[----:B------:R1:W-:Y:S02]  /*0a60*/  @!P0 STG.E.U16 desc[UR4][R8.64], R4 ;  /* 0x0000000408008986 */ /* 0x0003e4000c101504 */
.L_x_1374:
[----:B------:R-:W-:Y:S05]  /*0a70*/  BSYNC B0 ;  /* 0x0000000000007941 */ /* 0x000fea0003800000 */
.L_x_1373:
[----:B------:R-:W-:-:S13]  /*0a80*/  ISETP.GE.AND P0, PT, R15, R2, PT ;  /* 0x000000020f00720c */ /* 0x000fda0003f06270 */
[----:B------:R-:W-:Y:S05]  /*0a90*/  @P0 EXIT ;  /* 0x000000000000094d */ /* 0x000fea0003800000 */
[----:B-1----:R-:W1:Y:S01]  /*0aa0*/  LDC.64 R2, c[0x0][0x218] ;  /* 0x00008600ff027b82 */ /* 0x002e620000000a00 */
[----:B------:R-:W-:-:S05]  /*0ab0*/  LEA R15, R0, R15, 0x9 ;  /* 0x0000000f000f7211 */ /* 0x000fca00078e48ff */
[----:B-1----:R-:W-:-:S05]  /*0ac0*/  IMAD.WIDE.U32 R2, R15, 0x2, R2 ;  /* 0x000000020f027825 */ /* 0x002fca00078e0002 */
[----:B------:R-:W-:Y:S01]  /*0ad0*/  STG.E.U16 desc[UR4][R2.64], R25 ;  /* 0x0000001902007986 */ /* 0x000fe2000c101504 */
[----:B------:R-:W-:Y:S05]  /*0ae0*/  EXIT ;  /* 0x000000000000794d */ /* 0x000fea0003800000 */
.L_x_1375:
        /* <DEDUP_REMOVED lines=9> */
.L_x_9576:


//--------------------- .text._ZN2at6native29vectorized_elementwise_kernelILi2EZZZNS0_14glu_jvp_kernelERNS_18TensorIteratorBaseEENKUlvE_clEvENKUlvE2_clEvEUlN3c108BFloat16ES7_S7_S7_E_St5arrayIPcLm5EEEEviT0_T1_ --------------------------
	.section	.text._ZN2at6native29vectorized_elementwise_kernelILi2EZZZNS0_14glu_jvp_kernelERNS_18TensorIteratorBaseEENKUlvE_clEvENKUlvE2_clEvEUlN3c108BFloat16ES7_S7_S7_E_St5arrayIPcLm5EEEEviT0_T1_,"ax",@progbits
	.align	128
        .global         _ZN2at6native29vectorized_elementwise_kernelILi2EZZZNS0_14glu_jvp_kernelERNS_18TensorIteratorBaseEENKUlvE_clEvENKUlvE2_clEvEUlN3c108BFloat16ES7_S7_S7_E_St5arrayIPcLm5EEEEviT0_T1_
        .type           _ZN2at6native29vectorized_elementwise_kernelILi2EZZZNS0_14glu_jvp_kernelERNS_18TensorIteratorBaseEENKUlvE_clEvENKUlvE2_clEvEUlN3c108BFloat16ES7_S7_S7_E_St5arrayIPcLm5EEEEviT0_T1_,@function
        .size           _ZN2at6native29vectorized_elementwise_kernelILi2EZZZNS0_14glu_jvp_kernelERNS_18TensorIteratorBaseEENKUlvE_clEvENKUlvE2_clEvEUlN3c108BFloat16ES7_S7_S7_E_St5arrayIPcLm5EEEEviT0_T1_,(.L_x_9577 - _ZN2at6native29vectorized_elementwise_kernelILi2EZZZNS0_14glu_jvp_kernelERNS_18TensorIteratorBaseEENKUlvE_clEvENKUlvE2_clEvEUlN3c108BFloat16ES7_S7_S7_E_St5arrayIPcLm5EEEEviT0_T1_)
        .other          _ZN2at6native29vectorized_elementwise_kernelILi2EZZZNS0_14glu_jvp_kernelERNS_18TensorIteratorBaseEENKUlvE_clEvENKUlvE2_clEvEUlN3c108BFloat16ES7_S7_S7_E_St5arrayIPcLm5EEEEviT0_T1_,@"STO_CUDA_ENTRY STV_DEFAULT"
_ZN2at6native29vectorized_elementwise_kernelILi2EZZZNS0_14glu_jvp_kernelERNS_18TensorIteratorBaseEENKUlvE_clEvENKUlvE2_clEvEUlN3c108BFloat16ES7_S7_S7_E_St5arrayIPcLm5EEEEviT0_T1_:
.text._ZN2at6native29vectorized_elementwise_kernelILi2EZZZNS0_14glu_jvp_kernelERNS_18TensorIteratorBaseEENKUlvE_clEvENKUlvE2_clEvEUlN3c108BFloat16ES7_S7_S7_E_St5arrayIPcLm5EEEEviT0_T1_:
[----:B------:R-:W-:Y:S01]  /*0000*/  LDC R1, c[0x0][0x28] ;  /* 0x00000a00ff017b82 */ /* 0x000fe20000000800 */
[----:B------:R-:W0:Y:S01]  /*0010*/  S2R R2, SR_CTAID.X ;  /* 0x0000000000027919 */ /* 0x000e220000002500 */
[----:B------:R-:W-:Y:S01]  /*0020*/  ULDC UR4, c[0x0][0x210] ;  /* 0x0000840000047ab9 */ /* 0x000fe20000000800 */
[----:B0-----:R-:W-:-:S04]  /*0030*/  SHF.L.U32 R2, R2, 0xa, RZ ;  /* 0x0000000a02027819 */ /* 0x001fc800000006ff */
[----:B------:R-:W-:Y:S01]  /*0040*/  IADD3 R3, -R2, UR4, RZ ;  /* 0x0000000402037c10 */ /* 0x000fe2000fffe1ff */
[----:B------:R-:W-:-:S03]  /*0050*/  ULDC.64 UR4, c[0x0][0x208] ;  /* 0x0000820000047ab9 */ /* 0x000fc60000000a00 */
[----:B------:R-:W-:-:S13]  /*0060*/  ISETP.GE.U32.AND P0, PT, R3, 0x400, PT ;  /* 0x000004000300780c */ /* 0x000fda0003f06070 */
[----:B------:R-:W-:Y:S05]  /*0070*/  @!P0 BRA `(.L_x_1376) ;  /* 0x0000000800448947 */ /* 0x000fea0003800000 */
[----:B------:R-:W0:Y:S01]  /*0080*/  S2R R6, SR_TID.X ;  /* 0x0000000000067919 */ /* 0x000e220000002100 */
[----:B------:R-:W1:Y:S08]  /*0090*/  LDC.64 R4, c[0x0][0x228] ;  /* 0x00008a00ff047b82 */ /* 0x000e700000000a00 */
[----:B------:R-:W2:Y:S08]  /*00a0*/  LDC.64 R12, c[0x0][0x238] ;  /* 0x00008e00ff0c7b82 */ /* 0x000eb00000000a00 */
[----:B------:R-:W3:Y:S01]  /*00b0*/  LDC.64 R18, c[0x0][0x220] ;  /* 0x00008800ff127b82 */ /* 0x000ee20000000a00 */
[----:B-1----:R-:W-:-:S07]  /*00c0*/  IMAD.WIDE R4, R2, 0x2, R4 ;  /* 0x0000000202047825 */ /* 0x002fce00078e0204 */
[----:B------:R-:W1:Y:S01]  /*00d0*/  LDC.64 R8, c[0x0][0x230] ;  /* 0x00008c00ff087b82 */ /* 0x000e620000000a00 */
[----:B0-----:R-:W-:-:S05]  /*00e0*/  IMAD.WIDE.U32 R4, R6, 0x4, R4 ;  /* 0x0000000406047825 */ /* 0x001fca00078e0004 */
[----:B------:R-:W4:Y:S04]  /*00f0*/  LDG.E R16, desc[UR4][R4.64] ;  /* 0x0000000404107981 */ /* 0x000f28000c1e1900 */
[----:B------:R-:W5:Y:S04]  /*0100*/  LDG.E R14, desc[UR4][R4.64+0x200] ;  /* 0x00020004040e7981 */ /* 0x000f68000c1e1900 */
[----:B------:R-:W5:Y:S01]  /*0110*/  LDG.E R17, desc[UR4][R4.64+0x600] ;  /* 0x0006000404117981 */ /* 0x000f62000c1e1900 */
[----:B--2---:R-:W-:-:S03]  /*0120*/  IMAD.WIDE R12, R2, 0x2, R12 ;  /* 0x00000002020c7825 */ /* 0x004fc600078e020c */
[----:B------:R0:W2:Y:S01]  /*0130*/  LDG.E R15, desc[UR4][R4.64+0x400] ;  /* 0x00040004040f7981 */ /* 0x0000a2000c1e1900 */
[----:B---3--:R-:W-:-:S04]  /*0140*/  IMAD.WIDE R18, R2, 0x2, R18 ;  /* 0x0000000202127825 */ /* 0x008fc800078e0212 */
[----:B------:R-:W-:-:S04]  /*0150*/  IMAD.WIDE.U32 R12, R6, 0x4, R12 ;  /* 0x00000004060c7825 */ /* 0x000fc800078e000c */
[----:B------:R-:W-:Y:S01]  /*0160*/  IMAD.WIDE.U32 R18, R6, 0x4, R18 ;  /* 0x0000000406127825 */ /* 0x000fe200078e0012 */
[----:B------:R-:W3:Y:S03]  /*0170*/  LDG.E R24, desc[UR4][R12.64] ;  /* 0x000000040c187981 */ /* 0x000ee6000c1e1900 */
[----:B-1----:R-:W-:Y:S01]  /*0180*/  IMAD.WIDE R8, R2, 0x2, R8 ;  /* 0x0000000202087825 */ /* 0x002fe200078e0208 */
[----:B------:R-:W3:Y:S04]  /*0190*/  LDG.E R23, desc[UR4][R18.64] ;  /* 0x0000000412177981 */ /* 0x000ee8000c1e1900 */
[----:B------:R-:W3:Y:S01]  /*01a0*/  LDG.E R21, desc[UR4][R12.64+0x200] ;  /* 0x000200040c157981 */ /* 0x000ee2000c1e1900 */
[----:B0-----:R-:W-:-:S03]  /*01b0*/  IMAD.WIDE.U32 R4, R6, 0x4, R8 ;  /* 0x0000000406047825 */ /* 0x001fc600078e0008 */
[----:B------:R-:W3:Y:S04]  /*01c0*/  LDG.E R20, desc[UR4][R18.64+0x200] ;  /* 0x0002000412147981 */ /* 0x000ee8000c1e1900 */
[----:B------:R-:W3:Y:S04]  /*01d0*/  LDG.E R22, desc[UR4][R4.64] ;  /* 0x0000000404167981 */ /* 0x000ee8000c1e1900 */
[----:B------:R-:W3:Y:S04]  /*01e0*/  LDG.E R7, desc[UR4][R4.64+0x200] ;  /* 0x0002000404077981 */ /* 0x000ee8000c1e1900 */
[----:B------:R-:W3:Y:S04]  /*01f0*/  LDG.E R0, desc[UR4][R12.64+0x400] ;  /* 0x000400040c007981 */ /* 0x000ee8000c1e1900 */
[----:B------:R-:W3:Y:S04]  /*0200*/  LDG.E R3, desc[UR4][R18.64+0x400] ;  /* 0x0004000412037981 */ /* 0x000ee8000c1e1900 */
[----:B------:R0:W3:Y:S04]  /*0210*/  LDG.E R9, desc[UR4][R12.64+0x600] ;  /* 0x000600040c097981 */ /* 0x0000e8000c1e1900 */
[----:B------:R-:W3:Y:S04]  /*0220*/  LDG.E R8, desc[UR4][R18.64+0x600] ;  /* 0x0006000412087981 */ /* 0x000ee8000c1e1900 */
[----:B------:R-:W3:Y:S04]  /*0230*/  LDG.E R10, desc[UR4][R4.64+0x400] ;  /* 0x00040004040a7981 */ /* 0x000ee8000c1e1900 */
[----:B------:R1:W3:Y:S01]  /*0240*/  LDG.E R11, desc[UR4][R4.64+0x600] ;  /* 0x00060004040b7981 */ /* 0x0002e2000c1e1900 */
[----:B----4-:R-:W-:-:S02]  /*0250*/  SHF.L.U32 R25, R16, 0x10, RZ ;  /* 0x0000001010197819 */ /* 0x010fc400000006ff */
[----:B------:R-:W-:-:S03]  /*0260*/  PRMT R16, R16, 0x7632, R16 ;  /* 0x0000763210107816 */ /* 0x000fc60000000010 */
[----:B------:R-:W-:Y:S02]  /*0270*/  FMUL.FTZ R26, R25, -1.4426950216293334961 ;  /* 0xbfb8aa3b191a7820 */ /* 0x000fe40000410000 */
[----:B------:R-:W-:-:S04]  /*0280*/  IMAD.U32 R16, R16, 0x10000, RZ ;  /* 0x0001000010107824 */ /* 0x000fc800078e00ff */
[----:B------:R-:W4:Y:S01]  /*0290*/  MUFU.EX2 R26, R26 ;  /* 0x0000001a001a7308 */ /* 0x000f220000000800 */
[----:B------:R-:W-:Y:S01]  /*02a0*/  FMUL.FTZ R16, R16, -1.4426950216293334961 ;  /* 0xbfb8aa3b10107820 */ /* 0x000fe20000410000 */
[C---:B-----5:R-:W-:Y:S01]  /*02b0*/  IMAD.U32 R25, R14.reuse, 0x10000, RZ ;  /* 0x000100000e197824 */ /* 0x060fe200078e00ff */
[----:B0-----:R-:W-:Y:S02]  /*02c0*/  SHF.L.U32 R13, R17, 0x10, RZ ;  /* 0x00000010110d7819 */ /* 0x001fe400000006ff */
[----:B------:R-:W-:-:S03]  /*02d0*/  PRMT R14, R14, 0x7632, R14 ;  /* 0x000076320e0e7816 */ /* 0x000fc6000000000e */
[----:B------:R-:W0:Y:S01]  /*02e0*/  MUFU.EX2 R16, R16 ;  /* 0x0000001000107308 */ /* 0x000e220000000800 */
[----:B------:R-:W-:Y:S01]  /*02f0*/  SHF.L.U32 R14, R14, 0x10, RZ ;  /* 0x000000100e0e7819 */ /* 0x000fe200000006ff */
[----:B-1----:R-:W-:Y:S01]  /*0300*/  FMUL.FTZ R4, R13, -1.4426950216293334961 ;  /* 0xbfb8aa3b0d047820 */ /* 0x002fe20000410000 */
[----:B------:R-:W-:-:S03]  /*0310*/  FMUL.FTZ R25, R25, -1.4426950216293334961 ;  /* 0xbfb8aa3b19197820 */ /* 0x000fc60000410000 */
[----:B------:R-:W-:Y:S01]  /*0320*/  FMUL.FTZ R18, R14, -1.4426950216293334961 ;  /* 0xbfb8aa3b0e127820 */ /* 0x000fe20000410000 */
[----:B----4-:R-:W-:-:S03]  /*0330*/  FADD.FTZ R13, R26, 1 ;  /* 0x3f8000001a0d7421 */ /* 0x010fc60000010000 */
[----:B------:R3:W-:Y:S01]  /*0340*/  MUFU.EX2 R19, R18 ;  /* 0x0000001200137308 */ /* 0x0007e20000000800 */
[----:B--2---:R-:W-:-:S07]  /*0350*/  SHF.L.U32 R27, R15, 0x10, RZ ;  /* 0x000000100f1b7819 */ /* 0x004fce00000006ff */
[----:B------:R-:W1:Y:S01]  /*0360*/  MUFU.RCP R13, R13 ;  /* 0x0000000d000d7308 */ /* 0x000e620000001000 */
[----:B0-----:R-:W-:Y:S01]  /*0370*/  FADD.FTZ R16, R16, 1 ;  /* 0x3f80000010107421 */ /* 0x001fe20000010000 */
[----:B------:R-:W-:Y:S01]  /*0380*/  PRMT R17, R17, 0x7632, R17 ;  /* 0x0000763211117816 */ /* 0x000fe20000000011 */
[----:B------:R-:W-:-:S05]  /*0390*/  FMUL.FTZ R27, R27, -1.4426950216293334961 ;  /* 0xbfb8aa3b1b1b7820 */ /* 0x000fca0000410000 */
[----:B------:R-:W0:Y:S01]  /*03a0*/  MUFU.EX2 R25, R25 ;  /* 0x0000001900197308 */ /* 0x000e220000000800 */
[----:B------:R-:W-:Y:S01]  /*03b0*/  IMAD.U32 R17, R17, 0x10000, RZ ;  /* 0x0001000011117824 */ /* 0x000fe200078e00ff */
[----:B------:R-:W-:Y:S02]  /*03c0*/  PRMT R15, R15, 0x7632, R15 ;  /* 0x000076320f0f7816 */ /* 0x000fe4000000000f */
[----:B---3--:R-:W-:-:S04]  /*03d0*/  SHF.L.U32 R18, R24, 0x10, RZ ;  /* 0x0000001018127819 */ /* 0x008fc800000006ff */
[----:B------:R-:W2:Y:S01]  /*03e0*/  MUFU.RCP R16, R16 ;  /* 0x0000001000107308 */ /* 0x000ea20000001000 */
[----:B------:R-:W-:Y:S01]  /*03f0*/  FMUL.FTZ R5, R17, -1.4426950216293334961 ;  /* 0xbfb8aa3b11057820 */ /* 0x000fe20000410000 */
[----:B------:R-:W-:-:S06]  /*0400*/  SHF.L.U32 R15, R15, 0x10, RZ ;  /* 0x000000100f0f7819 */ /* 0x000fcc00000006ff */
[----:B------:R-:W3:Y:S01]  /*0410*/  MUFU.EX2 R12, R27 ;  /* 0x0000001b000c7308 */ /* 0x000ee20000000800 */
[----:B------:R-:W-:Y:S01]  /*0420*/  SHF.L.U32 R17, R23, 0x10, RZ ;  /* 0x0000001017117819 */ /* 0x000fe200000006ff */
[----:B-1----:R-:W-:Y:S01]  /*0430*/  FFMA.FTZ R18, -R18, R13, R18 ;  /* 0x0000000d12127223 */ /* 0x002fe20000010112 */
[----:B------:R-:W-:Y:S01]  /*0440*/  PRMT R24, R24, 0x7632, R24 ;  /* 0x0000763218187816 */ /* 0x000fe20000000018 */
[----:B------:R-:W-:Y:S01]  /*0450*/  FADD.FTZ R26, R19, 1 ;  /* 0x3f800000131a7421 */ /* 0x000fe20000010000 */
[----:B0-----:R-:W-:-:S03]  /*0460*/  FADD.FTZ R14, R25, 1 ;  /* 0x3f800000190e7421 */ /* 0x001fc60000010000 */
[----:B------:R-:W0:Y:S01]  /*0470*/  MUFU.EX2 R4, R4 ;  /* 0x0000000400047308 */ /* 0x000e220000000800 */
[----:B------:R-:W-:Y:S01]  /*0480*/  FMUL.FTZ R15, R15, -1.4426950216293334961 ;  /* 0xbfb8aa3b0f0f7820 */ /* 0x000fe20000410000 */
[----:B------:R-:W-:Y:S01]  /*0490*/  FMUL.FTZ R19, R17, R18 ;  /* 0x0000001211137220 */ /* 0x000fe20000410000 */
[----:B------:R-:W-:Y:S01]  /*04a0*/  IMAD.U32 R25, R24, 0x10000, RZ ;  /* 0x0001000018197824 */ /* 0x000fe200078e00ff */
[----:B------:R-:W-:-:S04]  /*04b0*/  SHF.L.U32 R18, R22, 0x10, RZ ;  /* 0x0000001016127819 */ /* 0x000fc800000006ff */
[----:B------:R0:W1:Y:S01]  /*04c0*/  MUFU.RCP R17, R26 ;  /* 0x0000001a00117308 */ /* 0x0000620000001000 */
[----:B------:R-:W-:Y:S01]  /*04d0*/  PRMT R23, R23, 0x7632, R23 ;  /* 0x0000763217177816 */ /* 0x000fe20000000017 */
[----:B--2---:R-:W-:Y:S01]  /*04e0*/  FFMA.FTZ R24, -R25, R16, R25 ;  /* 0x0000001019187223 */ /* 0x004fe20000010119 */
[----:B---3--:R-:W-:Y:S01]  /*04f0*/  FADD.FTZ R25, R12, 1 ;  /* 0x3f8000000c197421 */ /* 0x008fe20000010000 */
[----:B------:R-:W-:-:S04]  /*0500*/  FFMA.FTZ R12, R18, R13, R19 ;  /* 0x0000000d120c7223 */ /* 0x000fc80000010013 */
[----:B------:R-:W2:Y:S01]  /*0510*/  MUFU.RCP R14, R14 ;  /* 0x0000000e000e7308 */ /* 0x000ea20000001000 */
[----:B------:R-:W-:Y:S02]  /*0520*/  PRMT R18, R21, 0x7632, R18 ;  /* 0x0000763215127816 */ /* 0x000fe40000000012 */
[----:B------:R-:W-:-:S05]  /*0530*/  SHF.L.U32 R23, R23, 0x10, RZ ;  /* 0x0000001017177819 */ /* 0x000fca00000006ff */
[----:B------:R-:W3:Y:S01]  /*0540*/  MUFU.EX2 R15, R15 ;  /* 0x0000000f000f7308 */ /* 0x000ee20000000800 */
[----:B0-----:R-:W-:Y:S01]  /*0550*/  FADD.FTZ R26, R4, 1 ;  /* 0x3f800000041a7421 */ /* 0x001fe20000010000 */
[----:B------:R-:W-:Y:S02]  /*0560*/  PRMT R19, R20, 0x7632, R19 ;  /* 0x0000763214137816 */ /* 0x000fe40000000013 */
[----:B------:R-:W-:-:S04]  /*0570*/  SHF.L.U32 R4, R18, 0x10, RZ ;  /* 0x0000001012047819 */ /* 0x000fc800000006ff */
[----:B------:R-:W0:Y:S01]  /*0580*/  MUFU.EX2 R5, R5 ;  /* 0x0000000500057308 */ /* 0x000e220000000800 */
[----:B------:R-:W-:Y:S01]  /*0590*/  FMUL.FTZ R24, R23, R24 ;  /* 0x0000001817187220 */ /* 0x000fe20000410000 */
[----:B------:R-:W-:Y:S01]  /*05a0*/  SHF.L.U32 R23, R21, 0x10, RZ ;  /* 0x0000001015177819 */ /* 0x000fe200000006ff */
[----:B-1----:R-:W-:Y:S01]  /*05b0*/  FFMA.FTZ R4, -R4, R17, R4 ;  /* 0x0000001104047223 */ /* 0x002fe20000010104 */
[----:B------:R-:W-:Y:S02]  /*05c0*/  PRMT R22, R22, 0x7632, R22 ;  /* 0x0000763216167816 */ /* 0x000fe40000000016 */
[----:B------:R-:W-:Y:S02]  /*05d0*/  SHF.L.U32 R19, R19, 0x10, RZ ;  /* 0x0000001013137819 */ /* 0x000fe400000006ff */
[----:B------:R3:W1:Y:S01]  /*05e0*/  MUFU.RCP R13, R25 ;  /* 0x00000019000d7308 */ /* 0x0006620000001000 */
[----:B------:R-:W-:Y:S02]  /*05f0*/  IMAD.U32 R20, R20, 0x10000, RZ ;  /* 0x0001000014147824 */ /* 0x000fe400078e00ff */
[----:B--2---:R-:W-:Y:S01]  /*0600*/  FFMA.FTZ R23, -R23, R14, R23 ;  /* 0x0000000e17177223 */ /* 0x004fe20000010117 */
[----:B------:R-:W-:-:S02]  /*0610*/  IMAD.U32 R21, R22, 0x10000, RZ ;  /* 0x0001000016157824 */ /* 0x000fc400078e00ff */
[----:B------:R-:W-:Y:S01]  /*0620*/  FMUL.FTZ R19, R19, R4 ;  /* 0x0000000413137220 */ /* 0x000fe20000410000 */
[----:B------:R-:W-:Y:S01]  /*0630*/  PRMT R4, R7, 0x7632, R4 ;  /* 0x0000763207047816 */ /* 0x000fe20000000004 */
[----:B------:R-:W-:Y:S01]  /*0640*/  FMUL.FTZ R20, R20, R23 ;  /* 0x0000001714147220 */ /* 0x000fe20000410000 */
[----:B---3--:R-:W-:Y:S01]  /*0650*/  FADD.FTZ R25, R15, 1 ;  /* 0x3f8000000f197421 */ /* 0x008fe20000010000 */
[----:B------:R-:W-:Y:S01]  /*0660*/  FFMA.FTZ R15, R21, R16, R24 ;  /* 0x00000010150f7223 */ /* 0x000fe20000010018 */
[----:B0-----:R-:W-:Y:S01]  /*0670*/  FADD.FTZ R23, R5, 1 ;  /* 0x3f80000005177421 */ /* 0x001fe20000010000 */
[----:B------:R-:W-:Y:S01]  /*0680*/  IMAD.U32 R5, R7, 0x10000, RZ ;  /* 0x0001000007057824 */ /* 0x000fe200078e00ff */
[----:B------:R-:W0:Y:S01]  /*0690*/  MUFU.RCP R16, R25 ;  /* 0x0000001900107308 */ /* 0x000e220000001000 */
[----:B------:R-:W-:Y:S02]  /*06a0*/  SHF.L.U32 R4, R4, 0x10, RZ ;  /* 0x0000001004047819 */ /* 0x000fe400000006ff */
[----:B------:R-:W-:Y:S01]  /*06b0*/  SHF.L.U32 R22, R0, 0x10, RZ ;  /* 0x0000001000167819 */ /* 0x000fe200000006ff */
[----:B------:R-:W-:Y:S01]  /*06c0*/  FFMA.FTZ R14, R5, R14, R20 ;  /* 0x0000000e050e7223 */ /* 0x000fe20000010014 */
[----:B------:R-:W-:Y:S01]  /*06d0*/  SHF.L.U32 R21, R3, 0x10, RZ ;  /* 0x0000001003157819 */ /* 0x000fe200000006ff */
[----:B------:R-:W-:-:S02]  /*06e0*/  FFMA.FTZ R17, R4, R17, R19 ;  /* 0x0000001104117223 */ /* 0x000fc40000010013 */
[----:B------:R2:W3:Y:S01]  /*06f0*/  MUFU.RCP R7, R23 ;  /* 0x0000001700077308 */ /* 0x0004e20000001000 */
[----:B------:R-:W4:Y:S01]  /*0700*/  LDC.64 R4, c[0x0][0x218] ;  /* 0x00008600ff047b82 */ /* 0x000f220000000a00 */
[----:B-1----:R-:W-:Y:S01]  /*0710*/  FFMA.FTZ R22, -R22, R13, R22 ;  /* 0x0000000d16167223 */ /* 0x002fe20000010116 */
[----:B------:R-:W-:-:S05]  /*0720*/  PRMT R19, R0, 0x7632, R19 ;  /* 0x0000763200137816 */ /* 0x000fca0000000013 */
[----:B------:R-:W1:Y:S01]  /*0730*/  MUFU.RCP R18, R26 ;  /* 0x0000001a00127308 */ /* 0x000e620000001000 */
[----:B------:R-:W-:Y:S01]  /*0740*/  FMUL.FTZ R20, R21, R22 ;  /* 0x0000001615147220 */ /* 0x000fe20000410000 */
[----:B------:R-:W-:Y:S01]  /*0750*/  PRMT R3, R3, 0x7632, R3 ;  /* 0x0000763203037816 */ /* 0x000fe20000000003 */
[----:B------:R-:W-:Y:S01]  /*0760*/  IMAD.U32 R19, R19, 0x10000, RZ ;  /* 0x0001000013137824 */ /* 0x000fe200078e00ff */
[C---:B------:R-:W-:Y:S02]  /*0770*/  PRMT R21, R9.reuse, 0x7632, R21 ;  /* 0x0000763209157816 */ /* 0x040fe40000000015 */
[----:B--2---:R-:W-:Y:S02]  /*0780*/  SHF.L.U32 R23, R9, 0x10, RZ ;  /* 0x0000001009177819 */ /* 0x004fe400000006ff */
[C---:B------:R-:W-:Y:S01]  /*0790*/  PRMT R0, R8.reuse, 0x7632, R0 ;  /* 0x0000763208007816 */ /* 0x040fe20000000000 */
[----:B------:R-:W-:Y:S01]  /*07a0*/  IMAD.U32 R24, R21, 0x10000, RZ ;  /* 0x0001000015187824 */ /* 0x000fe200078e00ff */
[----:B------:R-:W-:Y:S01]  /*07b0*/  SHF.L.U32 R9, R8, 0x10, RZ ;  /* 0x0000001008097819 */ /* 0x000fe200000006ff */
[----:B0-----:R-:W-:Y:S01]  /*07c0*/  FFMA.FTZ R8, -R19, R16, R19 ;  /* 0x0000001013087223 */ /* 0x001fe20000010113 */
[----:B------:R-:W-:Y:S01]  /*07d0*/  SHF.L.U32 R3, R3, 0x10, RZ ;  /* 0x0000001003037819 */ /* 0x000fe200000006ff */
[----:B---3--:R-:W-:Y:S01]  /*07e0*/  FFMA.FTZ R24, -R24, R7, R24 ;  /* 0x0000000718187223 */ /* 0x008fe20000010118 */
[----:B------:R-:W-:-:S02]  /*07f0*/  SHF.L.U32 R19, R0, 0x10, RZ ;  /* 0x0000001000137819 */ /* 0x000fc400000006ff */
[----:B------:R-:W-:Y:S01]  /*0800*/  PRMT R0, R10, 0x7632, R0 ;  /* 0x000076320a007816 */ /* 0x000fe20000000000 */
[----:B------:R-:W-:Y:S01]  /*0810*/  FMUL.FTZ R8, R3, R8 ;  /* 0x0000000803087220 */ /* 0x000fe20000410000 */
[----:B-1----:R-:W-:Y:S01]  /*0820*/  FFMA.FTZ R22, -R23, R18, R23 ;  /* 0x0000001217167223 */ /* 0x002fe20000010117 */
[----:B------:R-:W-:Y:S01]  /*0830*/  PRMT R3, R11, 0x7632, R3 ;  /* 0x000076320b037816 */ /* 0x000fe20000000003 */
[----:B------:R-:W-:Y:S01]  /*0840*/  FMUL.FTZ R21, R19, R24 ;  /* 0x0000001813157220 */ /* 0x000fe20000410000 */
[----:B------:R-:W-:Y:S01]  /*0850*/  SHF.L.U32 R19, R0, 0x10, RZ ;  /* 0x0000001000137819 */ /* 0x000fe200000006ff */
[----:B------:R-:W-:Y:S01]  /*0860*/  FMUL.FTZ R22, R9, R22 ;  /* 0x0000001609167220 */ /* 0x000fe20000410000 */
[----:B------:R-:W-:Y:S01]  /*0870*/  SHF.L.U32 R11, R11, 0x10, RZ ;  /* 0x000000100b0b7819 */ /* 0x000fe200000006ff */
[----:B------:R-:W-:Y:S02]  /*0880*/  IMAD.U32 R9, R10, 0x10000, RZ ;  /* 0x000100000a097824 */ /* 0x000fe400078e00ff */
[----:B------:R-:W-:-:S02]  /*0890*/  IMAD.U32 R0, R3, 0x10000, RZ ;  /* 0x0001000003007824 */ /* 0x000fc400078e00ff */
[----:B------:R-:W-:Y:S01]  /*08a0*/  FFMA.FTZ R8, R19, R16, R8 ;  /* 0x0000001013087223 */ /* 0x000fe20000010008 */
[----:B----4-:R-:W-:-:S04]  /*08b0*/  IMAD.WIDE.U32 R4, R2, 0x2, R4 ;  /* 0x0000000202047825 */ /* 0x010fc800078e0004 */
[----:B------:R-:W-:Y:S01]  /*08c0*/  FFMA.FTZ R9, R9, R13, R20 ;  /* 0x0000000d09097223 */ /* 0x000fe20000010014 */
[----:B------:R-:W-:Y:S01]  /*08d0*/  FFMA.FTZ R11, R11, R18, R22 ;  /* 0x000000120b0b7223 */ /* 0x000fe20000010016 */
[----:B------:R-:W-:Y:S01]  /*08e0*/  FFMA.FTZ R0, R0, R7, R21 ;  /* 0x0000000700007223 */ /* 0x000fe20000010015 */
[----:B------:R-:W-:Y:S01]  /*08f0*/  F2FP.BF16.F32.PACK_AB R15, R15, R12 ;  /* 0x0000000c0f0f723e */ /* 0x000fe200000010ff */
[----:B------:R-:W-:Y:S01]  /*0900*/  IMAD.WIDE R4, R6, 0x4, R4 ;  /* 0x0000000406047825 */ /* 0x000fe200078e0204 */
[----:B------:R-:W-:Y:S02]  /*0910*/  F2FP.BF16.F32.PACK_AB R17, R17, R14 ;  /* 0x0000000e1111723e */ /* 0x000fe400000010ff */
[----:B------:R-:W-:Y:S02]  /*0920*/  F2FP.BF16.F32.PACK_AB R9, R8, R9 ;  /* 0x000000090809723e */ /* 0x000fe400000010ff */
[----:B------:R-:W-:Y:S01]  /*0930*/  F2FP.BF16.F32.PACK_AB R11, R0, R11 ;  /* 0x0000000b000b723e */ /* 0x000fe200000010ff */
[----:B------:R-:W-:Y:S04]  /*0940*/  STG.E desc[UR4][R4.64], R15 ;  /* 0x0000000f04007986 */ /* 0x000fe8000c101904 */
[----:B------:R-:W-:Y:S04]  /*0950*/  STG.E desc[UR4][R4.64+0x200], R17 ;  /* 0x0002001104007986 */ /* 0x000fe8000c101904 */
[----:B------:R-:W-:Y:S04]  /*0960*/  STG.E desc[UR4][R4.64+0x400], R9 ;  /* 0x0004000904007986 */ /* 0x000fe8000c101904 */
[----:B------:R-:W-:Y:S01]  /*0970*/  STG.E desc[UR4][R4.64+0x600], R11 ;  /* 0x0006000b04007986 */ /* 0x000fe2000c101904 */
[----:B------:R-:W-:Y:S05]  /*0980*/  EXIT ;  /* 0x000000000000794d */ /* 0x000fea0003800000 */
.L_x_1376:
[----:B------:R-:W0:Y:S01]  /*0990*/  S2R R0, SR_TID.X ;  /* 0x0000000000007919 */ /* 0x000e220000002100 */
[----:B------:R-:W-:Y:S02]  /*09a0*/  PRMT R4, RZ, 0x7610, R4 ;  /* 0x00007610ff047816 */ /* 0x000fe40000000004 */
[----:B------:R-:W-:Y:S02]  /*09b0*/  PRMT R5, RZ, 0x7610, R5 ;  /* 0x00007610ff057816 */ /* 0x000fe40000000005 */
[----:B0-----:R-:W-:-:S13]  /*09c0*/  ISETP.GE.AND P0, PT, R0, R3, PT ;  /* 0x000000030000720c */ /* 0x001fda0003f06270 */
[----:B------:R-:W-:Y:S01]  /*09d0*/  @!P0 IADD3 R7, R2, R0, RZ ;  /* 0x0000000002078210 */ /* 0x000fe20007ffe0ff */
[----:B------:R-:W0:Y:S01]  /*09e0*/  @!P0 LDC.64 R24, c[0x0][0x220] ;  /* 0x00008800ff188b82 */ /* 0x000e220000000a00 */
[----:B------:R-:W-:-:S04]  /*09f0*/  @!P0 IADD3 R0, R0, 0x80, RZ ;  /* 0x0000008000008810 */ /* 0x000fc80007ffe0ff */
[----:B------:R-:W-:-:S03]  /*0a00*/  ISETP.GE.AND P1, PT, R0, R3, PT ;  /* 0x000000030000720c */ /* 0x000fc60003f26270 */
[----:B------:R-:W1:Y:S08]  /*0a10*/  @!P0 LDC.64 R20, c[0x0][0x230] ;  /* 0x00008c00ff148b82 */ /* 0x000e700000000a00 */
[----:B------:R-:W2:Y:S02]  /*0a20*/  @!P0 LDC.64 R30, c[0x0][0x228] ;  /* 0x00008a00ff1e8b82 */ /* 0x000ea40000000a00 */
[----:B------:R-:W-:Y:S01]  /*0a30*/  @!P1 IMAD.IADD R13, R2, 0x1, R0 ;  /* 0x00000001020d9824 */ /* 0x000fe200078e0200 */
[----:B------:R-:W-:-:S04]  /*0a40*/  @!P1 IADD3 R0, R0, 0x80, RZ ;  /* 0x0000008000009810 */ /* 0x000fc80007ffe0ff */
[----:B------:R-:W-:Y:S01]  /*0a50*/  ISETP.GE.AND P2, PT, R0, R3, PT ;  /* 0x000000030000720c */ /* 0x000fe20003f46270 */
[----:B------:R-:W3:Y:S01]  /*0a60*/  @!P1 LDC.64 R10, c[0x0][0x228] ;  /* 0x00008a00ff0a9b82 */ /* 0x000ee20000000a00 */
[----:B0-----:R-:W-:Y:S01]  /*0a70*/  @!P0 IMAD.WIDE.U32 R24, R7, 0x2, R24 ;  /* 0x0000000207188825 */ /* 0x001fe200078e0018 */
[----:B------:R-:W-:Y:S02]  /*0a80*/  PRMT R6, RZ, 0x7610, R6 ;  /* 0x00007610ff067816 */ /* 0x000fe40000000006 */
[----:B------:R-:W-:Y:S02]  /*0a90*/  PRMT R8, RZ, 0x7610, R8 ;  /* 0x00007610ff087816 */ /* 0x000fe40000000008 */
[----:B------:R0:W5:Y:S02]  /*0aa0*/  @!P0 LDG.E.U16 R4, desc[UR4][R24.64] ;  /* 0x0000000418048981 */ /* 0x000164000c1e1500 */
[----:B------:R-:W4:Y:S08]  /*0ab0*/  @!P1 LDC.64 R28, c[0x0][0x220] ;  /* 0x00008800ff1c9b82 */ /* 0x000f300000000a00 */
[----:B------:R-:W0:Y:S01]  /*0ac0*/  @!P1 LDC.64 R26, c[0x0][0x230] ;  /* 0x00008c00ff1a9b82 */ /* 0x000e220000000a00 */
[----:B------:R-:W-:-:S07]  /*0ad0*/  @!P2 IADD3 R15, R2, R0, RZ ;  /* 0x00000000020fa210 */ /* 0x000fce0007ffe0ff */
[----:B------:R-:W0:Y:S01]  /*0ae0*/  @!P1 LDC.64 R18, c[0x0][0x238] ;  /* 0x00008e00ff129b82 */ /* 0x000e220000000a00 */
[----:B------:R-:W-:-:S07]  /*0af0*/  @!P2 VIADD R0, R0, 0x80 ;  /* 0x000000800000a836 */ /* 0x000fce0000000000 */
[----:B------:R-:W0:Y:S01]  /*0b00*/  @!P0 LDC.64 R22, c[0x0][0x238] ;  /* 0x00008e00ff168b82 */ /* 0x000e220000000a00 */
[----:B------:R-:W-:Y:S01]  /*0b10*/  ISETP.GE.AND P3, PT, R0, R3, PT ;  /* 0x000000030000720c */ /* 0x000fe20003f66270 */
[----:B-1----:R-:W-:Y:S01]  /*0b20*/  @!P0 IMAD.WIDE.U32 R20, R7, 0x2, R20 ;  /* 0x0000000207148825 */ /* 0x002fe200078e0014 */
[----:B------:R-:W-:-:S03]  /*0b30*/  PRMT R9, RZ, 0x7610, R9 ;  /* 0x00007610ff097816 */ /* 0x000fc60000000009 */
[----:B--2---:R-:W-:Y:S01]  /*0b40*/  @!P0 IMAD.WIDE.U32 R30, R7, 0x2, R30 ;  /* 0x00000002071e8825 */ /* 0x004fe200078e001e */
[----:B------:R1:W5:Y:S01]  /*0b50*/  @!P0 LDG.E.U16 R6, desc[UR4][R20.64] ;  /* 0x0000000414068981 */ /* 0x000362000c1e1500 */
[----:B------:R-:W2:Y:S02]  /*0b60*/  @!P2 LDC.64 R34, c[0x0][0x228] ;  /* 0x00008a00ff22ab82 */ /* 0x000ea40000000a00 */
[C-C-:B---3--:R-:W-:Y:S01]  /*0b70*/  @!P1 IMAD.WIDE.U32 R36, R13.reuse, 0x2, R10.reuse ;  /* 0x000000020d249825 */ /* 0x148fe200078e000a */
[----:B------:R-:W-:Y:S01]  /*0b80*/  PRMT R10, RZ, 0x7610, R10 ;  /* 0x00007610ff0a7816 */ /* 0x000fe2000000000a */
[----:B------:R-:W5:Y:S01]  /*0b90*/  @!P0 LDG.E.U16 R5, desc[UR4][R30.64] ;  /* 0x000000041e058981 */ /* 0x000f62000c1e1500 */
[----:B------:R-:W-:Y:S01]  /*0ba0*/  PRMT R11, RZ, 0x7610, R11 ;  /* 0x00007610ff0b7816 */ /* 0x000fe2000000000b */
[C---:B----4-:R-:W-:Y:S02]  /*0bb0*/  @!P1 IMAD.WIDE.U32 R28, R13.reuse, 0x2, R28 ;  /* 0x000000020d1c9825 */ /* 0x050fe400078e001c */
[----:B0-----:R-:W0:Y:S01]  /*0bc0*/  @!P2 LDC.64 R24, c[0x0][0x230] ;  /* 0x00008c00ff18ab82 */ /* 0x001e220000000a00 */
[----:B-1----:R-:W-:Y:S01]  /*0bd0*/  @!P3 IADD3 R21, R2, R0, RZ ;  /* 0x000000000215b210 */ /* 0x002fe20007ffe0ff */
[C---:B------:R-:W-:Y:S01]  /*0be0*/  @!P1 IMAD.WIDE.U32 R26, R13.reuse, 0x2, R26 ;  /* 0x000000020d1a9825 */ /* 0x040fe200078e001a */
[----:B------:R-:W-:Y:S01]  /*0bf0*/  @!P3 IADD3 R0, R0, 0x80, RZ ;  /* 0x000000800000b810 */ /* 0x000fe20007ffe0ff */
[----:B------:R1:W5:Y:S02]  /*0c00*/  @!P1 LDG.E.U16 R8, desc[UR4][R28.64] ;  /* 0x000000041c089981 */ /* 0x000364000c1e1500 */
[----:B------:R-:W-:-:S02]  /*0c10*/  @!P1 IMAD.WIDE.U32 R18, R13, 0x2, R18 ;  /* 0x000000020d129825 */ /* 0x000fc400078e0012 */
[----:B------:R-:W3:Y:S01]  /*0c20*/  @!P2 LDC.64 R16, c[0x0][0x220] ;  /* 0x00008800ff10ab82 */ /* 0x000ee20000000a00 */
[----:B------:R-:W5:Y:S01]  /*0c30*/  @!P1 LDG.E.U16 R9, desc[UR4][R36.64] ;  /* 0x0000000424099981 */ /* 0x000f62000c1e1500 */
[----:B------:R-:W-:Y:S01]  /*0c40*/  @!P0 IMAD.WIDE.U32 R22, R7, 0x2, R22 ;  /* 0x0000000207168825 */ /* 0x000fe200078e0016 */
[----:B------:R-:W-:Y:S02]  /*0c50*/  PRMT R7, RZ, 0x7610, R7 ;  /* 0x00007610ff077816 */ /* 0x000fe40000000007 */
[----:B------:R-:W5:Y:S03]  /*0c60*/  @!P1 LDG.E.U16 R10, desc[UR4][R26.64] ;  /* 0x000000041a0a9981 */ /* 0x000f66000c1e1500 */
[----:B------:R-:W4:Y:S01]  /*0c70*/  @!P2 LDC.64 R32, c[0x0][0x238] ;  /* 0x00008e00ff20ab82 */ /* 0x000f220000000a00 */
[----:B------:R-:W5:Y:S01]  /*0c80*/  @!P1 LDG.E.U16 R11, desc[UR4][R18.64] ;  /* 0x00000004120b9981 */ /* 0x000f62000c1e1500 */
[----:B------:R-:W-:Y:S01]  /*0c90*/  ISETP.GE.AND P1, PT, R0, R3, PT ;  /* 0x000000030000720c */ /* 0x000fe20003f26270 */
[C---:B--2---:R-:W-:Y:S01]  /*0ca0*/  @!P2 IMAD.WIDE.U32 R34, R15.reuse, 0x2, R34 ;  /* 0x000000020f22a825 */ /* 0x044fe200078e0022 */
[----:B------:R-:W-:Y:S01]  /*0cb0*/  PRMT R13, RZ, 0x7610, R13 ;  /* 0x00007610ff0d7816 */ /* 0x000fe2000000000d */
[----:B------:R2:W5:Y:S01]  /*0cc0*/  @!P0 LDG.E.U16 R7, desc[UR4][R22.64] ;  /* 0x0000000416078981 */ /* 0x000562000c1e1500 */
[----:B------:R-:W-:Y:S01]  /*0cd0*/  PRMT R14, RZ, 0x7610, R14 ;  /* 0x00007610ff0e7816 */ /* 0x000fe2000000000e */
[----:B0-----:R-:W-:Y:S01]  /*0ce0*/  @!P2 IMAD.WIDE.U32 R24, R15, 0x2, R24 ;  /* 0x000000020f18a825 */ /* 0x001fe200078e0018 */
[----:B------:R-:W-:-:S02]  /*0cf0*/  PRMT R12, RZ, 0x7610, R12 ;  /* 0x00007610ff0c7816 */ /* 0x000fc4000000000c */
[----:B------:R0:W5:Y:S01]  /*0d00*/  @!P2 LDG.E.U16 R13, desc[UR4][R34.64] ;  /* 0x00000004220da981 */ /* 0x000162000c1e1500 */
[----:B-1----:R-:W1:Y:S03]  /*0d10*/  @!P3 LDC.64 R28, c[0x0][0x230] ;  /* 0x00008c00ff1cbb82 */ /* 0x002e660000000a00 */
[----:B------:R4:W5:Y:S05]  /*0d20*/  @!P2 LDG.E.U16 R14, desc[UR4][R24.64] ;  /* 0x00000004180ea981 */ /* 0x00096a000c1e1500 */
[----:B--2---:R-:W2:Y:S01]  /*0d30*/  @!P3 LDC.64 R22, c[0x0][0x228] ;  /* 0x00008a00ff16bb82 */ /* 0x004ea20000000a00 */
[----:B---3--:R-:W-:-:S07]  /*0d40*/  @!P2 IMAD.WIDE.U32 R16, R15, 0x2, R16 ;  /* 0x000000020f10a825 */ /* 0x008fce00078e0010 */
[----:B0-----:R-:W0:Y:S01]  /*0d50*/  @!P1 LDC.64 R34, c[0x0][0x228] ;  /* 0x00008a00ff229b82 */ /* 0x001e220000000a00 */
[----:B----4-:R-:W-:Y:S01]  /*0d60*/  @!P2 IMAD.WIDE.U32 R32, R15, 0x2, R32 ;  /* 0x000000020f20a825 */ /* 0x010fe200078e0020 */
[----:B------:R-:W-:Y:S01]  /*0d70*/  PRMT R15, RZ, 0x7610, R15 ;  /* 0x00007610ff0f7816 */ /* 0x000fe2000000000f */
[----:B------:R3:W5:Y:S01]  /*0d80*/  @!P2 LDG.E.U16 R12, desc[UR4][R16.64] ;  /* 0x00000004100ca981 */ /* 0x000762000c1e1500 */
[----:B------:R-:W-:Y:S01]  /*0d90*/  @!P1 IADD3 R25, R2, R0, RZ ;  /* 0x0000000002199210 */ /* 0x000fe20007ffe0ff */
[----:B------:R-:W-:-:S03]  /*0da0*/  @!P1 VIADD R0, R0, 0x80 ;  /* 0x0000008000009836 */ /* 0x000fc60000000000 */
[----:B------:R4:W5:Y:S01]  /*0db0*/  @!P2 LDG.E.U16 R15, desc[UR4][R32.64] ;  /* 0x00000004200fa981 */ /* 0x000962000c1e1500 */
[----:B------:R-:W1:Y:S01]  /*0dc0*/  @!P1 LDC.64 R18, c[0x0][0x220] ;  /* 0x00008800ff129b82 */ /* 0x000e620000000a00 */
[----:B------:R-:W-:Y:S02]  /*0dd0*/  ISETP.GE.AND P2, PT, R0, R3, PT ;  /* 0x000000030000720c */ /* 0x000fe40003f46270 */
[----:B---3--:R-:W-:-:S05]  /*0de0*/  PRMT R17, RZ, 0x7610, R17 ;  /* 0x00007610ff117816 */ /* 0x008fca0000000011 */
[----:B------:R-:W3:Y:S01]  /*0df0*/  @!P1 LDC.64 R36, c[0x0][0x230] ;  /* 0x00008c00ff249b82 */ /* 0x000ee20000000a00 */
[----:B--2---:R-:W-:-:S05]  /*0e00*/  @!P3 IMAD.WIDE.U32 R22, R21, 0x2, R22 ;  /* 0x000000021516b825 */ /* 0x004fca00078e0016 */
[----:B------:R2:W5:Y:S02]  /*0e10*/  @!P3 LDG.E.U16 R17, desc[UR4][R22.64] ;  /* 0x000000041611b981 */ /* 0x000564000c1e1500 */
[----:B----4-:R-:W4:Y:S01]  /*0e20*/  @!P1 LDC.64 R32, c[0x0][0x238] ;  /* 0x00008e00ff209b82 */ /* 0x010f220000000a00 */
[----:B0-----:R-:W-:-:S07]  /*0e30*/  @!P1 IMAD.WIDE.U32 R34, R25, 0x2, R34 ;  /* 0x0000000219229825 */ /* 0x001fce00078e0022 */
[----:B------:R-:W0:Y:S01]  /*0e40*/  @!P3 LDC.64 R30, c[0x0][0x220] ;  /* 0x00008800ff1ebb82 */ /* 0x000e220000000a00 */
[----:B--2---:R-:W-:-:S06]  /*0e50*/  PRMT R23, RZ, 0x7610, R23 ;  /* 0x00007610ff177816 */ /* 0x004fcc0000000017 */
[----:B------:R2:W5:Y:S01]  /*0e60*/  @!P1 LDG.E.U16 R23, desc[UR4][R34.64] ;  /* 0x0000000422179981 */ /* 0x000562000c1e1500 */
[----:B------:R-:W-:Y:S01]  /*0e70*/  PRMT R20, RZ, 0x7610, R20 ;  /* 0x00007610ff147816 */ /* 0x000fe20000000014 */
[----:B-1----:R-:W-:Y:S01]  /*0e80*/  @!P3 IMAD.WIDE.U32 R28, R21, 0x2, R28 ;  /* 0x00000002151cb825 */ /* 0x002fe200078e001c */
[----:B------:R-:W1:Y:S01]  /*0e90*/  @!P3 LDC.64 R26, c[0x0][0x238] ;  /* 0x00008e00ff1abb82 */ /* 0x000e620000000a00 */
[----:B------:R-:W-:Y:S02]  /*0ea0*/  PRMT R22, RZ, 0x7610, R22 ;  /* 0x00007610ff167816 */ /* 0x000fe40000000016 */
[C---:B------:R-:W-:Y:S01]  /*0eb0*/  @!P1 IMAD.WIDE.U32 R18, R25.reuse, 0x2, R18 ;  /* 0x0000000219129825 */ /* 0x040fe200078e0012 */
[----:B------:R-:W-:Y:S01]  /*0ec0*/  PRMT R24, RZ, 0x7610, R24 ;  /* 0x00007610ff187816 */ /* 0x000fe20000000018 */
[----:B------:R4:W5:Y:S03]  /*0ed0*/  @!P3 LDG.E.U16 R20, desc[UR4][R28.64] ;  /* 0x000000041c14b981 */ /* 0x000966000c1e1500 */
[----:B--2---:R-:W2:Y:S01]  /*0ee0*/  @!P2 LDC.64 R34, c[0x0][0x230] ;  /* 0x00008c00ff22ab82 */ /* 0x004ea20000000a00 */
[C---:B---3--:R-:W-:Y:S01]  /*0ef0*/  @!P1 IMAD.WIDE.U32 R36, R25.reuse, 0x2, R36 ;  /* 0x0000000219249825 */ /* 0x048fe200078e0024 */
[----:B------:R-:W-:Y:S01]  /*0f00*/  PRMT R16, RZ, 0x7610, R16 ;  /* 0x00007610ff107816 */ /* 0x000fe20000000010 */
[----:B------:R3:W5:Y:S02]  /*0f10*/  @!P1 LDG.E.U16 R22, desc[UR4][R18.64] ;  /* 0x0000000412169981 */ /* 0x000764000c1e1500 */
[----:B----4-:R-:W-:Y:S01]  /*0f20*/  @!P1 IMAD.WIDE.U32 R32, R25, 0x2, R32 ;  /* 0x0000000219209825 */ /* 0x010fe200078e0020 */
[----:B------:R-:W-:Y:S01]  /*0f30*/  PRMT R25, RZ, 0x7610, R25 ;  /* 0x00007610ff197816 */ /* 0x000fe20000000019 */
[----:B------:R4:W5:Y:S01]  /*0f40*/  @!P1 LDG.E.U16 R24, desc[UR4][R36.64] ;  /* 0x0000000424189981 */ /* 0x000962000c1e1500 */
[----:B------:R-:W-:-:S02]  /*0f50*/  @!P2 IADD3 R29, R2, R0, RZ ;  /* 0x00000000021da210 */ /* 0x000fc40007ffe0ff */
[----:B------:R-:W-:Y:S01]  /*0f60*/  @!P2 IADD3 R0, R0, 0x80, RZ ;  /* 0x000000800000a810 */ /* 0x000fe20007ffe0ff */
[----:B0-----:R-:W-:Y:S01]  /*0f70*/  @!P3 IMAD.WIDE.U32 R30, R21, 0x2, R30 ;  /* 0x00000002151eb825 */ /* 0x001fe200078e001e */
[----:B------:R-:W5:Y:S01]  /*0f80*/  @!P1 LDG.E.U16 R25, desc[UR4][R32.64] ;  /* 0x0000000420199981 */ /* 0x000f62000c1e1500 */
[----:B---3--:R-:W0:Y:S01]  /*0f90*/  @!P2 LDC.64 R18, c[0x0][0x228] ;  /* 0x00008a00ff12ab82 */ /* 0x008e220000000a00 */
[----:B------:R-:W-:Y:S02]  /*0fa0*/  ISETP.GE.AND P1, PT, R0, R3, PT ;  /* 0x000000030000720c */ /* 0x000fe40003f26270 */
[----:B------:R3:W5:Y:S01]  /*0fb0*/  @!P3 LDG.E.U16 R16, desc[UR4][R30.64] ;  /* 0x000000041e10b981 */ /* 0x000762000c1e1500 */
[----:B------:R-:W-:-:S04]  /*0fc0*/  PRMT R28, RZ, 0x7610, R28 ;  /* 0x00007610ff1c7816 */ /* 0x000fc8000000001c */
[----:B----4-:R-:W4:Y:S01]  /*0fd0*/  @!P2 LDC.64 R36, c[0x0][0x238] ;  /* 0x00008e00ff24ab82 */ /* 0x010f220000000a00 */
[----:B--2---:R-:W-:-:S07]  /*0fe0*/  @!P2 IMAD.WIDE.U32 R34, R29, 0x2, R34 ;  /* 0x000000021d22a825 */ /* 0x004fce00078e0022 */
[----:B---3--:R-:W2:Y:S01]  /*0ff0*/  @!P2 LDC.64 R30, c[0x0][0x220] ;  /* 0x00008800ff1eab82 */ /* 0x008ea20000000a00 */
[----:B------:R3:W5:Y:S01]  /*1000*/  @!P2 LDG.E.U16 R28, desc[UR4][R34.64] ;  /* 0x00000004221ca981 */ /* 0x000762000c1e1500 */
[----:B-1----:R-:W-:Y:S01]  /*1010*/  @!P3 IMAD.WIDE.U32 R26, R21, 0x2, R26 ;  /* 0x00000002151ab825 */ /* 0x002fe200078e001a */
[----:B------:R-:W-:-:S03]  /*1020*/  PRMT R21, RZ, 0x7610, R21 ;  /* 0x00007610ff157816 */ /* 0x000fc60000000015 */
[----:B0-----:R-:W-:-:S03]  /*1030*/  @!P2 IMAD.WIDE.U32 R18, R29, 0x2, R18 ;  /* 0x000000021d12a825 */ /* 0x001fc600078e0012 */
[----:B------:R0:W5:Y:S01]  /*1040*/  @!P3 LDG.E.U16 R21, desc[UR4][R26.64] ;  /* 0x000000041a15b981 */ /* 0x000162000c1e1500 */
[----:B------:R-:W1:Y:S08]  /*1050*/  @!P1 LDC.64 R32, c[0x0][0x220] ;  /* 0x00008800ff209b82 */ /* 0x000e700000000a00 */
[----:B---3--:R-:W3:Y:S01]  /*1060*/  @!P1 LDC.64 R34, c[0x0][0x228] ;  /* 0x00008a00ff229b82 */ /* 0x008ee20000000a00 */
[----:B0-----:R-:W-:-:S02]  /*1070*/  PRMT R27, RZ, 0x7610, R27 ;  /* 0x00007610ff1b7816 */ /* 0x001fc4000000001b */
[----:B------:R-:W-:Y:S01]  /*1080*/  PRMT R26, RZ, 0x7610, R26 ;  /* 0x00007610ff1a7816 */ /* 0x000fe2000000001a */
[----:B--2---:R-:W-:-:S03]  /*1090*/  @!P2 IMAD.WIDE.U32 R30, R29, 0x2, R30 ;  /* 0x000000021d1ea825 */ /* 0x004fc600078e001e */
[----:B------:R0:W5:Y:S01]  /*10a0*/  @!P2 LDG.E.U16 R27, desc[UR4][R18.64] ;  /* 0x00000004121ba981 */ /* 0x000162000c1e1500 */
[----:B----4-:R-:W-:-:S03]  /*10b0*/  @!P2 IMAD.WIDE.U32 R36, R29, 0x2, R36 ;  /* 0x000000021d24a825 */ /* 0x010fc600078e0024 */
[----:B------:R2:W5:Y:S01]  /*10c0*/  @!P2 LDG.E.U16 R26, desc[UR4][R30.64] ;  /* 0x000000041e1aa981 */ /* 0x000562000c1e1500 */
[----:B------:R-:W-:Y:S02]  /*10d0*/  PRMT R29, RZ, 0x7610, R29 ;  /* 0x00007610ff1d7816 */ /* 0x000fe4000000001d */
[----:B0-----:R-:W-:-:S04]  /*10e0*/  @!P1 IADD3 R19, R2, R0, RZ ;  /* 0x0000000002139210 */ /* 0x001fc80007ffe0ff */
[----:B------:R0:W5:Y:S01]  /*10f0*/  @!P2 LDG.E.U16 R29, desc[UR4][R36.64] ;  /* 0x00000004241da981 */ /* 0x000162000c1e1500 */
[----:B--2---:R-:W-:Y:S01]  /*1100*/  PRMT R31, RZ, 0x7610, R31 ;  /* 0x00007610ff1f7816 */ /* 0x004fe2000000001f */
[C---:B---3--:R-:W-:Y:S01]  /*1110*/  @!P1 IMAD.WIDE.U32 R34, R19.reuse, 0x2, R34 ;  /* 0x0000000213229825 */ /* 0x048fe200078e0022 */
[----:B0-----:R-:W0:Y:S04]  /*1120*/  @!P1 LDC.64 R36, c[0x0][0x238] ;  /* 0x00008e00ff249b82 */ /* 0x001e280000000a00 */
[----:B------:R2:W5:Y:S04]  /*1130*/  @!P1 LDG.E.U16 R31, desc[UR4][R34.64] ;  /* 0x00000004221f9981 */ /* 0x000568000c1e1500 */
[----:B--2---:R-:W2:Y:S01]  /*1140*/  @!P1 LDC.64 R34, c[0x0][0x230] ;  /* 0x00008c00ff229b82 */ /* 0x004ea20000000a00 */
[----:B------:R-:W-:Y:S01]  /*1150*/  PRMT R30, RZ, 0x7610, R30 ;  /* 0x00007610ff1e7816 */ /* 0x000fe2000000001e */
[----:B-1----:R-:W-:-:S05]  /*1160*/  @!P1 IMAD.WIDE.U32 R32, R19, 0x2, R32 ;  /* 0x0000000213209825 */ /* 0x002fca00078e0020 */
[----:B------:R1:W5:Y:S01]  /*1170*/  @!P1 LDG.E.U16 R30, desc[UR4][R32.64] ;  /* 0x00000004201e9981 */ /* 0x000362000c1e1500 */
[----:B------:R-:W-:Y:S02]  /*1180*/  @!P1 VIADD R0, R0, 0x80 ;  /* 0x0000008000009836 */ /* 0x000fe40000000000 */
[C---:B0-----:R-:W-:Y:S01]  /*1190*/  @!P1 IMAD.WIDE.U32 R36, R19.reuse, 0x2, R36 ;  /* 0x0000000213249825 */ /* 0x041fe200078e0024 */
[----:B-1----:R-:W-:Y:S02]  /*11a0*/  PRMT R32, RZ, 0x7610, R32 ;  /* 0x00007610ff207816 */ /* 0x002fe40000000020 */
[----:B------:R-:W-:Y:S01]  /*11b0*/  PRMT R33, RZ, 0x7610, R33 ;  /* 0x00007610ff217816 */ /* 0x000fe20000000021 */
[----:B--2---:R-:W-:-:S05]  /*11c0*/  @!P1 IMAD.WIDE.U32 R34, R19, 0x2, R34 ;  /* 0x0000000213229825 */ /* 0x004fca00078e0022 */
[----:B------:R0:W5:Y:S04]  /*11d0*/  @!P1 LDG.E.U16 R33, desc[UR4][R36.64] ;  /* 0x0000000424219981 */ /* 0x000168000c1e1500 */
[----:B------:R1:W5:Y:S01]  /*11e0*/  @!P1 LDG.E.U16 R32, desc[UR4][R34.64] ;  /* 0x0000000422209981 */ /* 0x000362000c1e1500 */
[----:B------:R-:W-:-:S13]  /*11f0*/  ISETP.GE.AND P1, PT, R0, R3, PT ;  /* 0x000000030000720c */ /* 0x000fda0003f26270 */
[----:B------:R-:W2:Y:S01]  /*1200*/  @!P1 LDC.64 R18, c[0x0][0x220] ;  /* 0x00008800ff129b82 */ /* 0x000ea20000000a00 */
[----:B0-----:R-:W-:Y:S02]  /*1210*/  @!P1 IADD3 R37, R2, R0, RZ ;  /* 0x0000000002259210 */ /* 0x001fe40007ffe0ff */
[----:B-1----:R-:W-:-:S03]  /*1220*/  PRMT R34, RZ, 0x7610, R34 ;  /* 0x00007610ff227816 */ /* 0x002fc60000000022 */
[----:B--2---:R-:W-:-:S05]  /*1230*/  @!P1 IMAD.WIDE.U32 R18, R37, 0x2, R18 ;  /* 0x0000000225129825 */ /* 0x004fca00078e0012 */
[----:B------:R0:W5:Y:S02]  /*1240*/  @!P1 LDG.E.U16 R34, desc[UR4][R18.64] ;  /* 0x0000000412229981 */ /* 0x000164000c1e1500 */
[----:B0-----:R-:W0:Y:S01]  /*1250*/  @!P1 LDC.64 R18, c[0x0][0x228] ;  /* 0x00008a00ff129b82 */ /* 0x001e220000000a00 */
[----:B------:R-:W-:Y:S01]  /*1260*/  PRMT R35, RZ, 0x7610, R35 ;  /* 0x00007610ff237816 */ /* 0x000fe20000000023 */
[----:B0-----:R-:W-:-:S05]  /*1270*/  @!P1 IMAD.WIDE.U32 R18, R37, 0x2, R18 ;  /* 0x0000000225129825 */ /* 0x001fca00078e0012 */
[----:B------:R0:W5:Y:S02]  /*1280*/  @!P1 LDG.E.U16 R35, desc[UR4][R18.64] ;  /* 0x0000000412239981 */ /* 0x000164000c1e1500 */
[----:B0-----:R-:W0:Y:S01]  /*1290*/  @!P1 LDC.64 R18, c[0x0][0x230] ;  /* 0x00008c00ff129b82 */ /* 0x001e220000000a00 */
[----:B------:R-:W-:Y:S01]  /*12a0*/  PRMT R0, RZ, 0x7610, R0 ;  /* 0x00007610ff007816 */ /* 0x000fe20000000000 */
[----:B0-----:R-:W-:-:S05]  /*12b0*/  @!P1 IMAD.WIDE.U32 R18, R37, 0x2, R18 ;  /* 0x0000000225129825 */ /* 0x001fca00078e0012 */
[----:B------:R0:W5:Y:S02]  /*12c0*/  @!P1 LDG.E.U16 R0, desc[UR4][R18.64] ;  /* 0x0000000412009981 */ /* 0x000164000c1e1500 */
[----:B0-----:R-:W0:Y:S02]  /*12d0*/  @!P1 LDC.64 R18, c[0x0][0x238] ;  /* 0x00008e00ff129b82 */ /* 0x001e240000000a00 */
[----:B0-----:R-:W-:Y:S01]  /*12e0*/  @!P1 IMAD.WIDE.U32 R36, R37, 0x2, R18 ;  /* 0x0000000225249825 */ /* 0x001fe200078e0012 */
[----:B------:R-:W-:-:S06]  /*12f0*/  PRMT R18, RZ, 0x7610, R18 ;  /* 0x00007610ff127816 */ /* 0x000fcc0000000012 */
[----:B------:R0:W5:Y:S01]  /*1300*/  @!P1 LDG.E.U16 R18, desc[UR4][R36.64] ;  /* 0x0000000424129981 */ /* 0x000162000c1e1500 */
        /* <DEDUP_REMOVED lines=14> */
.L_x_1378:
[----:B------:R-:W-:Y:S05]  /*13f0*/  BSYNC B0 ;  /* 0x0000000000007941 */ /* 0x000fea0003800000 */
.L_x_1377:
[----:B-----5:R-:W1:Y:S01]  /*1400*/  S2R R7, SR_TID.X ;  /* 0x0000000000077919 */ /* 0x020e620000002100 */
[----:B------:R-:W-:Y:S01]  /*1410*/  BSSY B0, `(.L_x_1379) ;  /* 0x0000010000007945 */ /* 0x000fe20003800000 */
[----:B-1----:R-:W-:-:S04]  /*1420*/  IADD3 R6, R7, 0x80, RZ ;  /* 0x0000008007067810 */ /* 0x002fc80007ffe0ff */
[----:B------:R-:W-:-:S13]  /*1430*/  ISETP.GE.AND P1, PT, R6, R3, PT ;  /* 0x000000030600720c */ /* 0x000fda0003f26270 */
[----:B------:R-:W-:Y:S05]  /*1440*/  @P1 BRA `(.L_x_1380) ;  /* 0x0000000000301947 */ /* 0x000fea0003800000 */
[----:B------:R-:W-:Y:S01]  /*1450*/  SHF.L.U32 R9, R9, 0x10, RZ ;  /* 0x0000001009097819 */ /* 0x000fe200000006ff */
[----:B------:R-:W-:Y:S01]  /*1460*/  IMAD.U32 R11, R11, 0x10000, RZ ;  /* 0x000100000b0b7824 */ /* 0x000fe200078e00ff */
[----:B------:R-:W-:Y:S02]  /*1470*/  SHF.L.U32 R8, R8, 0x10, RZ ;  /* 0x0000001008087819 */ /* 0x000fe400000006ff */
[----:B------:R-:W-:Y:S01]  /*1480*/  SHF.L.U32 R5, R10, 0x10, RZ ;  /* 0x000000100a057819 */ /* 0x000fe200000006ff */
[----:B------:R-:W-:-:S06]  /*1490*/  FMUL.FTZ R9, R9, -1.4426950216293334961 ;  /* 0xbfb8aa3b09097820 */ /* 0x000fcc0000410000 */
[----:B------:R-:W1:Y:S02]  /*14a0*/  MUFU.EX2 R9, R9 ;  /* 0x0000000900097308 */ /* 0x000e640000000800 */
[----:B-1----:R-:W-:-:S06]  /*14b0*/  FADD.FTZ R4, R9, 1 ;  /* 0x3f80000009047421 */ /* 0x002fcc0000010000 */
[----:B------:R-:W1:Y:S02]  /*14c0*/  MUFU.RCP R4, R4 ;  /* 0x0000000400047308 */ /* 0x000e640000001000 */
[----:B-1----:R-:W-:-:S04]  /*14d0*/  FFMA.FTZ R11, -R11, R4, R11 ;  /* 0x000000040b0b7223 */ /* 0x002fc8000001010b */
[----:B------:R-:W-:-:S04]  /*14e0*/  FMUL.FTZ R8, R8, R11 ;  /* 0x0000000b08087220 */ /* 0x000fc80000410000 */
[----:B------:R-:W-:-:S05]  /*14f0*/  FFMA.FTZ R8, R5, R4, R8 ;  /* 0x0000000405087223 */ /* 0x000fca0000010008 */
[----:B------:R-:W-:-:S07]  /*1500*/  F2FP.BF16.F32.PACK_AB R8, RZ, R8 ;  /* 0x00000008ff08723e */ /* 0x000fce00000010ff */
.L_x_1380:
[----:B------:R-:W-:Y:S05]  /*1510*/  BSYNC B0 ;  /* 0x0000000000007941 */ /* 0x000fea0003800000 */
.L_x_1379:
[----:B------:R-:W-:Y:S01]  /*1520*/  IADD3 R4, R7, 0x100, RZ ;  /* 0x0000010007047810 */ /* 0x000fe20007ffe0ff */
[----:B------:R-:W-:Y:S03]  /*1530*/  BSSY B0, `(.L_x_1381) ;  /* 0x000000f000007945 */ /* 0x000fe60003800000 */
[----:B------:R-:W-:-:S13]  /*1540*/  ISETP.GE.AND P1, PT, R4, R3, PT ;  /* 0x000000030400720c */ /* 0x000fda0003f26270 */
[----:B------:R-:W-:Y:S05]  /*1550*/  @P1 BRA `(.L_x_1382) ;  /* 0x0000000000301947 */ /* 0x000fea0003800000 */
[----:B------:R-:W-:Y:S01]  /*1560*/  IMAD.U32 R13, R13, 0x10000, RZ ;  /* 0x000100000d0d7824 */ /* 0x000fe200078e00ff */
[----:B------:R-:W-:Y:S02]  /*1570*/  SHF.L.U32 R15, R15, 0x10, RZ ;  /* 0x000000100f0f7819 */ /* 0x000fe400000006ff */
[----:B------:R-:W-:Y:S01]  /*1580*/  SHF.L.U32 R12, R12, 0x10, RZ ;  /* 0x000000100c0c7819 */ /* 0x000fe200000006ff */
[----:B------:R-:W-:Y:S01]  /*1590*/  FMUL.FTZ R13, R13, -1.4426950216293334961 ;  /* 0xbfb8aa3b0d0d7820 */ /* 0x000fe20000410000 */
[----:B------:R-:W-:-:S05]  /*15a0*/  SHF.L.U32 R14, R14, 0x10, RZ ;  /* 0x000000100e0e7819 */ /* 0x000fca00000006ff */
[----:B------:R-:W1:Y:S02]  /*15b0*/  MUFU.EX2 R13, R13 ;  /* 0x0000000d000d7308 */ /* 0x000e640000000800 */
[----:B-1----:R-:W-:-:S06]  /*15c0*/  FADD.FTZ R4, R13, 1 ;  /* 0x3f8000000d047421 */ /* 0x002fcc0000010000 */
[----:B------:R-:W1:Y:S02]  /*15d0*/  MUFU.RCP R4, R4 ;  /* 0x0000000400047308 */ /* 0x000e640000001000 */
[----:B-1----:R-:W-:-:S04]  /*15e0*/  FFMA.FTZ R15, -R15, R4, R15 ;  /* 0x000000040f0f7223 */ /* 0x002fc8000001010f */
[----:B------:R-:W-:-:S04]  /*15f0*/  FMUL.FTZ R15, R12, R15 ;  /* 0x0000000f0c0f7220 */ /* 0x000fc80000410000 */
[----:B------:R-:W-:-:S05]  /*1600*/  FFMA.FTZ R9, R14, R4, R15 ;  /* 0x000000040e097223 */ /* 0x000fca000001000f */
[----:B------:R-:W-:-:S07]  /*1610*/  F2FP.BF16.F32.PACK_AB R9, RZ, R9 ;  /* 0x00000009ff09723e */ /* 0x000fce00000010ff */
.L_x_1382:
[----:B------:R-:W-:Y:S05]  /*1620*/  BSYNC B0 ;  /* 0x0000000000007941 */ /* 0x000fea0003800000 */
.L_x_1381:
[----:B------:R-:W1:Y:S01]  /*1630*/  @!P0 LDC.64 R4, c[0x0][0x218] ;  /* 0x00008600ff048b82 */ /* 0x000e620000000a00 */
[C---:B------:R-:W-:Y:S01]  /*1640*/  VIADD R10, R7.reuse, 0x180 ;  /* 0x00000180070a7836 */ /* 0x040fe20000000000 */
[C---:B------:R-:W-:Y:S01]  /*1650*/  IADD3 R12, R7.reuse, 0x280, RZ ;  /* 0x00000280070c7810 */ /* 0x040fe20007ffe0ff */
[----:B------:R-:W-:Y:S01]  /*1660*/  BSSY B0, `(.L_x_1383) ;  /* 0x0000018000007945 */ /* 0x000fe20003800000 */
[----:B------:R-:W-:Y:S02]  /*1670*/  @!P0 IADD3 R11, R2, R7, RZ ;  /* 0x00000007020b8210 */ /* 0x000fe40007ffe0ff */
[-C--:B------:R-:W-:Y:S02]  /*1680*/  ISETP.GE.AND P1, PT, R10, R3.reuse, PT ;  /* 0x000000030a00720c */ /* 0x080fe40003f26270 */
[C---:B------:R-:W-:Y:S02]  /*1690*/  IADD3 R10, R7.reuse, 0x200, RZ ;  /* 0x00000200070a7810 */ /* 0x040fe40007ffe0ff */
[-C--:B------:R-:W-:Y:S01]  /*16a0*/  ISETP.GE.AND P3, PT, R12, R3.reuse, PT ;  /* 0x000000030c00720c */ /* 0x080fe20003f66270 */
[----:B------:R-:W-:Y:S01]  /*16b0*/  VIADD R12, R7, 0x380 ;  /* 0x00000380070c7836 */ /* 0x000fe20000000000 */
[----:B------:R-:W-:-:S02]  /*16c0*/  ISETP.GE.AND P2, PT, R10, R3, PT ;  /* 0x000000030a00720c */ /* 0x000fc40003f46270 */
[----:B------:R-:W-:Y:S02]  /*16d0*/  IADD3 R10, R7, 0x300, RZ ;  /* 0x00000300070a7810 */ /* 0x000fe40007ffe0ff */
[-C--:B------:R-:W-:Y:S02]  /*16e0*/  ISETP.GE.AND P5, PT, R12, R3.reuse, PT ;  /* 0x000000030c00720c */ /* 0x080fe40003fa6270 */
[----:B------:R-:W-:Y:S01]  /*16f0*/  ISETP.GE.AND P4, PT, R10, R3, PT ;  /* 0x000000030a00720c */ /* 0x000fe20003f86270 */
[----:B-1----:R-:W-:Y:S01]  /*1700*/  @!P0 IMAD.WIDE.U32 R4, R11, 0x2, R4 ;  /* 0x000000020b048825 */ /* 0x002fe200078e0004 */
[----:B------:R-:W-:Y:S11]  /*1710*/  @P1 BRA `(.L_x_1384) ;  /* 0x0000000000301947 */ /* 0x000ff60003800000 */
        /* <DEDUP_REMOVED lines=12> */
.L_x_1384:
[----:B------:R-:W-:Y:S05]  /*17e0*/  BSYNC B0 ;  /* 0x0000000000007941 */ /* 0x000fea0003800000 */
.L_x_1383:
[----:B------:R-:W-:Y:S04]  /*17f0*/  BSSY B0, `(.L_x_1385) ;  /* 0x000000e000007945 */ /* 0x000fe80003800000 */
        /* <DEDUP_REMOVED lines=13> */
.L_x_1386:
[----:B------:R-:W-:Y:S05]  /*18d0*/  BSYNC B0 ;  /* 0x0000000000007941 */ /* 0x000fea0003800000 */
.L_x_1385:
        /* <DEDUP_REMOVED lines=14> */
.L_x_1388:
[----:B------:R-:W-:Y:S05]  /*19c0*/  BSYNC B0 ;  /* 0x0000000000007941 */ /* 0x000fea0003800000 */
.L_x_1387:
        /* <DEDUP_REMOVED lines=14> */
.L_x_1390:
[----:B------:R-:W-:Y:S05]  /*1ab0*/  BSYNC B0 ;  /* 0x0000000000007941 */ /* 0x000fea0003800000 */
.L_x_1389:
        /* <DEDUP_REMOVED lines=14> */
.L_x_1392:
[----:B------:R-:W-:Y:S05]  /*1ba0*/  BSYNC B0 ;  /* 0x0000000000007941 */ /* 0x000fea0003800000 */
.L_x_1391:
[----:B------:R-:W-:Y:S01]  /*1bb0*/  @!P0 MOV R7, R6 ;  /* 0x0000000600078202 */ /* 0x000fe20000000f00 */
[----:B------:R1:W-:Y:S01]  /*1bc0*/  @!P0 STG.E.U16 desc[UR4][R4.64], R19 ;  /* 0x0000001304008986 */ /* 0x0003e2000c101504 */
[----:B------:R-:W-:Y:S04]  /*1bd0*/  BSSY B0, `(.L_x_1393) ;  /* 0x000002d000007945 */ /* 0x000fe80003800000 */
[----:B------:R-:W-:Y:S01]  /*1be0*/  BSSY B1, `(.L_x_1394) ;  /* 0x0000025000017945 */ /* 0x000fe20003800000 */
[----:B------:R-:W-:-:S13]  /*1bf0*/  ISETP.GE.AND P0, PT, R7, R3, PT ;  /* 0x000000030700720c */ /* 0x000fda0003f06270 */
[----:B-1----:R-:W-:Y:S05]  /*1c00*/  @P0 BRA `(.L_x_1395) ;  /* 0x0000000000300947 */ /* 0x002fea0003800000 */
[----:B------:R-:W1:Y:S01]  /*1c10*/  LDC.64 R4, c[0x0][0x218] ;  /* 0x00008600ff047b82 */ /* 0x000e620000000a00 */
[----:B------:R-:W-:Y:S01]  /*1c20*/  IADD3 R15, R2, R7, RZ ;  /* 0x00000007020f7210 */ /* 0x000fe20007ffe0ff */
[----:B------:R-:W-:-:S05]  /*1c30*/  VIADD R7, R7, 0x80 ;  /* 0x0000008007077836 */ /* 0x000fca0000000000 */
[----:B------:R-:W-:Y:S01]  /*1c40*/  ISETP.GE.AND P0, PT, R7, R3, PT ;  /* 0x000000030700720c */ /* 0x000fe20003f06270 */
[----:B-1----:R-:W-:-:S05]  /*1c50*/  IMAD.WIDE.U32 R4, R15, 0x2, R4 ;  /* 0x000000020f047825 */ /* 0x002fca00078e0004 */
[----:B------:R1:W-:Y:S07]  /*1c60*/  STG.E.U16 desc[UR4][R4.64], R8 ;  /* 0x0000000804007986 */ /* 0x0003ee000c101504 */
[----:B------:R-:W-:Y:S05]  /*1c70*/  @P0 BRA `(.L_x_1396) ;  /* 0x0000000000300947 */ /* 0x000fea0003800000 */
[----:B-1----:R-:W1:Y:S01]  /*1c80*/  LDC.64 R4, c[0x0][0x218] ;  /* 0x00008600ff047b82 */ /* 0x002e620000000a00 */
[----:B------:R-:W-:Y:S02]  /*1c90*/  IADD3 R15, R2, R7, RZ ;  /* 0x00000007020f7210 */ /* 0x000fe40007ffe0ff */
[----:B------:R-:W-:-:S03]  /*1ca0*/  IADD3 R7, R7, 0x80, RZ ;  /* 0x0000008007077810 */ /* 0x000fc60007ffe0ff */
[----:B-1----:R-:W-:-:S05]  /*1cb0*/  IMAD.WIDE.U32 R4, R15, 0x2, R4 ;  /* 0x000000020f047825 */ /* 0x002fca00078e0004 */
[----:B------:R1:W-:Y:S02]  /*1cc0*/  STG.E.U16 desc[UR4][R4.64], R9 ;  /* 0x0000000904007986 */ /* 0x0003e4000c101504 */
.L_x_1395:
[----:B------:R-:W-:-:S13]  /*1cd0*/  ISETP.GE.AND P0, PT, R7, R3, PT ;  /* 0x000000030700720c */ /* 0x000fda0003f06270 */
[----:B------:R-:W-:Y:S05]  /*1ce0*/  @P0 BRA `(.L_x_1397) ;  /* 0x0000000000300947 */ /* 0x000fea0003800000 */
[----:B-1----:R-:W1:Y:S01]  /*1cf0*/  LDC.64 R4, c[0x0][0x218] ;  /* 0x00008600ff047b82 */ /* 0x002e620000000a00 */
[----:B------:R-:W-:Y:S01]  /*1d00*/  IADD3 R9, R2, R7, RZ ;  /* 0x0000000702097210 */ /* 0x000fe20007ffe0ff */
[----:B------:R-:W-:-:S04]  /*1d10*/  VIADD R7, R7, 0x80 ;  /* 0x0000008007077836 */ /* 0x000fc80000000000 */
[----:B-1----:R-:W-:-:S05]  /*1d20*/  IMAD.WIDE.U32 R4, R9, 0x2, R4 ;  /* 0x0000000209047825 */ /* 0x002fca00078e0004 */
[----:B------:R2:W-:Y:S02]  /*1d30*/  STG.E.U16 desc[UR4][R4.64], R10 ;  /* 0x0000000a04007986 */ /* 0x0005e4000c101504 */
.L_x_1396:
[----:B------:R-:W-:-:S13]  /*1d40*/  ISETP.GE.AND P0, PT, R7, R3, PT ;  /* 0x000000030700720c */ /* 0x000fda0003f06270 */
[----:B------:R-:W-:Y:S05]  /*1d50*/  @P0 BRA `(.L_x_1398) ;  /* 0x0000000000340947 */ /* 0x000fea0003800000 */
[----:B-12---:R-:W1:Y:S01]  /*1d60*/  LDC.64 R4, c[0x0][0x218] ;  /* 0x00008600ff047b82 */ /* 0x006e620000000a00 */
[----:B------:R-:W-:Y:S02]  /*1d70*/  IADD3 R9, R2, R7, RZ ;  /* 0x0000000702097210 */ /* 0x000fe40007ffe0ff */
[----:B------:R-:W-:-:S03]  /*1d80*/  IADD3 R7, R7, 0x80, RZ ;  /* 0x0000008007077810 */ /* 0x000fc60007ffe0ff */
[----:B-1----:R-:W-:-:S05]  /*1d90*/  IMAD.WIDE.U32 R4, R9, 0x2, R4 ;  /* 0x0000000209047825 */ /* 0x002fca00078e0004 */
[----:B------:R2:W-:Y:S02]  /*1da0*/  STG.E.U16 desc[UR4][R4.64], R11 ;  /* 0x0000000b04007986 */ /* 0x0005e4000c101504 */
.L_x_1397:
[----:B------:R-:W-:-:S13]  /*1db0*/  ISETP.GE.AND P0, PT, R7, R3, PT ;  /* 0x000000030700720c */ /* 0x000fda0003f06270 */
[----:B------:R-:W-:Y:S05]  /*1dc0*/  @P0 BREAK B1 ;  /* 0x0000000000010942 */ /* 0x000fea0003800000 */
[----:B------:R-:W-:Y:S05]  /*1dd0*/  @P0 BRA `(.L_x_1399) ;  /* 0x0000000000300947 */ /* 0x000fea0003800000 */
[----:B-12---:R-:W1:Y:S01]  /*1de0*/  LDC.64 R4, c[0x0][0x218] ;  /* 0x00008600ff047b82 */ /* 0x006e620000000a00 */
[----:B------:R-:W-:Y:S01]  /*1df0*/  IADD3 R9, R2, R7, RZ ;  /* 0x0000000702097210 */ /* 0x000fe20007ffe0ff */
[----:B------:R-:W-:-:S04]  /*1e00*/  VIADD R7, R7, 0x80 ;  /* 0x0000008007077836 */ /* 0x000fc80000000000 */
[----:B-1----:R-:W-:-:S05]  /*1e10*/  IMAD.WIDE.U32 R4, R9, 0x2, R4 ;  /* 0x0000000209047825 */ /* 0x002fca00078e0004 */
[----:B------:R3:W-:Y:S02]  /*1e20*/  STG.E.U16 desc[UR4][R4.64], R12 ;  /* 0x0000000c04007986 */ /* 0x0007e4000c101504 */
.L_x_1398:
[----:B------:R-:W-:Y:S05]  /*1e30*/  BSYNC B1 ;  /* 0x0000000000017941 */ /* 0x000fea0003800000 */
.L_x_1394:
[----:B------:R-:W-:-:S13]  /*1e40*/  ISETP.GE.AND P0, PT, R7, R3, PT ;  /* 0x000000030700720c */ /* 0x000fda0003f06270 */
[----:B-123--:R-:W1:Y:S01]  /*1e50*/  @!P0 LDC.64 R4, c[0x0][0x218] ;  /* 0x00008600ff048b82 */ /* 0x00ee620000000a00 */
[----:B------:R-:W-:Y:S02]  /*1e60*/  @!P0 IADD3 R9, R2, R7, RZ ;  /* 0x0000000702098210 */ /* 0x000fe40007ffe0ff */
[----:B------:R-:W-:-:S03]  /*1e70*/  @!P0 IADD3 R7, R7, 0x80, RZ ;  /* 0x0000008007078810 */ /* 0x000fc60007ffe0ff */
[----:B-1----:R-:W-:-:S05]  /*1e80*/  @!P0 IMAD.WIDE.U32 R4, R9, 0x2, R4 ;  /* 0x0000000209048825 */ /* 0x002fca00078e0004 */
[----:B------:R3:W-:Y:S02]  /*1e90*/  @!P0 STG.E.U16 desc[UR4][R4.64], R13 ;  /* 0x0000000d04008986 */ /* 0x0007e4000c101504 */
.L_x_1399:
[----:B------:R-:W-:Y:S05]  /*1ea0*/  BSYNC B0 ;  /* 0x0000000000007941 */ /* 0x000fea0003800000 */
.L_x_1393:
[----:B------:R-:W-:Y:S05]  /*1eb0*/  WARPSYNC.ALL ;  /* 0x0000000000007948 */ /* 0x000fea0003800000 */
[----:B------:R-:W-:-:S13]  /*1ec0*/  ISETP.GE.AND P0, PT, R7, R3, PT ;  /* 0x000000030700720c */ /* 0x000fda0003f06270 */
[----:B------:R-:W-:Y:S05]  /*1ed0*/  @P0 EXIT ;  /* 0x000000000000094d */ /* 0x000fea0003800000 */
[----:B-123--:R-:W1:Y:S01]  /*1ee0*/  LDC.64 R4, c[0x0][0x218] ;  /* 0x00008600ff047b82 */ /* 0x00ee620000000a00 */
[----:B------:R-:W-:-:S05]  /*1ef0*/  IADD3 R3, R2, R7, RZ ;  /* 0x0000000702037210 */ /* 0x000fca0007ffe0ff */
[----:B-1----:R-:W-:-:S05]  /*1f00*/  IMAD.WIDE.U32 R2, R3, 0x2, R4 ;  /* 0x0000000203027825 */ /* 0x002fca00078e0004 */
[----:B------:R-:W-:Y:S01]  /*1f10*/  STG.E.U16 desc[UR4][R2.64], R0 ;  /* 0x0000000002007986 */ /* 0x000fe2000c101504 */
[----:B------:R-:W-:Y:S05]  /*1f20*/  EXIT ;  /* 0x000000000000794d */ /* 0x000fea0003800000 */
.L_x_1400:
        /* <DEDUP_REMOVED lines=13> */
.L_x_9577:


//--------------------- .text._ZN2at6native29vectorized_elementwise_kernelILi4EZZZNS0_14glu_jvp_kernelERNS_18TensorIteratorBaseEENKUlvE_clEvENKUlvE2_clEvEUlN3c108BFloat16ES7_S7_S7_E_St5arrayIPcLm5EEEEviT0_T1_ --------------------------
	.section	.text._ZN2at6native29vectorized_elementwise_kernelILi4EZZZNS0_14glu_jvp_kernelERNS_18TensorIteratorBaseEENKUlvE_clEvENKUlvE2_clEvEUlN3c108BFloat16ES7_S7_S7_E_St5arrayIPcLm5EEEEviT0_T1_,"ax",@progbits
	.align	128
        .global         _ZN2at6native29vectorized_elementwise_kernelILi4EZZZNS0_14glu_jvp_kernelERNS_18TensorIteratorBaseEENKUlvE_clEvENKUlvE2_clEvEUlN3c108BFloat16ES7_S7_S7_E_St5arrayIPcLm5EEEEviT0_T1_
        .type           _ZN2at6native29vectorized_elementwise_kernelILi4EZZZNS0_14glu_jvp_kernelERNS_18TensorIteratorBaseEENKUlvE_clEvENKUlvE2_clEvEUlN3c108BFloat16ES7_S7_S7_E_St5arrayIPcLm5EEEEviT0_T1_,@function
        .size           _ZN2at6native29vectorized_elementwise_kernelILi4EZZZNS0_14glu_jvp_kernelERNS_18TensorIteratorBaseEENKUlvE_clEvENKUlvE2_clEvEUlN3c108BFloat16ES7_S7_S7_E_St5arrayIPcLm5EEEEviT0_T1_,(.L_x_9578 - _ZN2at6native29vectorized_elementwise_kernelILi4EZZZNS0_14glu_jvp_kernelERNS_18TensorIteratorBaseEENKUlvE_clEvENKUlvE2_clEvEUlN3c108BFloat16ES7_S7_S7_E_St5arrayIPcLm5EEEEviT0_T1_)
        .other          _ZN2at6native29vectorized_elementwise_kernelILi4EZZZNS0_14glu_jvp_kernelERNS_18TensorIteratorBaseEENKUlvE_clEvENKUlvE2_clEvEUlN3c108BFloat16ES7_S7_S7_E_St5arrayIPcLm5EEEEviT0_T1_,@"STO_CUDA_ENTRY STV_DEFAULT"
_ZN2at6native29vectorized_elementwise_kernelILi4EZZZNS0_14glu_jvp_kernelERNS_18TensorIteratorBaseEENKUlvE_clEvENKUlvE2_clEvEUlN3c108BFloat16ES7_S7_S7_E_St5arrayIPcLm5EEEEviT0_T1_:
.text._ZN2at6native29vectorized_elementwise_kernelILi4EZZZNS0_14glu_jvp_kernelERNS_18TensorIteratorBaseEENKUlvE_clEvENKUlvE2_clEvEUlN3c108BFloat16ES7_S7_S7_E_St5arrayIPcLm5EEEEviT0_T1_:
        /* <DEDUP_REMOVED lines=10> */
[----:B------:R-:W2:Y:S01]  /*00a0*/  LDC.64 R8, c[0x0][0x238] ;  /* 0x00008e00ff087b82 */ /* 0x000ea20000000a00 */
[----:B-1----:R-:W-:-:S04]  /*00b0*/  IMAD.WIDE R4, R2, 0x2, R4 ;  /* 0x0000000202047825 */ /* 0x002fc800078e0204 */
[----:B0-----:R-:W-:-:S03]  /*00c0*/  IMAD.WIDE.U32 R6, R0, 0x8, R4 ;  /* 0x0000000800067825 */ /* 0x001fc600078e0004 */
[----:B------:R-:W0:Y:S02]  /*00d0*/  LDC.64 R4, c[0x0][0x220] ;  /* 0x00008800ff047b82 */ /* 0x000e240000000a00 */
[----:B------:R-:W3:Y:S04]  /*00e0*/  LDG.E.64 R18, desc[UR4][R6.64] ;  /* 0x0000000406127981 */ /* 0x000ee8000c1e1b00 */
[----:B------:R1:W4:Y:S01]  /*00f0*/  LDG.E.64 R16, desc[UR4][R6.64+0x400] ;  /* 0x0004000406107981 */ /* 0x000322000c1e1b00 */
[----:B--2---:R-:W-:-:S04]  /*0100*/  IMAD.WIDE R8, R2, 0x2, R8 ;  /* 0x0000000202087825 */ /* 0x004fc800078e0208 */
[----:B------:R-:W-:Y:S02]  /*0110*/  IMAD.WIDE.U32 R24, R0, 0x8, R8 ;  /* 0x0000000800187825 */ /* 0x000fe400078e0008 */
[----:B------:R-:W1:Y:S03]  /*0120*/  LDC.64 R8, c[0x0][0x230] ;  /* 0x00008c00ff087b82 */ /* 0x000e660000000a00 */
[----:B------:R-:W2:Y:S01]  /*0130*/  LDG.E.64 R14, desc[UR4][R24.64] ;  /* 0x00000004180e7981 */ /* 0x000ea2000c1e1b00 */
[----:B0-----:R-:W-:-:S04]  /*0140*/  IMAD.WIDE R4, R2, 0x2, R4 ;  /* 0x0000000202047825 */ /* 0x001fc800078e0204 */
[----:B------:R-:W-:Y:S02]  /*0150*/  IMAD.WIDE.U32 R20, R0, 0x8, R4 ;  /* 0x0000000800147825 */ /* 0x000fe400078e0004 */
[----:B------:R-:W5:Y:S04]  /*0160*/  LDG.E.64 R4, desc[UR4][R24.64+0x400] ;  /* 0x0004000418047981 */ /* 0x000f68000c1e1b00 */
[----:B------:R-:W2:Y:S01]  /*0170*/  LDG.E.64 R12, desc[UR4][R20.64] ;  /* 0x00000004140c7981 */ /* 0x000ea2000c1e1b00 */
[----:B-1----:R-:W-:-:S03]  /*0180*/  IMAD.WIDE R6, R2, 0x2, R8 ;  /* 0x0000000202067825 */ /* 0x002fc600078e0208 */
[----:B------:R0:W5:Y:S01]  /*0190*/  LDG.E.64 R10, desc[UR4][R20.64+0x400] ;  /* 0x00040004140a7981 */ /* 0x000162000c1e1b00 */
[----:B------:R-:W-:-:S05]  /*01a0*/  IMAD.WIDE.U32 R26, R0, 0x8, R6 ;  /* 0x00000008001a7825 */ /* 0x000fca00078e0006 */
[----:B------:R-:W5:Y:S04]  /*01b0*/  LDG.E.64 R8, desc[UR4][R26.64] ;  /* 0x000000041a087981 */ /* 0x000f68000c1e1b00 */
[----:B------:R1:W5:Y:S01]  /*01c0*/  LDG.E.64 R6, desc[UR4][R26.64+0x400] ;  /* 0x000400041a067981 */ /* 0x000362000c1e1b00 */
[C---:B---3--:R-:W-:Y:S02]  /*01d0*/  SHF.L.U32 R3, R18.reuse, 0x10, RZ ;  /* 0x0000001012037819 */ /* 0x048fe400000006ff */
[----:B------:R-:W-:Y:S02]  /*01e0*/  PRMT R18, R18, 0x7632, R18 ;  /* 0x0000763212127816 */ /* 0x000fe40000000012 */
[----:B----4-:R-:W-:Y:S01]  /*01f0*/  SHF.L.U32 R23, R16, 0x10, RZ ;  /* 0x0000001010177819 */ /* 0x010fe200000006ff */
[----:B------:R-:W-:Y:S01]  /*0200*/  FMUL.FTZ R22, R3, -1.4426950216293334961 ;  /* 0xbfb8aa3b03167820 */ /* 0x000fe20000410000 */
[----:B------:R-:W-:Y:S01]  /*0210*/  IMAD.U32 R3, R19, 0x10000, RZ ;  /* 0x0001000013037824 */ /* 0x000fe200078e00ff */
[----:B0-----:R-:W-:-:S03]  /*0220*/  SHF.L.U32 R20, R17, 0x10, RZ ;  /* 0x0000001011147819 */ /* 0x001fc600000006ff */
[----:B------:R-:W-:Y:S01]  /*0230*/  FMUL.FTZ R21, R3, -1.4426950216293334961 ;  /* 0xbfb8aa3b03157820 */ /* 0x000fe20000410000 */
[----:B------:R-:W-:Y:S01]  /*0240*/  FMUL.FTZ R3, R23, -1.4426950216293334961 ;  /* 0xbfb8aa3b17037820 */ /* 0x000fe20000410000 */
[----:B------:R-:W-:Y:S01]  /*0250*/  FMUL.FTZ R23, R20, -1.4426950216293334961 ;  /* 0xbfb8aa3b14177820 */ /* 0x000fe20000410000 */
[----:B------:R-:W-:Y:S01]  /*0260*/  IMAD.U32 R20, R18, 0x10000, RZ ;  /* 0x0001000012147824 */ /* 0x000fe200078e00ff */
[----:B------:R-:W-:Y:S01]  /*0270*/  PRMT R19, R19, 0x7632, R19 ;  /* 0x0000763213137816 */ /* 0x000fe20000000013 */
[----:B------:R0:W-:Y:S02]  /*0280*/  MUFU.EX2 R24, R21 ;  /* 0x0000001500187308 */ /* 0x0001e40000000800 */
[----:B------:R-:W-:Y:S01]  /*0290*/  FMUL.FTZ R25, R20, -1.4426950216293334961 ;  /* 0xbfb8aa3b14197820 */ /* 0x000fe20000410000 */
[----:B------:R-:W-:-:S05]  /*02a0*/  SHF.L.U32 R20, R19, 0x10, RZ ;  /* 0x0000001013147819 */ /* 0x000fca00000006ff */
[----:B------:R-:W3:Y:S01]  /*02b0*/  MUFU.EX2 R22, R22 ;  /* 0x0000001600167308 */ /* 0x000ee20000000800 */
[----:B------:R-:W-:-:S07]  /*02c0*/  PRMT R17, R17, 0x7632, R17 ;  /* 0x0000763211117816 */ /* 0x000fce0000000011 */
[----:B------:R-:W4:Y:S01]  /*02d0*/  MUFU.EX2 R19, R25 ;  /* 0x0000001900137308 */ /* 0x000f220000000800 */
[----:B------:R-:W-:Y:S01]  /*02e0*/  PRMT R16, R16, 0x7632, R16 ;  /* 0x0000763210107816 */ /* 0x000fe20000000010 */
[----:B------:R-:W-:Y:S02]  /*02f0*/  IMAD.U32 R17, R17, 0x10000, RZ ;  /* 0x0001000011117824 */ /* 0x000fe400078e00ff */
[----:B0-----:R-:W-:Y:S01]  /*0300*/  FMUL.FTZ R21, R20, -1.4426950216293334961 ;  /* 0xbfb8aa3b14157820 */ /* 0x001fe20000410000 */
[----:B------:R-:W-:-:S03]  /*0310*/  SHF.L.U32 R16, R16, 0x10, RZ ;  /* 0x0000001010107819 */ /* 0x000fc600000006ff */
[----:B------:R0:W-:Y:S02]  /*0320*/  MUFU.EX2 R18, R23 ;  /* 0x0000001700127308 */ /* 0x0001e40000000800 */
[----:B------:R-:W-:Y:S01]  /*0330*/  FMUL.FTZ R20, R16, -1.4426950216293334961 ;  /* 0xbfb8aa3b10147820 */ /* 0x000fe20000410000 */
[----:B---3--:R-:W-:Y:S01]  /*0340*/  FADD.FTZ R16, R22, 1 ;  /* 0x3f80000016107421 */ /* 0x008fe20000010000 */
[----:B0-----:R-:W-:Y:S01]  /*0350*/  FMUL.FTZ R23, R17, -1.4426950216293334961 ;  /* 0xbfb8aa3b11177820 */ /* 0x001fe20000410000 */
[----:B------:R-:W-:-:S03]  /*0360*/  FADD.FTZ R17, R24, 1 ;  /* 0x3f80000018117421 */ /* 0x000fc60000010000 */
[----:B------:R-:W0:Y:S01]  /*0370*/  MUFU.EX2 R3, R3 ;  /* 0x0000000300037308 */ /* 0x000e220000000800 */
[----:B----4-:R-:W-:-:S07]  /*0380*/  FADD.FTZ R19, R19, 1 ;  /* 0x3f80000013137421 */ /* 0x010fce0000010000 */
[----:B------:R-:W3:Y:S08]  /*0390*/  MUFU.EX2 R21, R21 ;  /* 0x0000001500157308 */ /* 0x000ef00000000800 */
[----:B------:R-:W4:Y:S08]  /*03a0*/  MUFU.RCP R17, R17 ;  /* 0x0000001100117308 */ /* 0x000f300000001000 */
[----:B------:R-:W5:Y:S01]  /*03b0*/  MUFU.RCP R16, R16 ;  /* 0x0000001000107308 */ /* 0x000f620000001000 */
[----:B--2---:R-:W-:-:S07]  /*03c0*/  PRMT R22, R12, 0x7632, R22 ;  /* 0x000076320c167816 */ /* 0x004fce0000000016 */
[----:B------:R-:W2:Y:S01]  /*03d0*/  MUFU.RCP R19, R19 ;  /* 0x0000001300137308 */ /* 0x000ea20000001000 */
[----:B------:R-:W-:Y:S01]  /*03e0*/  SHF.L.U32 R24, R12, 0x10, RZ ;  /* 0x000000100c187819 */ /* 0x000fe200000006ff */
[C---:B------:R-:W-:Y:S01]  /*03f0*/  IMAD.U32 R25, R14.reuse, 0x10000, RZ ;  /* 0x000100000e197824 */ /* 0x040fe200078e00ff */
[----:B------:R-:W-:-:S05]  /*0400*/  PRMT R12, R14, 0x7632, R12 ;  /* 0x000076320e0c7816 */ /* 0x000fca000000000c */
[----:B------:R-:W2:Y:S01]  /*0410*/  MUFU.EX2 R20, R20 ;  /* 0x0000001400147308 */ /* 0x000ea20000000800 */
[----:B------:R-:W-:Y:S01]  /*0420*/  SHF.L.U32 R14, R15, 0x10, RZ ;  /* 0x000000100f0e7819 */ /* 0x000fe200000006ff */
[----:B0-----:R-:W-:Y:S01]  /*0430*/  FADD.FTZ R3, R3, 1 ;  /* 0x3f80000003037421 */ /* 0x001fe20000010000 */
[----:B---3--:R-:W-:Y:S01]  /*0440*/  FADD.FTZ R28, R21, 1 ;  /* 0x3f800000151c7421 */ /* 0x008fe20000010000 */
[----:B-1----:R-:W-:Y:S01]  /*0450*/  SHF.L.U32 R26, R12, 0x10, RZ ;  /* 0x000000100c1a7819 */ /* 0x002fe200000006ff */
[----:B------:R-:W-:Y:S02]  /*0460*/  IMAD.U32 R12, R22, 0x10000, RZ ;  /* 0x00010000160c7824 */ /* 0x000fe400078e00ff */
[----:B----4-:R-:W-:Y:S01]  /*0470*/  FFMA.FTZ R22, -R14, R17, R14 ;  /* 0x000000110e167223 */ /* 0x010fe2000001010e */
[----:B-----5:R-:W-:Y:S01]  /*0480*/  FFMA.FTZ R21, -R25, R16, R25 ;  /* 0x0000001019157223 */ /* 0x020fe20000010119 */
[----:B------:R-:W0:Y:S01]  /*0490*/  MUFU.EX2 R23, R23 ;  /* 0x0000001700177308 */ /* 0x000e220000000800 */
[----:B--2---:R-:W-:-:S07]  /*04a0*/  FFMA.FTZ R25, -R26, R19, R26 ;  /* 0x000000131a197223 */ /* 0x004fce000001011a */
[----:B------:R-:W1:Y:S01]  /*04b0*/  MUFU.RCP R14, R28 ;  /* 0x0000001c000e7308 */ /* 0x000e620000001000 */
[----:B------:R-:W-:Y:S01]  /*04c0*/  FADD.FTZ R30, R20, 1 ;  /* 0x3f800000141e7421 */ /* 0x000fe20000010000 */
[----:B------:R-:W-:-:S06]  /*04d0*/  FMUL.FTZ R20, R12, R25 ;  /* 0x000000190c147220 */ /* 0x000fcc0000410000 */
[----:B------:R-:W2:Y:S01]  /*04e0*/  MUFU.RCP R3, R3 ;  /* 0x0000000300037308 */ /* 0x000ea20000001000 */
[----:B------:R-:W-:Y:S01]  /*04f0*/  PRMT R12, R15, 0x7632, R12 ;  /* 0x000076320f0c7816 */ /* 0x000fe2000000000c */
[----:B------:R-:W-:Y:S01]  /*0500*/  FADD.FTZ R18, R18, 1 ;  /* 0x3f80000012127421 */ /* 0x000fe20000010000 */
[C---:B------:R-:W-:Y:S02]  /*0510*/  SHF.L.U32 R27, R13.reuse, 0x10, RZ ;  /* 0x000000100d1b7819 */ /* 0x040fe400000006ff */
[----:B------:R-:W-:Y:S01]  /*0520*/  PRMT R13, R13, 0x7632, R13 ;  /* 0x000076320d0d7816 */ /* 0x000fe2000000000d */
[----:B------:R-:W-:Y:S01]  /*0530*/  IMAD.U32 R29, R12, 0x10000, RZ ;  /* 0x000100000c1d7824 */ /* 0x000fe200078e00ff */
[----:B------:R-:W-:Y:S01]  /*0540*/  SHF.L.U32 R12, R4, 0x10, RZ ;  /* 0x00000010040c7819 */ /* 0x000fe200000006ff */
[----:B------:R-:W3:Y:S01]  /*0550*/  MUFU.RCP R18, R18 ;  /* 0x0000001200127308 */ /* 0x000ee20000001000 */
[----:B------:R-:W-:Y:S01]  /*0560*/  FMUL.FTZ R21, R24, R21 ;  /* 0x0000001518157220 */ /* 0x000fe20000410000 */
[----:B0-----:R-:W-:Y:S01]  /*0570*/  FADD.FTZ R25, R23, 1 ;  /* 0x3f80000017197421 */ /* 0x001fe20000010000 */
[----:B-1----:R-:W-:Y:S01]  /*0580*/  FFMA.FTZ R24, -R29, R14, R29 ;  /* 0x0000000e1d187223 */ /* 0x002fe2000001011d */
[----:B------:R-:W-:-:S02]  /*0590*/  IMAD.U32 R23, R13, 0x10000, RZ ;  /* 0x000100000d177824 */ /* 0x000fc400078e00ff */
[----:B--2---:R-:W-:Y:S02]  /*05a0*/  FFMA.FTZ R29, -R12, R3, R12 ;  /* 0x000000030c1d7223 */ /* 0x004fe4000001010c */
[----:B------:R-:W0:Y:S01]  /*05b0*/  LDC.64 R12, c[0x0][0x218] ;  /* 0x00008600ff0c7b82 */ /* 0x000e220000000a00 */
[----:B------:R1:W2:Y:S01]  /*05c0*/  MUFU.RCP R15, R30 ;  /* 0x0000001e000f7308 */ /* 0x0002a20000001000 */
[----:B------:R-:W-:Y:S02]  /*05d0*/  SHF.L.U32 R26, R10, 0x10, RZ ;  /* 0x000000100a1a7819 */ /* 0x000fe400000006ff */
[----:B------:R-:W-:Y:S01]  /*05e0*/  SHF.L.U32 R31, R5, 0x10, RZ ;  /* 0x00000010051f7819 */ /* 0x000fe200000006ff */
[----:B------:R-:W-:Y:S01]  /*05f0*/  FMUL.FTZ R22, R27, R22 ;  /* 0x000000161b167220 */ /* 0x000fe20000410000 */
[----:B------:R-:W-:-:S03]  /*0600*/  PRMT R5, R4, 0x7632, R5 ;  /* 0x0000763204057816 */ /* 0x000fc60000000005 */
[----:B------:R-:W4:Y:S01]  /*0610*/  MUFU.RCP R25, R25 ;  /* 0x0000001900197308 */ /* 0x000f220000001000 */
[----:B------:R-:W-:Y:S01]  /*0620*/  SHF.L.U32 R27, R11, 0x10, RZ ;  /* 0x000000100b1b7819 */ /* 0x000fe200000006ff */
[----:B------:R-:W-:Y:S01]  /*0630*/  FMUL.FTZ R23, R23, R24 ;  /* 0x0000001817177220 */ /* 0x000fe20000410000 */
[----:B---3--:R-:W-:Y:S01]  /*0640*/  FFMA.FTZ R28, -R31, R18, R31 ;  /* 0x000000121f1c7223 */ /* 0x008fe2000001011f */
[----:B------:R-:W-:Y:S01]  /*0650*/  FMUL.FTZ R24, R26, R29 ;  /* 0x0000001d1a187220 */ /* 0x000fe20000410000 */
[----:B------:R-:W-:Y:S02]  /*0660*/  PRMT R4, R10, 0x7632, R4 ;  /* 0x000076320a047816 */ /* 0x000fe40000000004 */
[----:B------:R-:W-:Y:S02]  /*0670*/  PRMT R26, R5, 0x7632, R26 ;  /* 0x00007632051a7816 */ /* 0x000fe4000000001a */
[C---:B------:R-:W-:Y:S02]  /*0680*/  SHF.L.U32 R10, R8.reuse, 0x10, RZ ;  /* 0x00000010080a7819 */ /* 0x040fe400000006ff */
[----:B------:R-:W-:Y:S01]  /*0690*/  PRMT R8, R8, 0x7632, R8 ;  /* 0x0000763208087816 */ /* 0x000fe20000000008 */
[----:B------:R-:W-:Y:S01]  /*06a0*/  FMUL.FTZ R27, R27, R28 ;  /* 0x0000001c1b1b7220 */ /* 0x000fe20000410000 */
[----:B------:R-:W-:Y:S01]  /*06b0*/  PRMT R11, R11, 0x7632, R11 ;  /* 0x000076320b0b7816 */ /* 0x000fe2000000000b */
[----:B-1----:R-:W-:Y:S01]  /*06c0*/  IMAD.U32 R30, R26, 0x10000, RZ ;  /* 0x000100001a1e7824 */ /* 0x002fe200078e00ff */
[----:B------:R-:W-:-:S02]  /*06d0*/  SHF.L.U32 R28, R5, 0x10, RZ ;  /* 0x00000010051c7819 */ /* 0x000fc400000006ff */
[----:B------:R-:W-:Y:S02]  /*06e0*/  SHF.L.U32 R5, R8, 0x10, RZ ;  /* 0x0000001008057819 */ /* 0x000fe400000006ff */
[----:B------:R-:W-:Y:S01]  /*06f0*/  SHF.L.U32 R26, R11, 0x10, RZ ;  /* 0x000000100b1a7819 */ /* 0x000fe200000006ff */
[C---:B------:R-:W-:Y:S01]  /*0700*/  IMAD.U32 R11, R9.reuse, 0x10000, RZ ;  /* 0x00010000090b7824 */ /* 0x040fe200078e00ff */
[----:B------:R-:W-:Y:S01]  /*0710*/  PRMT R9, R9, 0x7632, R9 ;  /* 0x0000763209097816 */ /* 0x000fe20000000009 */
[----:B------:R-:W-:Y:S01]  /*0720*/  FFMA.FTZ R20, R5, R19, R20 ;  /* 0x0000001305147223 */ /* 0x000fe20000010014 */
[----:B------:R-:W-:Y:S01]  /*0730*/  SHF.L.U32 R4, R4, 0x10, RZ ;  /* 0x0000001004047819 */ /* 0x000fe200000006ff */
[----:B0-----:R-:W-:-:S04]  /*0740*/  IMAD.WIDE.U32 R12, R2, 0x2, R12 ;  /* 0x00000002020c7825 */ /* 0x001fc800078e000c */
[----:B--2---:R-:W-:Y:S01]  /*0750*/  FFMA.FTZ R29, -R28, R15, R28 ;  /* 0x0000000f1c1d7223 */ /* 0x004fe2000001011c */
[----:B------:R-:W-:Y:S01]  /*0760*/  FFMA.FTZ R21, R10, R16, R21 ;  /* 0x000000100a157223 */ /* 0x000fe20000010015 */
[----:B------:R-:W-:Y:S01]  /*0770*/  PRMT R2, R6, 0x7632, R2 ;  /* 0x0000763206027816 */ /* 0x000fe20000000002 */
[----:B----4-:R-:W-:Y:S01]  /*0780*/  FFMA.FTZ R31, -R30, R25, R30 ;  /* 0x000000191e1f7223 */ /* 0x010fe2000001011e */
[----:B------:R-:W-:Y:S02]  /*0790*/  PRMT R5, R7, 0x7632, R5 ;  /* 0x0000763207057816 */ /* 0x000fe40000000005 */
[----:B------:R-:W-:Y:S01]  /*07a0*/  SHF.L.U32 R10, R9, 0x10, RZ ;  /* 0x00000010090a7819 */ /* 0x000fe200000006ff */
[----:B------:R-:W-:Y:S01]  /*07b0*/  IMAD.U32 R9, R6, 0x10000, RZ ;  /* 0x0001000006097824 */ /* 0x000fe200078e00ff */
[----:B------:R-:W-:Y:S01]  /*07c0*/  SHF.L.U32 R6, R7, 0x10, RZ ;  /* 0x0000001007067819 */ /* 0x000fe200000006ff */
[----:B------:R-:W-:Y:S01]  /*07d0*/  FMUL.FTZ R8, R4, R29 ;  /* 0x0000001d04087220 */ /* 0x000fe20000410000 */
[----:B------:R-:W-:Y:S01]  /*07e0*/  SHF.L.U32 R7, R2, 0x10, RZ ;  /* 0x0000001002077819 */ /* 0x000fe200000006ff */
[----:B------:R-:W-:Y:S01]  /*07f0*/  FMUL.FTZ R4, R26, R31 ;  /* 0x0000001f1a047220 */ /* 0x000fe20000410000 */
[----:B------:R-:W-:-:S02]  /*0800*/  IMAD.U32 R5, R5, 0x10000, RZ ;  /* 0x0001000005057824 */ /* 0x000fc400078e00ff */
[----:B------:R-:W-:Y:S01]  /*0810*/  FFMA.FTZ R22, R11, R17, R22 ;  /* 0x000000110b167223 */ /* 0x000fe20000010016 */
[----:B------:R-:W-:Y:S01]  /*0820*/  FFMA.FTZ R23, R10, R14, R23 ;  /* 0x0000000e0a177223 */ /* 0x000fe20000010017 */
[----:B------:R-:W-:Y:S01]  /*0830*/  FFMA.FTZ R9, R9, R3, R24 ;  /* 0x0000000309097223 */ /* 0x000fe20000010018 */
[----:B------:R-:W-:Y:S01]  /*0840*/  FFMA.FTZ R6, R6, R18, R27 ;  /* 0x0000001206067223 */ /* 0x000fe2000001001b */
[----:B------:R-:W-:Y:S01]  /*0850*/  FFMA.FTZ R8, R7, R15, R8 ;  /* 0x0000000f07087223 */ /* 0x000fe20000010008 */
[----:B------:R-:W-:Y:S01]  /*0860*/  FFMA.FTZ R5, R5, R25, R4 ;  /* 0x0000001905057223 */ /* 0x000fe20000010004 */
[----:B------:R-:W-:Y:S01]  /*0870*/  F2FP.BF16.F32.PACK_AB R20, R20, R21 ;  /* 0x000000151414723e */ /* 0x000fe200000010ff */
[----:B------:R-:W-:Y:S01]  /*0880*/  IMAD.WIDE R12, R0, 0x8, R12 ;  /* 0x00000008000c7825 */ /* 0x000fe200078e020c */
[----:B------:R-:W-:Y:S02]  /*0890*/  F2FP.BF16.F32.PACK_AB R21, R23, R22 ;  /* 0x000000161715723e */ /* 0x000fe400000010ff */
[----:B------:R-:W-:-:S02]  /*08a0*/  F2FP.BF16.F32.PACK_AB R4, R8, R9 ;  /* 0x000000090804723e */ /* 0x000fc400000010ff */
[----:B------:R-:W-:Y:S01]  /*08b0*/  F2FP.BF16.F32.PACK_AB R5, R5, R6 ;  /* 0x000000060505723e */ /* 0x000fe200000010ff */
[----:B------:R-:W-:Y:S04]  /*08c0*/  STG.E.64 desc[UR4][R12.64], R20 ;  /* 0x000000140c007986 */ /* 0x000fe8000c101b04 */
[----:B------:R-:W-:Y:S01]  /*08d0*/  STG.E.64 desc[UR4][R12.64+0x400], R4 ;  /* 0x000400040c007986 */ /* 0x000fe2000c101b04 */
[----:B------:R-:W-:Y:S05]  /*08e0*/  EXIT ;  /* 0x000000000000794d */ /* 0x000fea0003800000 */
.L_x_1401:
        /* <DEDUP_REMOVED lines=166> */
.L_x_1403:
[----:B------:R-:W-:Y:S05]  /*1350*/  BSYNC B0 ;  /* 0x0000000000007941 */ /* 0x000fea0003800000 */
.L_x_1402:
        /* <DEDUP_REMOVED lines=17> */
.L_x_1405:
[----:B------:R-:W-:Y:S05]  /*1470*/  BSYNC B0 ;  /* 0x0000000000007941 */ /* 0x000fea0003800000 */
.L_x_1404:
        /* <DEDUP_REMOVED lines=16> */
.L_x_1407:
[----:B------:R-:W-:Y:S05]  /*1580*/  BSYNC B0 ;  /* 0x0000000000007941 */ /* 0x000fea0003800000 */
.L_x_1406:
        /* <DEDUP_REMOVED lines=27> */
.L_x_1409:
[----:B------:R-:W-:Y:S05]  /*1740*/  BSYNC B0 ;  /* 0x0000000000007941 */ /* 0x000fea0003800000 */
.L_x_1408:
        /* <DEDUP_REMOVED lines=14> */
.L_x_1411:
[----:B------:R-:W-:Y:S05]  /*1830*/  BSYNC B0 ;  /* 0x0000000000007941 */ /* 0x000fea0003800000 */
.L_x_1410:
        /* <DEDUP_REMOVED lines=14> */
.L_x_1413:
[----:B------:R-:W-:Y:S05]  /*1920*/  BSYNC B0 ;  /* 0x0000000000007941 */ /* 0x000fea0003800000 */
.L_x_1412:
        /* <DEDUP_REMOVED lines=14> */
.L_x_1415:
[----:B------:R-:W-:Y:S05]  /*1a10*/  BSYNC B0 ;  /* 0x0000000000007941 */ /* 0x000fea0003800000 */
.L_x_1414:
        /* <DEDUP_REMOVED lines=14> */
.L_x_1417:
[----:B------:R-:W-:Y:S05]  /*1b00*/  BSYNC B0 ;  /* 0x0000000000007941 */ /* 0x000fea0003800000 */
.L_x_1416:
        /* <DEDUP_REMOVED lines=18> */
.L_x_1420:
[----:B------:R-:W-:-:S13]  /*1c30*/  ISETP.GE.AND P0, PT, R7, R3, PT ;  /* 0x000000030700720c */ /* 0x000fda0003f06270 */
[----:B------:R-:W-:Y:S05]  /*1c40*/  @P0 BRA `(.L_x_1422) ;  /* 0x0000000000300947 */ /* 0x000fea0003800000 */
[----:B-1----:R-:W1:Y:S01]  /*1c50*/  LDC.64 R4, c[0x0][0x218] ;  /* 0x00008600ff047b82 */ /* 0x002e620000000a00 */
[----:B------:R-:W-:Y:S01]  /*1c60*/  IADD3 R9, R2, R7, RZ ;  /* 0x0000000702097210 */ /* 0x000fe20007ffe0ff */
[----:B------:R-:W-:-:S04]  /*1c70*/  VIADD R7, R7, 0x80 ;  /* 0x0000008007077836 */ /* 0x000fc80000000000 */
[----:B-1----:R-:W-:-:S05]  /*1c80*/  IMAD.WIDE.U32 R4, R9, 0x2, R4 ;  /* 0x0000000209047825 */ /* 0x002fca00078e0004 */
[----:B------:R2:W-:Y:S02]  /*1c90*/  STG.E.U16 desc[UR4][R4.64], R10 ;  /* 0x0000000a04007986 */ /* 0x0005e4000c101504 */
.L_x_1421:
[----:B------:R-:W-:-:S13]  /*1ca0*/  ISETP.GE.AND P0, PT, R7, R3, PT ;  /* 0x000000030700720c */ /* 0x000fda0003f06270 */
[----:B------:R-:W-:Y:S05]  /*1cb0*/  @P0 BRA `(.L_x_1423) ;  /* 0x0000000000340947 */ /* 0x000fea0003800000 */
[----:B-12---:R-:W1:Y:S01]  /*1cc0*/  LDC.64 R4, c[0x0][0x218] ;  /* 0x00008600ff047b82 */ /* 0x006e620000000a00 */
[----:B------:R-:W-:Y:S02]  /*1cd0*/  IADD3 R9, R2, R7, RZ ;  /* 0x0000000702097210 */ /* 0x000fe40007ffe0ff */
[----:B------:R-:W-:-:S03]  /*1ce0*/  IADD3 R7, R7, 0x80, RZ ;  /* 0x0000008007077810 */ /* 0x000fc60007ffe0ff */
[----:B-1----:R-:W-:-:S05]  /*1cf0*/  IMAD.WIDE.U32 R4, R9, 0x2, R4 ;  /* 0x0000000209047825 */ /* 0x002fca00078e0004 */
[----:B------:R2:W-:Y:S02]  /*1d00*/  STG.E.U16 desc[UR4][R4.64], R11 ;  /* 0x0000000b04007986 */ /* 0x0005e4000c101504 */
.L_x_1422:
        /* <DEDUP_REMOVED lines=8> */
.L_x_1423:
[----:B------:R-:W-:Y:S05]  /*1d90*/  BSYNC B1 ;  /* 0x0000000000017941 */ /* 0x000fea0003800000 */
.L_x_1419:
[----:B------:R-:W-:-:S13]  /*1da0*/  ISETP.GE.AND P0, PT, R7, R3, PT ;  /* 0x000000030700720c */ /* 0x000fda0003f06270 */
[----:B-123--:R-:W1:Y:S01]  /*1db0*/  @!P0 LDC.64 R4, c[0x0][0x218] ;  /* 0x00008600ff048b82 */ /* 0x00ee620000000a00 */
[----:B------:R-:W-:Y:S02]  /*1dc0*/  @!P0 IADD3 R9, R2, R7, RZ ;  /* 0x0000000702098210 */ /* 0x000fe40007ffe0ff */
[----:B------:R-:W-:-:S03]  /*1dd0*/  @!P0 IADD3 R7, R7, 0x80, RZ ;  /* 0x0000008007078810 */ /* 0x000fc60007ffe0ff */
[----:B-1----:R-:W-:-:S05]  /*1de0*/  @!P0 IMAD.WIDE.U32 R4, R9, 0x2, R4 ;  /* 0x0000000209048825 */ /* 0x002fca00078e0004 */
[----:B------:R3:W-:Y:S02]  /*1df0*/  @!P0 STG.E.U16 desc[UR4][R4.64], R13 ;  /* 0x0000000d04008986 */ /* 0x0007e4000c101504 */
.L_x_1424:
[----:B------:R-:W-:Y:S05]  /*1e00*/  BSYNC B0 ;  /* 0x0000000000007941 */ /* 0x000fea0003800000 */
.L_x_1418:
        /* <DEDUP_REMOVED lines=8> */
.L_x_1425:
        /* <DEDUP_REMOVED lines=15> */
.L_x_9578:


//--------------------- .text._ZN2at6native29vectorized_elementwise_kernelILi8EZZZNS0_14glu_jvp_kernelERNS_18TensorIteratorBaseEENKUlvE_clEvENKUlvE2_clEvEUlN3c108BFloat16ES7_S7_S7_E_St5arrayIPcLm5EEEEviT0_T1_ --------------------------
	.section	.text._ZN2at6native29vectorized_elementwise_kernelILi8EZZZNS0_14glu_jvp_kernelERNS_18TensorIteratorBaseEENKUlvE_clEvENKUlvE2_clEvEUlN3c108BFloat16ES7_S7_S7_E_St5arrayIPcLm5EEEEviT0_T1_,"ax",@progbits
	.align	128
        .global         _ZN2at6native29vectorized_elementwise_kernelILi8EZZZNS0_14glu_jvp_kernelERNS_18TensorIteratorBaseEENKUlvE_clEvENKUlvE2_clEvEUlN3c108BFloat16ES7_S7_S7_E_St5arrayIPcLm5EEEEviT0_T1_
        .type           _ZN2at6native29vectorized_elementwise_kernelILi8EZZZNS0_14glu_jvp_kernelERNS_18TensorIteratorBaseEENKUlvE_clEvENKUlvE2_clEvEUlN3c108BFloat16ES7_S7_S7_E_St5arrayIPcLm5EEEEviT0_T1_,@function
        .size           _ZN2at6native29vectorized_elementwise_kernelILi8EZZZNS0_14glu_jvp_kernelERNS_18TensorIteratorBaseEENKUlvE_clEvENKUlvE2_clEvEUlN3c108BFloat16ES7_S7_S7_E_St5arrayIPcLm5EEEEviT0_T1_,(.L_x_9579 - _ZN2at6native29vectorized_elementwise_kernelILi8EZZZNS0_14glu_jvp_kernelERNS_18TensorIteratorBaseEENKUlvE_clEvENKUlvE2_clEvEUlN3c108BFloat16ES7_S7_S7_E_St5arrayIPcLm5EEEEviT0_T1_)
        .other          _ZN2at6native29vectorized_elementwise_kernelILi8EZZZNS0_14glu_jvp_kernelERNS_18TensorIteratorBaseEENKUlvE_clEvENKUlvE2_clEvEUlN3c108BFloat16ES7_S7_S7_E_St5arrayIPcLm5EEEEviT0_T1_,@"STO_CUDA_ENTRY STV_DEFAULT"
_ZN2at6native29vectorized_elementwise_kernelILi8EZZZNS0_14glu_jvp_kernelERNS_18TensorIteratorBaseEENKUlvE_clEvENKUlvE2_clEvEUlN3c108BFloat16ES7_S7_S7_E_St5arrayIPcLm5EEEEviT0_T1_:
.text._ZN2at6native29vectorized_elementwise_kernelILi8EZZZNS0_14glu_jvp_kernelERNS_18TensorIteratorBaseEENKUlvE_clEvENKUlvE2_clEvEUlN3c108BFloat16ES7_S7_S7_E_St5arrayIPcLm5EEEEviT0_T1_:
        /* <DEDUP_REMOVED lines=13> */
[----:B------:R-:W0:Y:S03]  /*00d0*/  LDC.64 R4, c[0x0][0x220] ;  /* 0x00008800ff047b82 */ /* 0x000e260000000a00 */
[----:B------:R-:W3:Y:S01]  /*00e0*/  LDG.E.128 R16, desc[UR4][R16.64] ;  /* 0x0000000410107981 */ /* 0x000ee2000c1e1d00 */
[----:B0-----:R-:W-:-:S04]  /*00f0*/  IMAD.WIDE R4, R2, 0x2, R4 ;  /* 0x0000000202047825 */ /* 0x001fc800078e0204 */
[----:B------:R-:W-:-:S04]  /*0100*/  IMAD.WIDE.U32 R8, R0, 0x10, R4 ;  /* 0x0000001000087825 */ /* 0x000fc800078e0004 */
[----:B--2---:R-:W-:Y:S02]  /*0110*/  IMAD.WIDE R4, R2, 0x2, R6 ;  /* 0x0000000202047825 */ /* 0x004fe400078e0206 */
[----:B------:R-:W2:Y:S02]  /*0120*/  LDG.E.128 R8, desc[UR4][R8.64] ;  /* 0x0000000408087981 */ /* 0x000ea4000c1e1d00 */
[----:B------:R-:W-:Y:S02]  /*0130*/  IMAD.WIDE.U32 R12, R0, 0x10, R4 ;  /* 0x00000010000c7825 */ /* 0x000fe400078e0004 */
[----:B------:R-:W0:Y:S04]  /*0140*/  LDC.64 R4, c[0x0][0x230] ;  /* 0x00008c00ff047b82 */ /* 0x000e280000000a00 */
[----:B------:R-:W4:Y:S01]  /*0150*/  LDG.E.128 R12, desc[UR4][R12.64] ;  /* 0x000000040c0c7981 */ /* 0x000f22000c1e1d00 */
[----:B0-----:R-:W-:-:S04]  /*0160*/  IMAD.WIDE R4, R2, 0x2, R4 ;  /* 0x0000000202047825 */ /* 0x001fc800078e0204 */
[----:B------:R-:W-:-:S06]  /*0170*/  IMAD.WIDE.U32 R4, R0, 0x10, R4 ;  /* 0x0000001000047825 */ /* 0x000fcc00078e0004 */
[----:B------:R-:W5:Y:S01]  /*0180*/  LDG.E.128 R4, desc[UR4][R4.64] ;  /* 0x0000000404047981 */ /* 0x000f62000c1e1d00 */
[----:B---3--:R-:W-:Y:S02]  /*0190*/  SHF.L.U32 R3, R16, 0x10, RZ ;  /* 0x0000001010037819 */ /* 0x008fe400000006ff */
[----:B------:R-:W-:Y:S02]  /*01a0*/  SHF.L.U32 R22, R18, 0x10, RZ ;  /* 0x0000001012167819 */ /* 0x000fe400000006ff */
[----:B------:R-:W-:Y:S01]  /*01b0*/  SHF.L.U32 R20, R17, 0x10, RZ ;  /* 0x0000001011147819 */ /* 0x000fe200000006ff */
[----:B------:R-:W-:Y:S01]  /*01c0*/  FMUL.FTZ R21, R3, -1.4426950216293334961 ;  /* 0xbfb8aa3b03157820 */ /* 0x000fe20000410000 */
[----:B------:R-:W-:Y:S01]  /*01d0*/  IMAD.U32 R3, R19, 0x10000, RZ ;  /* 0x0001000013037824 */ /* 0x000fe200078e00ff */
[----:B------:R-:W-:Y:S01]  /*01e0*/  PRMT R16, R16, 0x7632, R16 ;  /* 0x0000763210107816 */ /* 0x000fe20000000010 */
[----:B------:R-:W-:Y:S01]  /*01f0*/  FMUL.FTZ R24, R22, -1.4426950216293334961 ;  /* 0xbfb8aa3b16187820 */ /* 0x000fe20000410000 */
[----:B------:R-:W-:Y:S01]  /*0200*/  FMUL.FTZ R20, R20, -1.4426950216293334961 ;  /* 0xbfb8aa3b14147820 */ /* 0x000fe20000410000 */
[----:B------:R-:W-:Y:S01]  /*0210*/  FMUL.FTZ R3, R3, -1.4426950216293334961 ;  /* 0xbfb8aa3b03037820 */ /* 0x000fe20000410000 */
[----:B------:R-:W-:Y:S01]  /*0220*/  PRMT R17, R17, 0x7632, R17 ;  /* 0x0000763211117816 */ /* 0x000fe20000000011 */
[----:B------:R-:W-:Y:S01]  /*0230*/  IMAD.U32 R22, R16, 0x10000, RZ ;  /* 0x0001000010167824 */ /* 0x000fe200078e00ff */
[----:B------:R-:W0:Y:S01]  /*0240*/  MUFU.EX2 R21, R21 ;  /* 0x0000001500157308 */ /* 0x000e220000000800 */
[----:B------:R-:W-:-:S02]  /*0250*/  PRMT R19, R19, 0x7632, R19 ;  /* 0x0000763213137816 */ /* 0x000fc40000000013 */
[----:B------:R-:W-:Y:S01]  /*0260*/  PRMT R18, R18, 0x7632, R18 ;  /* 0x0000763212127816 */ /* 0x000fe20000000012 */
[----:B------:R-:W-:Y:S01]  /*0270*/  FMUL.FTZ R23, R22, -1.4426950216293334961 ;  /* 0xbfb8aa3b16177820 */ /* 0x000fe20000410000 */
[----:B------:R-:W-:Y:S02]  /*0280*/  SHF.L.U32 R17, R17, 0x10, RZ ;  /* 0x0000001011117819 */ /* 0x000fe400000006ff */
[----:B------:R-:W-:Y:S01]  /*0290*/  SHF.L.U32 R19, R19, 0x10, RZ ;  /* 0x0000001013137819 */ /* 0x000fe200000006ff */
[----:B------:R-:W1:Y:S01]  /*02a0*/  MUFU.EX2 R3, R3 ;  /* 0x0000000300037308 */ /* 0x000e620000000800 */
[----:B------:R-:W-:Y:S02]  /*02b0*/  IMAD.U32 R18, R18, 0x10000, RZ ;  /* 0x0001000012127824 */ /* 0x000fe400078e00ff */
[----:B------:R-:W-:Y:S01]  /*02c0*/  FMUL.FTZ R25, R17, -1.4426950216293334961 ;  /* 0xbfb8aa3b11197820 */ /* 0x000fe20000410000 */
[----:B------:R-:W-:Y:S01]  /*02d0*/  FMUL.FTZ R22, R19, -1.4426950216293334961 ;  /* 0xbfb8aa3b13167820 */ /* 0x000fe20000410000 */
[----:B------:R-:W-:-:S03]  /*02e0*/  FMUL.FTZ R18, R18, -1.4426950216293334961 ;  /* 0xbfb8aa3b12127820 */ /* 0x000fc60000410000 */
[----:B------:R-:W3:Y:S01]  /*02f0*/  MUFU.EX2 R16, R24 ;  /* 0x0000001800107308 */ /* 0x000ee20000000800 */
[----:B0-----:R-:W-:Y:S01]  /*0300*/  FADD.FTZ R17, R21, 1 ;  /* 0x3f80000015117421 */ /* 0x001fe20000010000 */
[----:B--2---:R-:W-:Y:S01]  /*0310*/  SHF.L.U32 R29, R8, 0x10, RZ ;  /* 0x00000010081d7819 */ /* 0x004fe200000006ff */
[----:B------:R-:W-:Y:S01]  /*0320*/  IMAD.U32 R27, R9, 0x10000, RZ ;  /* 0x00010000091b7824 */ /* 0x000fe200078e00ff */
[----:B------:R-:W-:-:S04]  /*0330*/  PRMT R21, R11, 0x7632, R21 ;  /* 0x000076320b157816 */ /* 0x000fc80000000015 */
[----:B------:R-:W0:Y:S01]  /*0340*/  MUFU.EX2 R20, R20 ;  /* 0x0000001400147308 */ /* 0x000e220000000800 */
[----:B-1----:R-:W-:Y:S01]  /*0350*/  FADD.FTZ R19, R3, 1 ;  /* 0x3f80000003137421 */ /* 0x002fe20000010000 */
[----:B----4-:R-:W-:Y:S01]  /*0360*/  SHF.L.U32 R30, R12, 0x10, RZ ;  /* 0x000000100c1e7819 */ /* 0x010fe200000006ff */
[----:B------:R-:W-:Y:S01]  /*0370*/  IMAD.U32 R32, R15, 0x10000, RZ ;  /* 0x000100000f207824 */ /* 0x000fe200078e00ff */
[----:B------:R-:W-:-:S04]  /*0380*/  SHF.L.U32 R33, R14, 0x10, RZ ;  /* 0x000000100e217819 */ /* 0x000fc800000006ff */
[----:B------:R-:W1:Y:S01]  /*0390*/  MUFU.EX2 R25, R25 ;  /* 0x0000001900197308 */ /* 0x000e620000000800 */
[----:B---3--:R-:W-:Y:S01]  /*03a0*/  FADD.FTZ R16, R16, 1 ;  /* 0x3f80000010107421 */ /* 0x008fe20000010000 */
[----:B------:R-:W-:Y:S02]  /*03b0*/  PRMT R26, R15, 0x7632, R26 ;  /* 0x000076320f1a7816 */ /* 0x000fe4000000001a */
[C---:B------:R-:W-:Y:S02]  /*03c0*/  PRMT R15, R13.reuse, 0x7632, R15 ;  /* 0x000076320d0f7816 */ /* 0x040fe4000000000f */
[----:B------:R-:W-:Y:S02]  /*03d0*/  SHF.L.U32 R13, R13, 0x10, RZ ;  /* 0x000000100d0d7819 */ /* 0x000fe400000006ff */
[----:B------:R-:W2:Y:S01]  /*03e0*/  MUFU.EX2 R23, R23 ;  /* 0x0000001700177308 */ /* 0x000ea20000000800 */
[----:B0-----:R-:W-:Y:S01]  /*03f0*/  FADD.FTZ R20, R20, 1 ;  /* 0x3f80000014147421 */ /* 0x001fe20000010000 */
[----:B------:R-:W-:-:S06]  /*0400*/  SHF.L.U32 R26, R26, 0x10, RZ ;  /* 0x000000101a1a7819 */ /* 0x000fcc00000006ff */
[----:B------:R0:W3:Y:S01]  /*0410*/  MUFU.EX2 R24, R18 ;  /* 0x0000001200187308 */ /* 0x0000e20000000800 */
[----:B-1----:R-:W-:Y:S01]  /*0420*/  FADD.FTZ R31, R25, 1 ;  /* 0x3f800000191f7421 */ /* 0x002fe20000010000 */
[----:B------:R-:W-:-:S06]  /*0430*/  PRMT R25, R12, 0x7632, R25 ;  /* 0x000076320c197816 */ /* 0x000fcc0000000019 */
[----:B------:R-:W1:Y:S01]  /*0440*/  MUFU.EX2 R22, R22 ;  /* 0x0000001600167308 */ /* 0x000e620000000800 */
[----:B--2---:R-:W-:Y:S01]  /*0450*/  FADD.FTZ R3, R23, 1 ;  /* 0x3f80000017037421 */ /* 0x004fe20000010000 */
[----:B0-----:R-:W-:Y:S02]  /*0460*/  PRMT R18, R8, 0x7632, R18 ;  /* 0x0000763208127816 */ /* 0x001fe40000000012 */
[----:B------:R-:W-:Y:S02]  /*0470*/  SHF.L.U32 R8, R11, 0x10, RZ ;  /* 0x000000100b087819 */ /* 0x000fe400000006ff */
[----:B------:R-:W-:Y:S01]  /*0480*/  PRMT R23, R10, 0x7632, R23 ;  /* 0x000076320a177816 */ /* 0x000fe20000000017 */
[----:B------:R-:W-:Y:S01]  /*0490*/  IMAD.U32 R18, R18, 0x10000, RZ ;  /* 0x0001000012127824 */ /* 0x000fe200078e00ff */
[----:B------:R-:W0:Y:S01]  /*04a0*/  MUFU.RCP R19, R19 ;  /* 0x0000001300137308 */ /* 0x000e220000001000 */
[----:B---3--:R-:W-:Y:S01]  /*04b0*/  FADD.FTZ R12, R24, 1 ;  /* 0x3f800000180c7421 */ /* 0x008fe20000010000 */
[----:B------:R-:W-:-:S06]  /*04c0*/  SHF.L.U32 R23, R23, 0x10, RZ ;  /* 0x0000001017177819 */ /* 0x000fcc00000006ff */
[----:B------:R-:W2:Y:S01]  /*04d0*/  MUFU.RCP R16, R16 ;  /* 0x0000001000107308 */ /* 0x000ea20000001000 */
[----:B-1----:R-:W-:Y:S01]  /*04e0*/  FADD.FTZ R28, R22, 1 ;  /* 0x3f800000161c7421 */ /* 0x002fe20000010000 */
[----:B------:R-:W-:Y:S02]  /*04f0*/  PRMT R22, R9, 0x7632, R22 ;  /* 0x0000763209167816 */ /* 0x000fe40000000016 */
[----:B------:R-:W-:-:S04]  /*0500*/  SHF.L.U32 R9, R10, 0x10, RZ ;  /* 0x000000100a097819 */ /* 0x000fc800000006ff */
[----:B------:R-:W1:Y:S01]  /*0510*/  MUFU.RCP R17, R17 ;  /* 0x0000001100117308 */ /* 0x000e620000001000 */
[----:B0-----:R-:W-:-:S04]  /*0520*/  FFMA.FTZ R35, -R32, R19, R32 ;  /* 0x0000001320237223 */ /* 0x001fc80000010120 */
[----:B------:R-:W-:-:S03]  /*0530*/  FMUL.FTZ R24, R8, R35 ;  /* 0x0000002308187220 */ /* 0x000fc60000410000 */
[----:B------:R-:W0:Y:S01]  /*0540*/  MUFU.RCP R20, R20 ;  /* 0x0000001400147308 */ /* 0x000e220000001000 */
[----:B--2---:R-:W-:-:S07]  /*0550*/  FFMA.FTZ R32, -R33, R16, R33 ;  /* 0x0000001021207223 */ /* 0x004fce0000010121 */
[----:B------:R-:W2:Y:S08]  /*0560*/  MUFU.RCP R3, R3 ;  /* 0x0000000300037308 */ /* 0x000eb00000001000 */
[----:B------:R3:W4:Y:S08]  /*0570*/  MUFU.RCP R11, R28 ;  /* 0x0000001c000b7308 */ /* 0x0007300000001000 */
[----:B------:R-:W5:Y:S01]  /*0580*/  MUFU.RCP R12, R12 ;  /* 0x0000000c000c7308 */ /* 0x000f620000001000 */
[----:B---3--:R-:W-:Y:S01]  /*0590*/  PRMT R28, R14, 0x7632, R28 ;  /* 0x000076320e1c7816 */ /* 0x008fe2000000001c */
[----:B-1----:R-:W-:Y:S01]  /*05a0*/  FFMA.FTZ R14, -R30, R17, R30 ;  /* 0x000000111e0e7223 */ /* 0x002fe2000001011e */
[----:B0-----:R-:W-:Y:S01]  /*05b0*/  FFMA.FTZ R30, -R13, R20, R13 ;  /* 0x000000140d1e7223 */ /* 0x001fe2000001010d */
[----:B------:R-:W-:-:S02]  /*05c0*/  FMUL.FTZ R13, R9, R32 ;  /* 0x00000020090d7220 */ /* 0x000fc40000410000 */
[----:B------:R-:W0:Y:S01]  /*05d0*/  LDC.64 R8, c[0x0][0x218] ;  /* 0x00008600ff087b82 */ /* 0x000e220000000a00 */
[----:B------:R-:W-:Y:S01]  /*05e0*/  FMUL.FTZ R14, R29, R14 ;  /* 0x0000000e1d0e7220 */ /* 0x000fe20000410000 */
[----:B------:R1:W3:Y:S01]  /*05f0*/  MUFU.RCP R10, R31 ;  /* 0x0000001f000a7308 */ /* 0x0002e20000001000 */
[----:B------:R-:W-:Y:S01]  /*0600*/  SHF.L.U32 R29, R21, 0x10, RZ ;  /* 0x00000010151d7819 */ /* 0x000fe200000006ff */
[----:B------:R-:W-:Y:S01]  /*0610*/  FMUL.FTZ R27, R27, R30 ;  /* 0x0000001e1b1b7220 */ /* 0x000fe20000410000 */
[----:B------:R-:W-:Y:S01]  /*0620*/  SHF.L.U32 R21, R22, 0x10, RZ ;  /* 0x0000001016157819 */ /* 0x000fe200000006ff */
[----:B------:R-:W-:Y:S01]  /*0630*/  IMAD.U32 R22, R25, 0x10000, RZ ;  /* 0x0001000019167824 */ /* 0x000fe200078e00ff */
[----:B------:R-:W-:-:S03]  /*0640*/  SHF.L.U32 R25, R15, 0x10, RZ ;  /* 0x000000100f197819 */ /* 0x000fc600000006ff */
[----:B--2---:R-:W-:Y:S01]  /*0650*/  FFMA.FTZ R15, -R22, R3, R22 ;  /* 0x00000003160f7223 */ /* 0x004fe20000010116 */
[----:B-1----:R-:W-:Y:S02]  /*0660*/  IMAD.U32 R31, R28, 0x10000, RZ ;  /* 0x000100001c1f7824 */ /* 0x002fe400078e00ff */
[----:B----4-:R-:W-:Y:S01]  /*0670*/  FFMA.FTZ R22, -R26, R11, R26 ;  /* 0x0000000b1a167223 */ /* 0x010fe2000001011a */
[----:B------:R-:W-:Y:S01]  /*0680*/  FMUL.FTZ R18, R18, R15 ;  /* 0x0000000f12127220 */ /* 0x000fe20000410000 */
[----:B-----5:R-:W-:Y:S02]  /*0690*/  FFMA.FTZ R28, -R31, R12, R31 ;  /* 0x0000000c1f1c7223 */ /* 0x020fe4000001011f */
[----:B------:R-:W-:Y:S01]  /*06a0*/  FMUL.FTZ R22, R29, R22 ;  /* 0x000000161d167220 */ /* 0x000fe20000410000 */
[----:B------:R-:W-:Y:S01]  /*06b0*/  SHF.L.U32 R29, R7, 0x10, RZ ;  /* 0x00000010071d7819 */ /* 0x000fe200000006ff */
[----:B---3--:R-:W-:Y:S01]  /*06c0*/  FFMA.FTZ R26, -R25, R10, R25 ;  /* 0x0000000a191a7223 */ /* 0x008fe20000010119 */
[----:B------:R-:W-:Y:S01]  /*06d0*/  FMUL.FTZ R15, R23, R28 ;  /* 0x0000001c170f7220 */ /* 0x000fe20000410000 */
[----:B------:R-:W-:Y:S01]  /*06e0*/  PRMT R23, R7, 0x7632, R23 ;  /* 0x0000763207177816 */ /* 0x000fe20000000017 */
[----:B------:R-:W-:-:S02]  /*06f0*/  IMAD.U32 R25, R4, 0x10000, RZ ;  /* 0x0001000004197824 */ /* 0x000fc400078e00ff */
[----:B------:R-:W-:Y:S01]  /*0700*/  FMUL.FTZ R21, R21, R26 ;  /* 0x0000001a15157220 */ /* 0x000fe20000410000 */
[----:B------:R-:W-:Y:S01]  /*0710*/  PRMT R7, R4, 0x7632, R7 ;  /* 0x0000763204077816 */ /* 0x000fe20000000007 */
[----:B0-----:R-:W-:Y:S01]  /*0720*/  IMAD.WIDE.U32 R8, R2, 0x2, R8 ;  /* 0x0000000202087825 */ /* 0x001fe200078e0008 */
[----:B------:R-:W-:-:S03]  /*0730*/  PRMT R4, R5, 0x7632, R4 ;  /* 0x0000763205047816 */ /* 0x000fc60000000004 */
[----:B------:R-:W-:Y:S01]  /*0740*/  FFMA.FTZ R24, R29, R19, R24 ;  /* 0x000000131d187223 */ /* 0x000fe20000010018 */
[----:B------:R-:W-:Y:S01]  /*0750*/  SHF.L.U32 R26, R5, 0x10, RZ ;  /* 0x00000010051a7819 */ /* 0x000fe200000006ff */
[----:B------:R-:W-:Y:S01]  /*0760*/  IMAD.U32 R23, R23, 0x10000, RZ ;  /* 0x0001000017177824 */ /* 0x000fe200078e00ff */
[C---:B------:R-:W-:Y:S01]  /*0770*/  PRMT R5, R6.reuse, 0x7632, R5 ;  /* 0x0000763206057816 */ /* 0x040fe20000000005 */
[----:B------:R-:W-:Y:S01]  /*0780*/  IMAD.U32 R7, R7, 0x10000, RZ ;  /* 0x0001000007077824 */ /* 0x000fe200078e00ff */
[----:B------:R-:W-:Y:S01]  /*0790*/  SHF.L.U32 R6, R6, 0x10, RZ ;  /* 0x0000001006067819 */ /* 0x000fe200000006ff */
[----:B------:R-:W-:Y:S01]  /*07a0*/  FFMA.FTZ R14, R25, R17, R14 ;  /* 0x00000011190e7223 */ /* 0x000fe2000001000e */
[----:B------:R-:W-:Y:S01]  /*07b0*/  SHF.L.U32 R2, R5, 0x10, RZ ;  /* 0x0000001005027819 */ /* 0x000fe200000006ff */
[----:B------:R-:W-:Y:S01]  /*07c0*/  FFMA.FTZ R26, R26, R20, R27 ;  /* 0x000000141a1a7223 */ /* 0x000fe2000001001b */
[----:B------:R-:W-:Y:S01]  /*07d0*/  SHF.L.U32 R4, R4, 0x10, RZ ;  /* 0x0000001004047819 */ /* 0x000fe200000006ff */
[----:B------:R-:W-:Y:S01]  /*07e0*/  FFMA.FTZ R6, R6, R16, R13 ;  /* 0x0000001006067223 */ /* 0x000fe2000001000d */
[----:B------:R-:W-:Y:S01]  /*07f0*/  FFMA.FTZ R23, R23, R11, R22 ;  /* 0x0000000b17177223 */ /* 0x000fe20000010016 */
[----:B------:R-:W-:Y:S01]  /*0800*/  FFMA.FTZ R15, R2, R12, R15 ;  /* 0x0000000c020f7223 */ /* 0x000fe2000001000f */
[----:B------:R-:W-:Y:S01]  /*0810*/  FFMA.FTZ R7, R7, R3, R18 ;  /* 0x0000000307077223 */ /* 0x000fe20000010012 */
[----:B------:R-:W-:Y:S01]  /*0820*/  FFMA.FTZ R21, R4, R10, R21 ;  /* 0x0000000a04157223 */ /* 0x000fe20000010015 */
[----:B------:R-:W-:Y:S01]  /*0830*/  IMAD.WIDE R8, R0, 0x10, R8 ;  /* 0x0000001000087825 */ /* 0x000fe200078e0208 */
[----:B------:R-:W-:-:S02]  /*0840*/  F2FP.BF16.F32.PACK_AB R23, R23, R24 ;  /* 0x000000181717723e */ /* 0x000fc400000010ff */
[----:B------:R-:W-:Y:S02]  /*0850*/  F2FP.BF16.F32.PACK_AB R22, R15, R6 ;  /* 0x000000060f16723e */ /* 0x000fe400000010ff */
[----:B------:R-:W-:Y:S02]  /*0860*/  F2FP.BF16.F32.PACK_AB R21, R21, R26 ;  /* 0x0000001a1515723e */ /* 0x000fe400000010ff */
[----:B------:R-:W-:-:S05]  /*0870*/  F2FP.BF16.F32.PACK_AB R20, R7, R14 ;  /* 0x0000000e0714723e */ /* 0x000fca00000010ff */
[----:B------:R-:W-:Y:S01]  /*0880*/  STG.E.128 desc[UR4][R8.64], R20 ;  /* 0x0000001408007986 */ /* 0x000fe2000c101d04 */
[----:B------:R-:W-:Y:S05]  /*0890*/  EXIT ;  /* 0x000000000000794d */ /* 0x000fea0003800000 */
.L_x_1426:
        /* <DEDUP_REMOVED lines=166> */
.L_x_1428:
[----:B------:R-:W-:Y:S05]  /*1300*/  BSYNC B0 ;  /* 0x0000000000007941 */ /* 0x000fea0003800000 */
.L_x_1427:
        /* <DEDUP_REMOVED lines=17> */
.L_x_1430:
[----:B------:R-:W-:Y:S05]  /*1420*/  BSYNC B0 ;  /* 0x0000000000007941 */ /* 0x000fea0003800000 */
.L_x_1429:
        /* <DEDUP_REMOVED lines=16> */
.L_x_1432:
[----:B------:R-:W-:Y:S05]  /*1530*/  BSYNC B0 ;  /* 0x0000000000007941 */ /* 0x000fea0003800000 */
.L_x_1431:
        /* <DEDUP_REMOVED lines=27> */
.L_x_1434:
[----:B------:R-:W-:Y:S05]  /*16f0*/  BSYNC B0 ;  /* 0x0000000000007941 */ /* 0x000fea0003800000 */
.L_x_1433:
        /* <DEDUP_REMOVED lines=14> */
.L_x_1436:
[----:B------:R-:W-:Y:S05]  /*17e0*/  BSYNC B0 ;  /* 0x0000000000007941 */ /* 0x000fea0003800000 */
.L_x_1435:
        /* <DEDUP_REMOVED lines=14> */
.L_x_1438:
[----:B------:R-:W-:Y:S05]  /*18d0*/  BSYNC B0 ;  /* 0x0000000000007941 */ /* 0x000fea0003800000 */
.L_x_1437:
        /* <DEDUP_REMOVED lines=14> */
.L_x_1440:
[----:B------:R-:W-:Y:S05]  /*19c0*/  BSYNC B0 ;  /* 0x0000000000007941 */ /* 0x000fea0003800000 */
.L_x_1439:
        /* <DEDUP_REMOVED lines=14> */
.L_x_1442:
[----:B------:R-:W-:Y:S05]  /*1ab0*/  BSYNC B0 ;  /* 0x0000000000007941 */ /* 0x000fea0003800000 */
.L_x_1441:
        /* <DEDUP_REMOVED lines=18> */
.L_x_1445:
[----:B------:R-:W-:-:S13]  /*1be0*/  ISETP.GE.AND P0, PT, R7, R3, PT ;  /* 0x000000030700720c */ /* 0x000fda0003f06270 */
[----:B------:R-:W-:Y:S05]  /*1bf0*/  @P0 BRA `(.L_x_1447) ;  /* 0x0000000000300947 */ /* 0x000fea0003800000 */
[----:B-1----:R-:W1:Y:S01]  /*1c00*/  LDC.64 R4, c[0x0][0x218] ;  /* 0x00008600ff047b82 */ /* 0x002e620000000a00 */
[----:B------:R-:W-:Y:S01]  /*1c10*/  IADD3 R9, R2, R7, RZ ;  /* 0x0000000702097210 */ /* 0x000fe20007ffe0ff */
[----:B------:R-:W-:-:S04]  /*1c20*/  VIADD R7, R7, 0x80 ;  /* 0x0000008007077836 */ /* 0x000fc80000000000 */
[----:B-1----:R-:W-:-:S05]  /*1c30*/  IMAD.WIDE.U32 R4, R9, 0x2, R4 ;  /* 0x0000000209047825 */ /* 0x002fca00078e0004 */
[----:B------:R2:W-:Y:S02]  /*1c40*/  STG.E.U16 desc[UR4][R4.64], R10 ;  /* 0x0000000a04007986 */ /* 0x0005e4000c101504 */
.L_x_1446:
[----:B------:R-:W-:-:S13]  /*1c50*/  ISETP.GE.AND P0, PT, R7, R3, PT ;  /* 0x000000030700720c */ /* 0x000fda0003f06270 */
[----:B------:R-:W-:Y:S05]  /*1c60*/  @P0 BRA `(.L_x_1448) ;  /* 0x0000000000340947 */ /* 0x000fea0003800000 */
[----:B-12---:R-:W1:Y:S01]  /*1c70*/  LDC.64 R4, c[0x0][0x218] ;  /* 0x00008600ff047b82 */ /* 0x006e620000000a00 */
[----:B------:R-:W-:Y:S02]  /*1c80*/  IADD3 R9, R2, R7, RZ ;  /* 0x0000000702097210 */ /* 0x000fe40007ffe0ff */
[----:B------:R-:W-:-:S03]  /*1c90*/  IADD3 R7, R7, 0x80, RZ ;  /* 0x0000008007077810 */ /* 0x000fc60007ffe0ff */
[----:B-1----:R-:W-:-:S05]  /*1ca0*/  IMAD.WIDE.U32 R4, R9, 0x2, R4 ;  /* 0x0000000209047825 */ /* 0x002fca00078e0004 */
[----:B------:R2:W-:Y:S02]  /*1cb0*/  STG.E.U16 desc[UR4][R4.64], R11 ;  /* 0x0000000b04007986 */ /* 0x0005e4000c101504 */
.L_x_1447:
        /* <DEDUP_REMOVED lines=8> */
.L_x_1448:
[----:B------:R-:W-:Y:S05]  /*1d40*/  BSYNC B1 ;  /* 0x0000000000017941 */ /* 0x000fea0003800000 */
.L_x_1444:
[----:B------:R-:W-:-:S13]  /*1d50*/  ISETP.GE.AND P0, PT, R7, R3, PT ;  /* 0x000000030700720c */ /* 0x000fda0003f06270 */
[----:B-123--:R-:W1:Y:S01]  /*1d60*/  @!P0 LDC.64 R4, c[0x0][0x218] ;  /* 0x00008600ff048b82 */ /* 0x00ee620000000a00 */
[----:B------:R-:W-:Y:S02]  /*1d70*/  @!P0 IADD3 R9, R2, R7, RZ ;  /* 0x0000000702098210 */ /* 0x000fe40007ffe0ff */
[----:B------:R-:W-:-:S03]  /*1d80*/  @!P0 IADD3 R7, R7, 0x80, RZ ;  /* 0x0000008007078810 */ /* 0x000fc60007ffe0ff */
[----:B-1----:R-:W-:-:S05]  /*1d90*/  @!P0 IMAD.WIDE.U32 R4, R9, 0x2, R4 ;  /* 0x0000000209048825 */ /* 0x002fca00078e0004 */
[----:B------:R3:W-:Y:S02]  /*1da0*/  @!P0 STG.E.U16 desc[UR4][R4.64], R13 ;  /* 0x0000000d04008986 */ /* 0x0007e4000c101504 */
.L_x_1449:
[----:B------:R-:W-:Y:S05]  /*1db0*/  BSYNC B0 ;  /* 0x0000000000007941 */ /* 0x000fea0003800000 */
.L_x_1443:
        /* <DEDUP_REMOVED lines=8> */
.L_x_1450:
        /* <DEDUP_REMOVED lines=12> */
.L_x_9579:


//--------------------- .text._ZN2at6native18elementwise_kernelILi128ELi4EZNS0_15gpu_kernel_implIZZZNS0_14glu_jvp_kernelERNS_18TensorIteratorBaseEENKUlvE_clEvENKUlvE1_clEvEUlN3c104HalfES8_S8_S8_E_EEvS4_RKT_EUliE_EEviT1_ --------------------------
	.section	.text._ZN2at6native18elementwise_kernelILi128ELi4EZNS0_15gpu_kernel_implIZZZNS0_14glu_jvp_kernelERNS_18TensorIteratorBaseEENKUlvE_clEvENKUlvE1_clEvEUlN3c104HalfES8_S8_S8_E_EEvS4_RKT_EUliE_EEviT1_,"ax",@progbits
	.align	128
        .global         _ZN2at6native18elementwise_kernelILi128ELi4EZNS0_15gpu_kernel_implIZZZNS0_14glu_jvp_kernelERNS_18TensorIteratorBaseEENKUlvE_clEvENKUlvE1_clEvEUlN3c104HalfES8_S8_S8_E_EEvS4_RKT_EUliE_EEviT1_
        .type           _ZN2at6native18elementwise_kernelILi128ELi4EZNS0_15gpu_kernel_implIZZZNS0_14glu_jvp_kernelERNS_18TensorIteratorBaseEENKUlvE_clEvENKUlvE1_clEvEUlN3c104HalfES8_S8_S8_E_EEvS4_RKT_EUliE_EEviT1_,@function
        .size           _ZN2at6native18elementwise_kernelILi128ELi4EZNS0_15gpu_kernel_implIZZZNS0_14glu_jvp_kernelERNS_18TensorIteratorBaseEENKUlvE_clEvENKUlvE1_clEvEUlN3c104HalfES8_S8_S8_E_EEvS4_RKT_EUliE_EEviT1_,(.L_x_9580 - _ZN2at6native18elementwise_kernelILi128ELi4EZNS0_15gpu_kernel_implIZZZNS0_14glu_jvp_kernelERNS_18TensorIteratorBaseEENKUlvE_clEvENKUlvE1_clEvEUlN3c104HalfES8_S8_S8_E_EEvS4_RKT_EUliE_EEviT1_)
        .other          _ZN2at6native18elementwise_kernelILi128ELi4EZNS0_15gpu_kernel_implIZZZNS0_14glu_jvp_kernelERNS_18TensorIteratorBaseEENKUlvE_clEvENKUlvE1_clEvEUlN3c104HalfES8_S8_S8_E_EEvS4_RKT_EUliE_EEviT1_,@"STO_CUDA_ENTRY STV_DEFAULT"
_ZN2at6native18elementwise_kernelILi128ELi4EZNS0_15gpu_kernel_implIZZZNS0_14glu_jvp_kernelERNS_18TensorIteratorBaseEENKUlvE_clEvENKUlvE1_clEvEUlN3c104HalfES8_S8_S8_E_EEvS4_RKT_EUliE_EEviT1_:
.text._ZN2at6native18elementwise_kernelILi128ELi4EZNS0_15gpu_kernel_implIZZZNS0_14glu_jvp_kernelERNS_18TensorIteratorBaseEENKUlvE_clEvENKUlvE1_clEvEUlN3c104HalfES8_S8_S8_E_EEvS4_RKT_EUliE_EEviT1_:
        /* <DEDUP_REMOVED lines=440> */
.L_x_1453:
        /* <DEDUP_REMOVED lines=20> */
[----:B0-----:R-:W-:-:S04]  /*1cc0*/  F2FP.F16.F32.PACK_AB R0, RZ, R0 ;  /* 0x00000000ff00723e */ /* 0x001fc800000000ff */
[----:B------:R-:W-:Y:S01]  /*1cd0*/  PRMT R22, R0, 0x7610, R22 ;  /* 0x0000761000167816 */ /* 0x000fe20000000016 */
[----:B------:R-:W-:Y:S06]  /*1ce0*/  BRA `(.L_x_1459) ;  /* 0x0000000c00d07947 */ /* 0x000fec0003800000 */
.L_x_1457:
[----:B------:R-:W2:Y:S02]  /*1cf0*/  LDG.E.U8 R2, desc[UR36][R2.64] ;  /* 0x0000002402027981 */ /* 0x000ea4000c1e1100 */
[----:B--2---:R-:W-:-:S04]  /*1d00*/  I2FP.F32.U32 R0, R2 ;  /* 0x0000000200007245 */ /* 0x004fc80000201000 */
[----:B------:R-:W-:-:S04]  /*1d10*/  F2FP.F16.F32.PACK_AB R0, RZ, R0 ;  /* 0x00000000ff00723e */ /* 0x000fc800000000ff */
[----:B------:R-:W-:Y:S01]  /*1d20*/  PRMT R22, R0, 0x7610, R22 ;  /* 0x0000761000167816 */ /* 0x000fe20000000016 */
[----:B------:R-:W-:Y:S06]  /*1d30*/  BRA `(.L_x_1459) ;  /* 0x0000000c00bc7947 */ /* 0x000fec0003800000 */
.L_x_1456:
        /* <DEDUP_REMOVED lines=8> */
[----:B0-----:R-:W-:-:S04]  /*1dc0*/  F2FP.F16.F32.PACK_AB R0, RZ, R0 ;  /* 0x00000000ff00723e */ /* 0x001fc800000000ff */
[----:B------:R-:W-:Y:S01]  /*1dd0*/  PRMT R22, R0, 0x7610, R22 ;  /* 0x0000761000167816 */ /* 0x000fe20000000016 */
[----:B------:R-:W-:Y:S06]  /*1de0*/  BRA `(.L_x_1459) ;  /* 0x0000000c00907947 */ /* 0x000fec0003800000 */
.L_x_1461:
[----:B------:R-:W2:Y:S02]  /*1df0*/  LDG.E R2, desc[UR36][R2.64] ;  /* 0x0000002402027981 */ /* 0x000ea4000c1e1900 */
[----:B--2---:R-:W-:-:S04]  /*1e00*/  I2FP.F32.S32 R0, R2 ;  /* 0x0000000200007245 */ /* 0x004fc80000201400 */
[----:B------:R-:W-:-:S04]  /*1e10*/  F2FP.F16.F32.PACK_AB R0, RZ, R0 ;  /* 0x00000000ff00723e */ /* 0x000fc800000000ff */
[----:B------:R-:W-:Y:S01]  /*1e20*/  PRMT R22, R0, 0x7610, R22 ;  /* 0x0000761000167816 */ /* 0x000fe20000000016 */
[----:B------:R-:W-:Y:S06]  /*1e30*/  BRA `(.L_x_1459) ;  /* 0x0000000c007c7947 */ /* 0x000fec0003800000 */
.L_x_1460:
[----:B------:R-:W2:Y:S02]  /*1e40*/  LDG.E.U16 R2, desc[UR36][R2.64] ;  /* 0x0000002402027981 */ /* 0x000ea4000c1e1500 */
[----:B--2---:R-:W0:Y:S02]  /*1e50*/  I2F.S16 R0, R2 ;  /* 0x0000000200007306 */ /* 0x004e240000101400 */
[----:B0-----:R-:W-:-:S04]  /*1e60*/  F2FP.F16.F32.PACK_AB R0, RZ, R0 ;  /* 0x00000000ff00723e */ /* 0x001fc800000000ff */
[----:B------:R-:W-:Y:S01]  /*1e70*/  PRMT R22, R0, 0x7610, R22 ;  /* 0x0000761000167816 */ /* 0x000fe20000000016 */
[----:B------:R-:W-:Y:S06]  /*1e80*/  BRA `(.L_x_1459) ;  /* 0x0000000c00687947 */ /* 0x000fec0003800000 */
.L_x_1455:
[----:B------:R-:W-:-:S13]  /*1e90*/  ISETP.GT.AND P0, PT, R4, 0x6, PT ;  /* 0x000000060400780c */ /* 0x000fda0003f04270 */
[----:B------:R-:W-:Y:S05]  /*1ea0*/  @P0 BRA `(.L_x_1462) ;  /* 0x0000000000240947 */ /* 0x000fea0003800000 */
[----:B------:R-:W-:-:S13]  /*1eb0*/  ISETP.NE.AND P0, PT, R4, 0x5, PT ;  /* 0x000000050400780c */ /* 0x000fda0003f05270 */
[----:B------:R-:W-:Y:S05]  /*1ec0*/  @!P0 BRA `(.L_x_1463) ;  /* 0x0000000000148947 */ /* 0x000fea0003800000 */
[----:B------:R-:W-:-:S13]  /*1ed0*/  ISETP.NE.AND P0, PT, R4, 0x6, PT ;  /* 0x000000060400780c */ /* 0x000fda0003f05270 */
[----:B------:R-:W-:Y:S05]  /*1ee0*/  @P0 BRA `(.L_x_1458) ;  /* 0x0000000800e40947 */ /* 0x000fea0003800000 */
[----:B------:R-:W2:Y:S02]  /*1ef0*/  LDG.E R2, desc[UR36][R2.64] ;  /* 0x0000002402027981 */ /* 0x000ea4000c1e1900 */
[----:B--2---:R-:W-:Y:S01]  /*1f00*/  F2FP.F16.F32.PACK_AB R22, RZ, R2 ;  /* 0x00000002ff16723e */ /* 0x004fe200000000ff */
[----:B------:R-:W-:Y:S06]  /*1f10*/  BRA `(.L_x_1459) ;  /* 0x0000000c00447947 */ /* 0x000fec0003800000 */
.L_x_1463:
[----:B------:R0:W5:Y:S01]  /*1f20*/  LDG.E.U16 R22, desc[UR36][R2.64] ;  /* 0x0000002402167981 */ /* 0x000162000c1e1500 */
[----:B------:R-:W-:Y:S05]  /*1f30*/  BRA `(.L_x_1459) ;  /* 0x0000000c003c7947 */ /* 0x000fea0003800000 */
.L_x_1462:
[----:B------:R-:W-:-:S13]  /*1f40*/  ISETP.NE.AND P0, PT, R4, 0x7, PT ;  /* 0x000000070400780c */ /* 0x000fda0003f05270 */
[----:B------:R-:W-:Y:S05]  /*1f50*/  @!P0 BRA `(.L_x_1464) ;  /* 0x0000000000248947 */ /* 0x000fea0003800000 */
[----:B------:R-:W-:-:S13]  /*1f60*/  ISETP.NE.AND P0, PT, R4, 0x8, PT ;  /* 0x000000080400780c */ /* 0x000fda0003f05270 */
[----:B------:R-:W-:Y:S05]  /*1f70*/  @!P0 BRA `(.L_x_1465) ;  /* 0x0000000000148947 */ /* 0x000fea0003800000 */
[----:B------:R-:W-:-:S13]  /*1f80*/  ISETP.NE.AND P0, PT, R4, 0x9, PT ;  /* 0x000000090400780c */ /* 0x000fda0003f05270 */
[----:B------:R-:W-:Y:S05]  /*1f90*/  @P0 BRA `(.L_x_1458) ;  /* 0x0000000800b80947 */ /* 0x000fea0003800000 */
[----:B------:R-:W2:Y:S02]  /*1fa0*/  LDG.E R2, desc[UR36][R2.64] ;  /* 0x0000002402027981 */ /* 0x000ea4000c1e1900 */
[----:B--2---:R-:W-:Y:S01]  /*1fb0*/  F2FP.F16.F32.PACK_AB R22, RZ, R2 ;  /* 0x00000002ff16723e */ /* 0x004fe200000000ff */
[----:B------:R-:W-:Y:S06]  /*1fc0*/  BRA `(.L_x_1459) ;  /* 0x0000000c00187947 */ /* 0x000fec0003800000 */
.L_x_1465:
[----:B------:R1:W5:Y:S01]  /*1fd0*/  LDG.E.U16 R22, desc[UR36][R2.64] ;  /* 0x0000002402167981 */ /* 0x000362000c1e1500 */
[----:B------:R-:W-:Y:S05]  /*1fe0*/  BRA `(.L_x_1459) ;  /* 0x0000000c00107947 */ /* 0x000fea0003800000 */
.L_x_1464:
[----:B------:R-:W2:Y:S01]  /*1ff0*/  LDG.E.64 R2, desc[UR36][R2.64] ;  /* 0x0000002402027981 */ /* 0x000ea2000c1e1b00 */
[----:B------:R-:W-:Y:S01]  /*2000*/  UMOV UR4, 0xf0000000 ;  /* 0xf000000000047882 */ /* 0x000fe20000000000 */
[----:B------:R-:W-:Y:S01]  /*2010*/  UMOV UR5, 0x380fffff ;  /* 0x380fffff00057882 */ /* 0x000fe20000000000 */
[----:B--2---:R-:W0:Y:S01]  /*2020*/  F2F.F32.F64 R0, R2 ;  /* 0x0000000200007310 */ /* 0x004e220000301000 */
[----:B------:R-:W-:-:S14]  /*2030*/  DSETP.GEU.AND P0, PT, |R2|, UR4, PT ;  /* 0x0000000402007e2a */ /* 0x000fdc000bf0e200 */
[----:B0-----:R-:W-:-:S05]  /*2040*/  @!P0 FMUL R0, R0, 1.175494350822287508e-38 ;  /* 0x0080000000008820 */ /* 0x001fca0000400000 */
[----:B------:R-:W-:-:S04]  /*2050*/  F2FP.F16.F32.PACK_AB R0, RZ, R0 ;  /* 0x00000000ff00723e */ /* 0x000fc800000000ff */
[----:B------:R-:W-:Y:S01]  /*2060*/  PRMT R22, R0, 0x7610, R22 ;  /* 0x0000761000167816 */ /* 0x000fe20000000016 */
[----:B------:R-:W-:Y:S06]  /*2070*/  BRA `(.L_x_1459) ;  /* 0x0000000800ec7947 */ /* 0x000fec0003800000 */
.L_x_1454:
        /* <DEDUP_REMOVED lines=11> */
[----:B------:R-:W-:-:S04]  /*2130*/  F2FP.F16.F32.PACK_AB R0, RZ, R0 ;  /* 0x00000000ff00723e */ /* 0x000fc800000000ff */
[----:B------:R-:W-:Y:S01]  /*2140*/  PRMT R22, R0, 0x7610, R22 ;  /* 0x0000761000167816 */ /* 0x000fe20000000016 */
[----:B------:R-:W-:Y:S06]  /*2150*/  BRA `(.L_x_1459) ;  /* 0x0000000800b47947 */ /* 0x000fec0003800000 */
.L_x_1468:
        /* <DEDUP_REMOVED lines=9> */
.L_x_1467:
        /* <DEDUP_REMOVED lines=25> */
[----:B------:R-:W-:-:S04]  /*2380*/  F2FP.F16.F32.PACK_AB R5, RZ, R5 ;  /* 0x00000005ff05723e */ /* 0x000fc800000000ff */
[----:B------:R-:W-:Y:S01]  /*2390*/  PRMT R22, R5, 0x7610, R22 ;  /* 0x0000761005167816 */ /* 0x000fe20000000016 */
[----:B------:R-:W-:Y:S06]  /*23a0*/  BRA `(.L_x_1459) ;  /* 0x0000000800207947 */ /* 0x000fec0003800000 */
.L_x_1470:
        /* <DEDUP_REMOVED lines=12> */
[----:B------:R-:W-:-:S04]  /*2470*/  F2FP.F16.F32.PACK_AB R4, RZ, R4 ;  /* 0x00000004ff04723e */ /* 0x000fc800000000ff */
[----:B------:R-:W-:Y:S01]  /*2480*/  PRMT R22, R4, 0x7610, R22 ;  /* 0x0000761004167816 */ /* 0x000fe20000000016 */
[----:B------:R-:W-:Y:S06]  /*2490*/  BRA `(.L_x_1459) ;  /* 0x0000000400e47947 */ /* 0x000fec0003800000 */
.L_x_1469:
[----:B------:R-:W2:Y:S02]  /*24a0*/  LDG.E.U16 R0, desc[UR36][R2.64] ;  /* 0x0000002402007981 */ /* 0x000ea4000c1e1500 */
[----:B--2---:R-:W-:-:S05]  /*24b0*/  IMAD.U32 R0, R0, 0x10000, RZ ;  /* 0x0001000000007824 */ /* 0x004fca00078e00ff */
[----:B------:R-:W-:-:S04]  /*24c0*/  F2FP.F16.F32.PACK_AB R0, RZ, R0 ;  /* 0x00000000ff00723e */ /* 0x000fc800000000ff */
[----:B------:R-:W-:Y:S01]  /*24d0*/  PRMT R22, R0, 0x7610, R22 ;  /* 0x0000761000167816 */ /* 0x000fe20000000016 */
[----:B------:R-:W-:Y:S06]  /*24e0*/  BRA `(.L_x_1459) ;  /* 0x0000000400d07947 */ /* 0x000fec0003800000 */
.L_x_1466:
        /* <DEDUP_REMOVED lines=10> */
[----:B------:R-:W-:-:S04]  /*2590*/  F2FP.F16.F32.PACK_AB R0, RZ, R0 ;  /* 0x00000000ff00723e */ /* 0x000fc800000000ff */
[----:B------:R-:W-:Y:S01]  /*25a0*/  PRMT R22, R0, 0x7610, R22 ;  /* 0x0000761000167816 */ /* 0x000fe20000000016 */
[----:B------:R-:W-:Y:S06]  /*25b0*/  BRA `(.L_x_1459) ;  /* 0x00000004009c7947 */ /* 0x000fec0003800000 */
.L_x_1473:
        /* <DEDUP_REMOVED lines=21> */
.L_x_1477:
[----:B------:R-:W-:Y:S05]  /*2710*/  BSYNC B1 ;  /* 0x0000000000017941 */ /* 0x000fea0003800000 */
.L_x_1476:
[----:B------:R-:W-:Y:S01]  /*2720*/  LEA R3, R0, 0x3b800000, 0x17 ;  /* 0x3b80000000037811 */ /* 0x000fe200078eb8ff */
[----:B------:R-:W-:-:S05]  /*2730*/  IMAD.SHL.U32 R0, R2, 0x100000, RZ ;  /* 0x0010000002007824 */ /* 0x000fca00078e00ff */
[----:B------:R-:W-:-:S07]  /*2740*/  LOP3.LUT R0, R3, R0, R4, 0xfe, !PT ;  /* 0x0000000003007212 */ /* 0x000fce00078efe04 */
.L_x_1475:
[----:B------:R-:W-:Y:S05]  /*2750*/  BSYNC B0 ;  /* 0x0000000000007941 */ /* 0x000fea0003800000 */
.L_x_1474:
[----:B------:R-:W-:-:S04]  /*2760*/  F2FP.F16.F32.PACK_AB R0, RZ, R0 ;  /* 0x00000000ff00723e */ /* 0x000fc800000000ff */
[----:B------:R-:W-:Y:S01]  /*2770*/  PRMT R22, R0, 0x7610, R22 ;  /* 0x0000761000167816 */ /* 0x000fe20000000016 */
[----:B------:R-:W-:Y:S06]  /*2780*/  BRA `(.L_x_1459) ;  /* 0x0000000400287947 */ /* 0x000fec0003800000 */
.L_x_1472:
        /* <DEDUP_REMOVED lines=21> */
.L_x_1481:
[----:B------:R-:W-:Y:S05]  /*28e0*/  BSYNC B1 ;  /* 0x0000000000017941 */ /* 0x000fea0003800000 */
.L_x_1480:
[----:B------:R-:W-:Y:S01]  /*28f0*/  LEA R3, R0, 0x37800000, 0x17 ;  /* 0x3780000000037811 */ /* 0x000fe200078eb8ff */
[----:B------:R-:W-:-:S05]  /*2900*/  IMAD.SHL.U32 R0, R2, 0x200000, RZ ;  /* 0x0020000002007824 */ /* 0x000fca00078e00ff */
[----:B------:R-:W-:-:S07]  /*2910*/  LOP3.LUT R0, R3, R0, R4, 0xfe, !PT ;  /* 0x0000000003007212 */ /* 0x000fce00078efe04 */
.L_x_1479:
[----:B------:R-:W-:Y:S05]  /*2920*/  BSYNC B0 ;  /* 0x0000000000007941 */ /* 0x000fea0003800000 */
.L_x_1478:
[----:B------:R-:W-:-:S04]  /*2930*/  F2FP.F16.F32.PACK_AB R0, RZ, R0 ;  /* 0x00000000ff00723e */ /* 0x000fc800000000ff */
[----:B------:R-:W-:Y:S01]  /*2940*/  PRMT R22, R0, 0x7610, R22 ;  /* 0x0000761000167816 */ /* 0x000fe20000000016 */
[----:B------:R-:W-:Y:S06]  /*2950*/  BRA `(.L_x_1459) ;  /* 0x0000000000b47947 */ /* 0x000fec0003800000 */
.L_x_1471:
        /* <DEDUP_REMOVED lines=14> */
.L_x_1485:
[----:B------:R-:W-:Y:S05]  /*2a40*/  BSYNC B0 ;  /* 0x0000000000007941 */ /* 0x000fea0003800000 */
.L_x_1484:
[----:B------:R-:W-:-:S04]  /*2a50*/  F2FP.F16.F32.PACK_AB R0, RZ, R0 ;  /* 0x00000000ff00723e */ /* 0x000fc800000000ff */
[----:B------:R-:W-:Y:S01]  /*2a60*/  PRMT R22, R0, 0x7610, R22 ;  /* 0x0000761000167816 */ /* 0x000fe20000000016 */
[----:B------:R-:W-:Y:S06]  /*2a70*/  BRA `(.L_x_1459) ;  /* 0x00000000006c7947 */ /* 0x000fec0003800000 */
.L_x_1458:
        /* <DEDUP_REMOVED lines=16> */
.L_x_1486:
[----:B------:R-:W-:Y:S01]  /*2b80*/  PRMT R22, RZ, 0x7610, R22 ;  /* 0x00007610ff167816 */ /* 0x000fe20000000016 */
[----:B------:R-:W-:Y:S06]  /*2b90*/  BRA `(.L_x_1459) ;  /* 0x0000000000247947 */ /* 0x000fec0003800000 */
.L_x_1483:
[----:B------:R-:W2:Y:S02]  /*2ba0*/  LDG.E.64 R2, desc[UR36][R2.64] ;  /* 0x0000002402027981 */ /* 0x000ea4000c1e1b00 */
[----:B--2---:R-:W0:Y:S02]  /*2bb0*/  I2F.U64 R0, R2 ;  /* 0x0000000200007312 */ /* 0x004e240000301000 */
[----:B0-----:R-:W-:-:S04]  /*2bc0*/  F2FP.F16.F32.PACK_AB R0, RZ, R0 ;  /* 0x00000000ff00723e */ /* 0x001fc800000000ff */
[----:B------:R-:W-:Y:S01]  /*2bd0*/  PRMT R22, R0, 0x7610, R22 ;  /* 0x0000761000167816 */ /* 0x000fe20000000016 */
[----:B------:R-:W-:Y:S06]  /*2be0*/  BRA `(.L_x_1459) ;  /* 0x0000000000107947 */ /* 0x000fec0003800000 */
.L_x_1482:
[----:B------:R-:W2:Y:S02]  /*2bf0*/  LDG.E R2, desc[UR36][R2.64] ;  /* 0x0000002402027981 */ /* 0x000ea4000c1e1900 */
[----:B--2---:R-:W-:-:S04]  /*2c00*/  I2FP.F32.U32 R0, R2 ;  /* 0x0000000200007245 */ /* 0x004fc80000201000 */
[----:B------:R-:W-:-:S04]  /*2c10*/  F2FP.F16.F32.PACK_AB R0, RZ, R0 ;  /* 0x00000000ff00723e */ /* 0x000fc800000000ff */
[----:B------:R-:W-:-:S07]  /*2c20*/  PRMT R22, R0, 0x7610, R22 ;  /* 0x0000761000167816 */ /* 0x000fce0000000016 */
.L_x_1459:
[----:B------:R-:W2:Y:S01]  /*2c30*/  LDC.U8 R4, c[0x0][0x56b] ;  /* 0x00015ac0ff047b82 */ /* 0x000ea20000000000 */
[----:B------:R-:W-:Y:S02]  /*2c40*/  ULDC.64 UR4, c[0x0][0x550] ;  /* 0x0001540000047ab9 */ /* 0x000fe40000000a00 */
[----:B01----:R-:W-:-:S05]  /*2c50*/  IADD3 R2, P1, R24, UR4, RZ ;  /* 0x0000000418027c10 */ /* 0x003fca000ff3e0ff */
[----:B------:R-:W-:Y:S01]  /*2c60*/  IMAD.X R3, RZ, RZ, UR5, P1 ;  /* 0x00000005ff037e24 */ /* 0x000fe200088e06ff */
[----:B--2---:R-:W-:-:S04]  /*2c70*/  PRMT R0, R4, 0x9910, RZ ;  /* 0x0000991004007816 */ /* 0x004fc800000000ff */
        /* <DEDUP_REMOVED lines=15> */
.L_x_1490:
[----:B------:R-:W2:Y:S02]  /*2d70*/  LDG.E.U8 R2, desc[UR36][R2.64] ;  /* 0x0000002402027981 */ /* 0x000ea4000c1e1100 */
[----:B--2---:R-:W-:-:S04]  /*2d80*/  I2FP.F32.U32 R0, R2 ;  /* 0x0000000200007245 */ /* 0x004fc80000201000 */
[----:B------:R-:W-:-:S04]  /*2d90*/  F2FP.F16.F32.PACK_AB R0, RZ, R0 ;  /* 0x00000000ff00723e */ /* 0x000fc800000000ff */
[----:B------:R-:W-:Y:S01]  /*2da0*/  PRMT R24, R0, 0x7610, R24 ;  /* 0x0000761000187816 */ /* 0x000fe20000000018 */
[----:B------:R-:W-:Y:S06]  /*2db0*/  BRA `(.L_x_1492) ;  /* 0x0000000c00bc7947 */ /* 0x000fec0003800000 */
.L_x_1489:
        /* <DEDUP_REMOVED lines=11> */
.L_x_1494:
[----:B------:R-:W2:Y:S02]  /*2e70*/  LDG.E R2, desc[UR36][R2.64] ;  /* 0x0000002402027981 */ /* 0x000ea4000c1e1900 */
[----:B--2---:R-:W-:-:S04]  /*2e80*/  I2FP.F32.S32 R0, R2 ;  /* 0x0000000200007245 */ /* 0x004fc80000201400 */
[----:B------:R-:W-:-:S04]  /*2e90*/  F2FP.F16.F32.PACK_AB R0, RZ, R0 ;  /* 0x00000000ff00723e */ /* 0x000fc800000000ff */
[----:B------:R-:W-:Y:S01]  /*2ea0*/  PRMT R24, R0, 0x7610, R24 ;  /* 0x0000761000187816 */ /* 0x000fe20000000018 */
[----:B------:R-:W-:Y:S06]  /*2eb0*/  BRA `(.L_x_1492) ;  /* 0x0000000c007c7947 */ /* 0x000fec0003800000 */
.L_x_1493:
[----:B------:R-:W2:Y:S02]  /*2ec0*/  LDG.E.U16 R2, desc[UR36][R2.64] ;  /* 0x0000002402027981 */ /* 0x000ea4000c1e1500 */
[----:B--2---:R-:W0:Y:S02]  /*2ed0*/  I2F.S16 R0, R2 ;  /* 0x0000000200007306 */ /* 0x004e240000101400 */
[----:B0-----:R-:W-:-:S04]  /*2ee0*/  F2FP.F16.F32.PACK_AB R0, RZ, R0 ;  /* 0x00000000ff00723e */ /* 0x001fc800000000ff */
[----:B------:R-:W-:Y:S01]  /*2ef0*/  PRMT R24, R0, 0x7610, R24 ;  /* 0x0000761000187816 */ /* 0x000fe20000000018 */
[----:B------:R-:W-:Y:S06]  /*2f00*/  BRA `(.L_x_1492) ;  /* 0x0000000c00687947 */ /* 0x000fec0003800000 */
.L_x_1488:
        /* <DEDUP_REMOVED lines=9> */
.L_x_1496:
[----:B------:R1:W5:Y:S01]  /*2fa0*/  LDG.E.U16 R24, desc[UR36][R2.64] ;  /* 0x0000002402187981 */ /* 0x000362000c1e1500 */
[----:B------:R-:W-:Y:S05]  /*2fb0*/  BRA `(.L_x_1492) ;  /* 0x0000000c003c7947 */ /* 0x000fea0003800000 */
.L_x_1495:
        /* <DEDUP_REMOVED lines=9> */
.L_x_1498:
[----:B------:R0:W5:Y:S01]  /*3050*/  LDG.E.U16 R24, desc[UR36][R2.64] ;  /* 0x0000002402187981 */ /* 0x000162000c1e1500 */
[----:B------:R-:W-:Y:S05]  /*3060*/  BRA `(.L_x_1492) ;  /* 0x0000000c00107947 */ /* 0x000fea0003800000 */
.L_x_1497:
        /* <DEDUP_REMOVED lines=9> */
.L_x_1487:
        /* <DEDUP_REMOVED lines=14> */
.L_x_1501:
        /* <DEDUP_REMOVED lines=9> */
.L_x_1500:
        /* <DEDUP_REMOVED lines=28> */
.L_x_1503:
        /* <DEDUP_REMOVED lines=15> */
.L_x_1502:
[----:B------:R-:W2:Y:S02]  /*3520*/  LDG.E.U16 R0, desc[UR36][R2.64] ;  /* 0x0000002402007981 */ /* 0x000ea4000c1e1500 */
[----:B--2---:R-:W-:-:S05]  /*3530*/  IMAD.U32 R0, R0, 0x10000, RZ ;  /* 0x0001000000007824 */ /* 0x004fca00078e00ff */
[----:B------:R-:W-:-:S04]  /*3540*/  F2FP.F16.F32.PACK_AB R0, RZ, R0 ;  /* 0x00000000ff00723e */ /* 0x000fc800000000ff */
[----:B------:R-:W-:Y:S01]  /*3550*/  PRMT R24, R0, 0x7610, R24 ;  /* 0x0000761000187816 */ /* 0x000fe20000000018 */
[----:B------:R-:W-:Y:S06]  /*3560*/  BRA `(.L_x_1492) ;  /* 0x0000000400d07947 */ /* 0x000fec0003800000 */
.L_x_1499:
        /* <DEDUP_REMOVED lines=13> */
.L_x_1506:
        /* <DEDUP_REMOVED lines=21> */
.L_x_1510:
[----:B------:R-:W-:Y:S05]  /*3790*/  BSYNC B1 ;  /* 0x0000000000017941 */ /* 0x000fea0003800000 */
.L_x_1509:
[----:B------:R-:W-:Y:S01]  /*37a0*/  LEA R3, R0, 0x3b800000, 0x17 ;  /* 0x3b80000000037811 */ /* 0x000fe200078eb8ff */
[----:B------:R-:W-:-:S05]  /*37b0*/  IMAD.SHL.U32 R0, R2, 0x100000, RZ ;  /* 0x0010000002007824 */ /* 0x000fca00078e00ff */
[----:B------:R-:W-:-:S07]  /*37c0*/  LOP3.LUT R0, R3, R0, R4, 0xfe, !PT ;  /* 0x0000000003007212 */ /* 0x000fce00078efe04 */
.L_x_1508:
[----:B------:R-:W-:Y:S05]  /*37d0*/  BSYNC B0 ;  /* 0x0000000000007941 */ /* 0x000fea0003800000 */
.L_x_1507:
[----:B------:R-:W-:-:S04]  /*37e0*/  F2FP.F16.F32.PACK_AB R0, RZ, R0 ;  /* 0x00000000ff00723e */ /* 0x000fc800000000ff */
[----:B------:R-:W-:Y:S01]  /*37f0*/  PRMT R24, R0, 0x7610, R24 ;  /* 0x0000761000187816 */ /* 0x000fe20000000018 */
[----:B------:R-:W-:Y:S06]  /*3800*/  BRA `(.L_x_1492) ;  /* 0x0000000400287947 */ /* 0x000fec0003800000 */
.L_x_1505:
        /* <DEDUP_REMOVED lines=21> */
.L_x_1514:
[----:B------:R-:W-:Y:S05]  /*3960*/  BSYNC B1 ;  /* 0x0000000000017941 */ /* 0x000fea0003800000 */
.L_x_1513:
[----:B------:R-:W-:Y:S01]  /*3970*/  LEA R3, R0, 0x37800000, 0x17 ;  /* 0x3780000000037811 */ /* 0x000fe200078eb8ff */
[----:B------:R-:W-:-:S05]  /*3980*/  IMAD.SHL.U32 R0, R2, 0x200000, RZ ;  /* 0x0020000002007824 */ /* 0x000fca00078e00ff */
[----:B------:R-:W-:-:S07]  /*3990*/  LOP3.LUT R0, R3, R0, R4, 0xfe, !PT ;  /* 0x0000000003007212 */ /* 0x000fce00078efe04 */
.L_x_1512:
[----:B------:R-:W-:Y:S05]  /*39a0*/  BSYNC B0 ;  /* 0x0000000000007941 */ /* 0x000fea0003800000 */
.L_x_1511:
[----:B------:R-:W-:-:S04]  /*39b0*/  F2FP.F16.F32.PACK_AB R0, RZ, R0 ;  /* 0x00000000ff00723e */ /* 0x000fc800000000ff */
[----:B------:R-:W-:Y:S01]  /*39c0*/  PRMT R24, R0, 0x7610, R24 ;  /* 0x0000761000187816 */ /* 0x000fe20000000018 */
[----:B------:R-:W-:Y:S06]  /*39d0*/  BRA `(.L_x_1492) ;  /* 0x0000000000b47947 */ /* 0x000fec0003800000 */
.L_x_1504:
        /* <DEDUP_REMOVED lines=14> */
.L_x_1518:
[----:B------:R-:W-:Y:S05]  /*3ac0*/  BSYNC B0 ;  /* 0x0000000000007941 */ /* 0x000fea0003800000 */
.L_x_1517:
[----:B------:R-:W-:-:S04]  /*3ad0*/  F2FP.F16.F32.PACK_AB R0, RZ, R0 ;  /* 0x00000000ff00723e */ /* 0x000fc800000000ff */
[----:B------:R-:W-:Y:S01]  /*3ae0*/  PRMT R24, R0, 0x7610, R24 ;  /* 0x0000761000187816 */ /* 0x000fe20000000018 */
[----:B------:R-:W-:Y:S06]  /*3af0*/  BRA `(.L_x_1492) ;  /* 0x00000000006c7947 */ /* 0x000fec0003800000 */
.L_x_1491:
        /* <DEDUP_REMOVED lines=16> */
.L_x_1519:
[----:B------:R-:W-:Y:S01]  /*3c00*/  PRMT R24, RZ, 0x7610, R24 ;  /* 0x00007610ff187816 */ /* 0x000fe20000000018 */
[----:B------:R-:W-:Y:S06]  /*3c10*/  BRA `(.L_x_1492) ;  /* 0x0000000000247947 */ /* 0x000fec0003800000 */
.L_x_1516:
[----:B------:R-:W2:Y:S02]  /*3c20*/  LDG.E.64 R2, desc[UR36][R2.64] ;  /* 0x0000002402027981 */ /* 0x000ea4000c1e1b00 */
[----:B--2---:R-:W0:Y:S02]  /*3c30*/  I2F.U64 R0, R2 ;  /* 0x0000000200007312 */ /* 0x004e240000301000 */
[----:B0-----:R-:W-:-:S04]  /*3c40*/  F2FP.F16.F32.PACK_AB R0, RZ, R0 ;  /* 0x00000000ff00723e */ /* 0x001fc800000000ff */
[----:B------:R-:W-:Y:S01]  /*3c50*/  PRMT R24, R0, 0x7610, R24 ;  /* 0x0000761000187816 */ /* 0x000fe20000000018 */
[----:B------:R-:W-:Y:S06]  /*3c60*/  BRA `(.L_x_1492) ;  /* 0x0000000000107947 */ /* 0x000fec0003800000 */
.L_x_1515:
[----:B------:R-:W2:Y:S02]  /*3c70*/  LDG.E R2, desc[UR36][R2.64] ;  /* 0x0000002402027981 */ /* 0x000ea4000c1e1900 */
[----:B--2---:R-:W-:-:S04]  /*3c80*/  I2FP.F32.U32 R0, R2 ;  /* 0x0000000200007245 */ /* 0x004fc80000201000 */
[----:B------:R-:W-:-:S04]  /*3c90*/  F2FP.F16.F32.PACK_AB R0, RZ, R0 ;  /* 0x00000000ff00723e */ /* 0x000fc800000000ff */
[----:B------:R-:W-:-:S07]  /*3ca0*/  PRMT R24, R0, 0x7610, R24 ;  /* 0x0000761000187816 */ /* 0x000fce0000000018 */
.L_x_1492:
        /* <DEDUP_REMOVED lines=20> */
.L_x_1523:
[----:B------:R-:W2:Y:S02]  /*3df0*/  LDG.E.U8 R2, desc[UR36][R2.64] ;  /* 0x0000002402027981 */ /* 0x000ea4000c1e1100 */
[----:B--2---:R-:W-:-:S04]  /*3e00*/  I2FP.F32.U32 R0, R2 ;  /* 0x0000000200007245 */ /* 0x004fc80000201000 */
[----:B------:R-:W-:-:S04]  /*3e10*/  F2FP.F16.F32.PACK_AB R0, RZ, R0 ;  /* 0x00000000ff00723e */ /* 0x000fc800000000ff */
[----:B------:R-:W-:Y:S01]  /*3e20*/  PRMT R25, R0, 0x7610, R25 ;  /* 0x0000761000197816 */ /* 0x000fe20000000019 */
[----:B------:R-:W-:Y:S06]  /*3e30*/  BRA `(.L_x_1525) ;  /* 0x0000000c00bc7947 */ /* 0x000fec0003800000 */
.L_x_1522:
        /* <DEDUP_REMOVED lines=11> */
.L_x_1527:
[----:B------:R-:W2:Y:S02]  /*3ef0*/  LDG.E R2, desc[UR36][R2.64] ;  /* 0x0000002402027981 */ /* 0x000ea4000c1e1900 */
[----:B--2---:R-:W-:-:S04]  /*3f00*/  I2FP.F32.S32 R0, R2 ;  /* 0x0000000200007245 */ /* 0x004fc80000201400 */
[----:B------:R-:W-:-:S04]  /*3f10*/  F2FP.F16.F32.PACK_AB R0, RZ, R0 ;  /* 0x00000000ff00723e */ /* 0x000fc800000000ff */
[----:B------:R-:W-:Y:S01]  /*3f20*/  PRMT R25, R0, 0x7610, R25 ;  /* 0x0000761000197816 */ /* 0x000fe20000000019 */
[----:B------:R-:W-:Y:S06]  /*3f30*/  BRA `(.L_x_1525) ;  /* 0x0000000c007c7947 */ /* 0x000fec0003800000 */
.L_x_1526:
[----:B------:R-:W2:Y:S02]  /*3f40*/  LDG.E.U16 R2, desc[UR36][R2.64] ;  /* 0x0000002402027981 */ /* 0x000ea4000c1e1500 */
[----:B--2---:R-:W0:Y:S02]  /*3f50*/  I2F.S16 R0, R2 ;  /* 0x0000000200007306 */ /* 0x004e240000101400 */
[----:B0-----:R-:W-:-:S04]  /*3f60*/  F2FP.F16.F32.PACK_AB R0, RZ, R0 ;  /* 0x00000000ff00723e */ /* 0x001fc800000000ff */
[----:B------:R-:W-:Y:S01]  /*3f70*/  PRMT R25, R0, 0x7610, R25 ;  /* 0x0000761000197816 */ /* 0x000fe20000000019 */
[----:B------:R-:W-:Y:S06]  /*3f80*/  BRA `(.L_x_1525) ;  /* 0x0000000c00687947 */ /* 0x000fec0003800000 */
.L_x_1521:
        /* <DEDUP_REMOVED lines=9> */
.L_x_1529:
[----:B------:R1:W5:Y:S01]  /*4020*/  LDG.E.U16 R25, desc[UR36][R2.64] ;  /* 0x0000002402197981 */ /* 0x000362000c1e1500 */
[----:B------:R-:W-:Y:S05]  /*4030*/  BRA `(.L_x_1525) ;  /* 0x0000000c003c7947 */ /* 0x000fea0003800000 */
.L_x_1528:
        /* <DEDUP_REMOVED lines=9> */
.L_x_1531:
[----:B------:R0:W5:Y:S01]  /*40d0*/  LDG.E.U16 R25, desc[UR36][R2.64] ;  /* 0x0000002402197981 */ /* 0x000162000c1e1500 */
[----:B------:R-:W-:Y:S05]  /*40e0*/  BRA `(.L_x_1525) ;  /* 0x0000000c00107947 */ /* 0x000fea0003800000 */
.L_x_1530:
        /* <DEDUP_REMOVED lines=9> */
.L_x_1520:
        /* <DEDUP_REMOVED lines=14> */
.L_x_1534:
        /* <DEDUP_REMOVED lines=9> */
.L_x_1533:
        /* <DEDUP_REMOVED lines=28> */
.L_x_1536:
        /* <DEDUP_REMOVED lines=15> */
.L_x_1535:
[----:B------:R-:W2:Y:S02]  /*45a0*/  LDG.E.U16 R0, desc[UR36][R2.64] ;  /* 0x0000002402007981 */ /* 0x000ea4000c1e1500 */
[----:B--2---:R-:W-:-:S05]  /*45b0*/  IMAD.U32 R0, R0, 0x10000, RZ ;  /* 0x0001000000007824 */ /* 0x004fca00078e00ff */
[----:B------:R-:W-:-:S04]  /*45c0*/  F2FP.F16.F32.PACK_AB R0, RZ, R0 ;  /* 0x00000000ff00723e */ /* 0x000fc800000000ff */
[----:B------:R-:W-:Y:S01]  /*45d0*/  PRMT R25, R0, 0x7610, R25 ;  /* 0x0000761000197816 */ /* 0x000fe20000000019 */
[----:B------:R-:W-:Y:S06]  /*45e0*/  BRA `(.L_x_1525) ;  /* 0x0000000400d07947 */ /* 0x000fec0003800000 */
.L_x_1532:
        /* <DEDUP_REMOVED lines=13> */
.L_x_1539:
        /* <DEDUP_REMOVED lines=21> */
.L_x_1543:
[----:B------:R-:W-:Y:S05]  /*4810*/  BSYNC B1 ;  /* 0x0000000000017941 */ /* 0x000fea0003800000 */
.L_x_1542:
[----:B------:R-:W-:Y:S01]  /*4820*/  LEA R3, R0, 0x3b800000, 0x17 ;  /* 0x3b80000000037811 */ /* 0x000fe200078eb8ff */
[----:B------:R-:W-:-:S05]  /*4830*/  IMAD.SHL.U32 R0, R2, 0x100000, RZ ;  /* 0x0010000002007824 */ /* 0x000fca00078e00ff */
[----:B------:R-:W-:-:S07]  /*4840*/  LOP3.LUT R0, R3, R0, R4, 0xfe, !PT ;  /* 0x0000000003007212 */ /* 0x000fce00078efe04 */
.L_x_1541:
[----:B------:R-:W-:Y:S05]  /*4850*/  BSYNC B0 ;  /* 0x0000000000007941 */ /* 0x000fea0003800000 */
.L_x_1540:
[----:B------:R-:W-:-:S04]  /*4860*/  F2FP.F16.F32.PACK_AB R0, RZ, R0 ;  /* 0x00000000ff00723e */ /* 0x000fc800000000ff */
[----:B------:R-:W-:Y:S01]  /*4870*/  PRMT R25, R0, 0x7610, R25 ;  /* 0x0000761000197816 */ /* 0x000fe20000000019 */
[----:B------:R-:W-:Y:S06]  /*4880*/  BRA `(.L_x_1525) ;  /* 0x0000000400287947 */ /* 0x000fec0003800000 */
.L_x_1538:
        /* <DEDUP_REMOVED lines=21> */
.L_x_1547:
[----:B------:R-:W-:Y:S05]  /*49e0*/  BSYNC B1 ;  /* 0x0000000000017941 */ /* 0x000fea0003800000 */
.L_x_1546:
[----:B------:R-:W-:Y:S01]  /*49f0*/  LEA R3, R0, 0x37800000, 0x17 ;  /* 0x3780000000037811 */ /* 0x000fe200078eb8ff */
[----:B------:R-:W-:-:S05]  /*4a00*/  IMAD.SHL.U32 R0, R2, 0x200000, RZ ;  /* 0x0020000002007824 */ /* 0x000fca00078e00ff */
[----:B------:R-:W-:-:S07]  /*4a10*/  LOP3.LUT R0, R3, R0, R4, 0xfe, !PT ;  /* 0x0000000003007212 */ /* 0x000fce00078efe04 */
.L_x_1545:
[----:B------:R-:W-:Y:S05]  /*4a20*/  BSYNC B0 ;  /* 0x0000000000007941 */ /* 0x000fea0003800000 */
.L_x_1544:
[----:B------:R-:W-:-:S04]  /*4a30*/  F2FP.F16.F32.PACK_AB R0, RZ, R0 ;  /* 0x00000000ff00723e */ /* 0x000fc800000000ff */
[----:B------:R-:W-:Y:S01]  /*4a40*/  PRMT R25, R0, 0x7610, R25 ;  /* 0x0000761000197816 */ /* 0x000fe20000000019 */
[----:B------:R-:W-:Y:S06]  /*4a50*/  BRA `(.L_x_1525) ;  /* 0x0000000000b47947 */ /* 0x000fec0003800000 */
.L_x_1537:
        /* <DEDUP_REMOVED lines=14> */
.L_x_1551:
[----:B------:R-:W-:Y:S05]  /*4b40*/  BSYNC B0 ;  /* 0x0000000000007941 */ /* 0x000fea0003800000 */
.L_x_1550:
[----:B------:R-:W-:-:S04]  /*4b50*/  F2FP.F16.F32.PACK_AB R0, RZ, R0 ;  /* 0x00000000ff00723e */ /* 0x000fc800000000ff */
[----:B------:R-:W-:Y:S01]  /*4b60*/  PRMT R25, R0, 0x7610, R25 ;  /* 0x0000761000197816 */ /* 0x000fe20000000019 */
[----:B------:R-:W-:Y:S06]  /*4b70*/  BRA `(.L_x_1525) ;  /* 0x00000000006c7947 */ /* 0x000fec0003800000 */
.L_x_1524:
        /* <DEDUP_REMOVED lines=16> */
.L_x_1552:
[----:B------:R-:W-:Y:S01]  /*4c80*/  PRMT R25, RZ, 0x7610, R25 ;  /* 0x00007610ff197816 */ /* 0x000fe20000000019 */
[----:B------:R-:W-:Y:S06]  /*4c90*/  BRA `(.L_x_1525) ;  /* 0x0000000000247947 */ /* 0x000fec0003800000 */
.L_x_1549:
[----:B------:R-:W2:Y:S02]  /*4ca0*/  LDG.E.64 R2, desc[UR36][R2.64] ;  /* 0x0000002402027981 */ /* 0x000ea4000c1e1b00 */
[----:B--2---:R-:W0:Y:S02]  /*4cb0*/  I2F.U64 R0, R2 ;  /* 0x0000000200007312 */ /* 0x004e240000301000 */
[----:B0-----:R-:W-:-:S04]  /*4cc0*/  F2FP.F16.F32.PACK_AB R0, RZ, R0 ;  /* 0x00000000ff00723e */ /* 0x001fc800000000ff */
[----:B------:R-:W-:Y:S01]  /*4cd0*/  PRMT R25, R0, 0x7610, R25 ;  /* 0x0000761000197816 */ /* 0x000fe20000000019 */
[----:B------:R-:W-:Y:S06]  /*4ce0*/  BRA `(.L_x_1525) ;  /* 0x0000000000107947 */ /* 0x000fec0003800000 */
.L_x_1548:
[----:B------:R-:W2:Y:S02]  /*4cf0*/  LDG.E R2, desc[UR36][R2.64] ;  /* 0x0000002402027981 */ /* 0x000ea4000c1e1900 */
[----:B--2---:R-:W-:-:S04]  /*4d00*/  I2FP.F32.U32 R0, R2 ;  /* 0x0000000200007245 */ /* 0x004fc80000201000 */
[----:B------:R-:W-:-:S04]  /*4d10*/  F2FP.F16.F32.PACK_AB R0, RZ, R0 ;  /* 0x00000000ff00723e */ /* 0x000fc800000000ff */
[----:B------:R-:W-:-:S07]  /*4d20*/  PRMT R25, R0, 0x7610, R25 ;  /* 0x0000761000197816 */ /* 0x000fce0000000019 */
.L_x_1525:
        /* <DEDUP_REMOVED lines=17> */
[----:B0-----:R-:W-:Y:S01]  /*4e40*/  F2FP.F16.F32.PACK_AB R0, RZ, R0 ;  /* 0x00000000ff00723e */ /* 0x001fe200000000ff */
[----:B------:R-:W-:Y:S06]  /*4e50*/  BRA `(.L_x_1558) ;  /* 0x0000000c00987947 */ /* 0x000fec0003800000 */
.L_x_1556:
[----:B------:R-:W2:Y:S02]  /*4e60*/  LDG.E.U8 R2, desc[UR36][R2.64] ;  /* 0x0000002402027981 */ /* 0x000ea4000c1e1100 */
[----:B--2---:R-:W-:-:S04]  /*4e70*/  I2FP.F32.U32 R0, R2 ;  /* 0x0000000200007245 */ /* 0x004fc80000201000 */
[----:B------:R-:W-:Y:S01]  /*4e80*/  F2FP.F16.F32.PACK_AB R0, RZ, R0 ;  /* 0x00000000ff00723e */ /* 0x000fe200000000ff */
[----:B------:R-:W-:Y:S06]  /*4e90*/  BRA `(.L_x_1558) ;  /* 0x0000000c00887947 */ /* 0x000fec0003800000 */
.L_x_1555:
        /* <DEDUP_REMOVED lines=8> */
[----:B0-----:R-:W-:Y:S01]  /*4f20*/  F2FP.F16.F32.PACK_AB R0, RZ, R0 ;  /* 0x00000000ff00723e */ /* 0x001fe200000000ff */
[----:B------:R-:W-:Y:S06]  /*4f30*/  BRA `(.L_x_1558) ;  /* 0x0000000c00607947 */ /* 0x000fec0003800000 */
.L_x_1560:
[----:B------:R-:W2:Y:S02]  /*4f40*/  LDG.E R2, desc[UR36][R2.64] ;  /* 0x0000002402027981 */ /* 0x000ea4000c1e1900 */
[----:B--2---:R-:W-:-:S04]  /*4f50*/  I2FP.F32.S32 R0, R2 ;  /* 0x0000000200007245 */ /* 0x004fc80000201400 */
[----:B------:R-:W-:Y:S01]  /*4f60*/  F2FP.F16.F32.PACK_AB R0, RZ, R0 ;  /* 0x00000000ff00723e */ /* 0x000fe200000000ff */
[----:B------:R-:W-:Y:S06]  /*4f70*/  BRA `(.L_x_1558) ;  /* 0x0000000c00507947 */ /* 0x000fec0003800000 */
.L_x_1559:
[----:B------:R-:W2:Y:S02]  /*4f80*/  LDG.E.U16 R2, desc[UR36][R2.64] ;  /* 0x0000002402027981 */ /* 0x000ea4000c1e1500 */
[----:B--2---:R-:W0:Y:S02]  /*4f90*/  I2F.S16 R0, R2 ;  /* 0x0000000200007306 */ /* 0x004e240000101400 */
[----:B0-----:R-:W-:Y:S01]  /*4fa0*/  F2FP.F16.F32.PACK_AB R0, RZ, R0 ;  /* 0x00000000ff00723e */ /* 0x001fe200000000ff */
[----:B------:R-:W-:Y:S06]  /*4fb0*/  BRA `(.L_x_1558) ;  /* 0x0000000c00407947 */ /* 0x000fec0003800000 */
.L_x_1554:
        /* <DEDUP_REMOVED lines=9> */
.L_x_1562:
[----:B------:R0:W5:Y:S01]  /*5050*/  LDG.E.U16 R0, desc[UR36][R2.64] ;  /* 0x0000002402007981 */ /* 0x000162000c1e1500 */
[----:B------:R-:W-:Y:S05]  /*5060*/  BRA `(.L_x_1558) ;  /* 0x0000000c00147947 */ /* 0x000fea0003800000 */
.L_x_1561:
        /* <DEDUP_REMOVED lines=9> */
.L_x_1564:
[----:B------:R1:W5:Y:S01]  /*5100*/  LDG.E.U16 R0, desc[UR36][R2.64] ;  /* 0x0000002402007981 */ /* 0x000362000c1e1500 */
[----:B------:R-:W-:Y:S05]  /*5110*/  BRA `(.L_x_1558) ;  /* 0x0000000800e87947 */ /* 0x000fea0003800000 */
.L_x_1563:
[----:B------:R-:W2:Y:S01]  /*5120*/  LDG.E.64 R2, desc[UR36][R2.64] ;  /* 0x0000002402027981 */ /* 0x000ea2000c1e1b00 */
[----:B------:R-:W-:Y:S01]  /*5130*/  UMOV UR4, 0xf0000000 ;  /* 0xf000000000047882 */ /* 0x000fe20000000000 */
[----:B------:R-:W-:Y:S01]  /*5140*/  UMOV UR5, 0x380fffff ;  /* 0x380fffff00057882 */ /* 0x000fe20000000000 */
[----:B--2---:R-:W0:Y:S01]  /*5150*/  F2F.F32.F64 R0, R2 ;  /* 0x0000000200007310 */ /* 0x004e220000301000 */
[----:B------:R-:W-:-:S14]  /*5160*/  DSETP.GEU.AND P0, PT, |R2|, UR4, PT ;  /* 0x0000000402007e2a */ /* 0x000fdc000bf0e200 */
[----:B0-----:R-:W-:-:S05]  /*5170*/  @!P0 FMUL R0, R0, 1.175494350822287508e-38 ;  /* 0x0080000000008820 */ /* 0x001fca0000400000 */
[----:B------:R-:W-:Y:S01]  /*5180*/  F2FP.F16.F32.PACK_AB R0, RZ, R0 ;  /* 0x00000000ff00723e */ /* 0x000fe200000000ff */
[----:B------:R-:W-:Y:S06]  /*5190*/  BRA `(.L_x_1558) ;  /* 0x0000000800c87947 */ /* 0x000fec0003800000 */
.L_x_1553:
        /* <DEDUP_REMOVED lines=11> */
[----:B------:R-:W-:Y:S01]  /*5250*/  F2FP.F16.F32.PACK_AB R0, RZ, R0 ;  /* 0x00000000ff00723e */ /* 0x000fe200000000ff */
[----:B------:R-:W-:Y:S06]  /*5260*/  BRA `(.L_x_1558) ;  /* 0x0000000800947947 */ /* 0x000fec0003800000 */
.L_x_1567:
        /* <DEDUP_REMOVED lines=8> */
.L_x_1566:
        /* <DEDUP_REMOVED lines=28> */
.L_x_1569:
        /* <DEDUP_REMOVED lines=15> */
.L_x_1568:
[----:B------:R-:W2:Y:S02]  /*55a0*/  LDG.E.U16 R0, desc[UR36][R2.64] ;  /* 0x0000002402007981 */ /* 0x000ea4000c1e1500 */
[----:B--2---:R-:W-:-:S05]  /*55b0*/  IMAD.U32 R0, R0, 0x10000, RZ ;  /* 0x0001000000007824 */ /* 0x004fca00078e00ff */
[----:B------:R-:W-:Y:S01]  /*55c0*/  F2FP.F16.F32.PACK_AB R0, RZ, R0 ;  /* 0x00000000ff00723e */ /* 0x000fe200000000ff */
[----:B------:R-:W-:Y:S06]  /*55d0*/  BRA `(.L_x_1558) ;  /* 0x0000000400b87947 */ /* 0x000fec0003800000 */
.L_x_1565:
        /* <DEDUP_REMOVED lines=10> */
[----:B------:R-:W-:Y:S01]  /*5680*/  F2FP.F16.F32.PACK_AB R0, RZ, R0 ;  /* 0x00000000ff00723e */ /* 0x000fe200000000ff */
[----:B------:R-:W-:Y:S06]  /*5690*/  BRA `(.L_x_1558) ;  /* 0x0000000400887947 */ /* 0x000fec0003800000 */
.L_x_1572:
        /* <DEDUP_REMOVED lines=21> */
.L_x_1576:
[----:B------:R-:W-:Y:S05]  /*57f0*/  BSYNC B1 ;  /* 0x0000000000017941 */ /* 0x000fea0003800000 */
.L_x_1575:
[----:B------:R-:W-:Y:S01]  /*5800*/  LEA R3, R0, 0x3b800000, 0x17 ;  /* 0x3b80000000037811 */ /* 0x000fe200078eb8ff */
[----:B------:R-:W-:-:S05]  /*5810*/  IMAD.SHL.U32 R0, R2, 0x100000, RZ ;  /* 0x0010000002007824 */ /* 0x000fca00078e00ff */
[----:B------:R-:W-:-:S07]  /*5820*/  LOP3.LUT R0, R3, R0, R4, 0xfe, !PT ;  /* 0x0000000003007212 */ /* 0x000fce00078efe04 */
.L_x_1574:
[----:B------:R-:W-:Y:S05]  /*5830*/  BSYNC B0 ;  /* 0x0000000000007941 */ /* 0x000fea0003800000 */
.L_x_1573:
[----:B------:R-:W-:Y:S01]  /*5840*/  F2FP.F16.F32.PACK_AB R0, RZ, R0 ;  /* 0x00000000ff00723e */ /* 0x000fe200000000ff */
[----:B------:R-:W-:Y:S06]  /*5850*/  BRA `(.L_x_1558) ;  /* 0x0000000400187947 */ /* 0x000fec0003800000 */
.L_x_1571:
        /* <DEDUP_REMOVED lines=21> */
.L_x_1580:
[----:B------:R-:W-:Y:S05]  /*59b0*/  BSYNC B1 ;  /* 0x0000000000017941 */ /* 0x000fea0003800000 */
.L_x_1579:
[----:B------:R-:W-:Y:S01]  /*59c0*/  LEA R3, R0, 0x37800000, 0x17 ;  /* 0x3780000000037811 */ /* 0x000fe200078eb8ff */
[----:B------:R-:W-:-:S05]  /*59d0*/  IMAD.SHL.U32 R0, R2, 0x200000, RZ ;  /* 0x0020000002007824 */ /* 0x000fca00078e00ff */
[----:B------:R-:W-:-:S07]  /*59e0*/  LOP3.LUT R0, R3, R0, R4, 0xfe, !PT ;  /* 0x0000000003007212 */ /* 0x000fce00078efe04 */
.L_x_1578:
[----:B------:R-:W-:Y:S05]  /*59f0*/  BSYNC B0 ;  /* 0x0000000000007941 */ /* 0x000fea0003800000 */
.L_x_1577:
[----:B------:R-:W-:Y:S01]  /*5a00*/  F2FP.F16.F32.PACK_AB R0, RZ, R0 ;  /* 0x00000000ff00723e */ /* 0x000fe200000000ff */
[----:B------:R-:W-:Y:S06]  /*5a10*/  BRA `(.L_x_1558) ;  /* 0x0000000000a87947 */ /* 0x000fec0003800000 */
.L_x_1570:
        /* <DEDUP_REMOVED lines=14> */
.L_x_1584:
[----:B------:R-:W-:Y:S05]  /*5b00*/  BSYNC B0 ;  /* 0x0000000000007941 */ /* 0x000fea0003800000 */
.L_x_1583:
[----:B------:R-:W-:Y:S01]  /*5b10*/  F2FP.F16.F32.PACK_AB R0, RZ, R0 ;  /* 0x00000000ff00723e */ /* 0x000fe200000000ff */
[----:B------:R-:W-:Y:S06]  /*5b20*/  BRA `(.L_x_1558) ;  /* 0x0000000000647947 */ /* 0x000fec0003800000 */
.L_x_1557:
        /* <DEDUP_REMOVED lines=16> */
.L_x_1585:
[----:B------:R-:W-:Y:S01]  /*5c30*/  PRMT R0, RZ, 0x7610, R0 ;  /* 0x00007610ff007816 */ /* 0x000fe20000000000 */
[----:B------:R-:W-:Y:S06]  /*5c40*/  BRA `(.L_x_1558) ;  /* 0x00000000001c7947 */ /* 0x000fec0003800000 */
.L_x_1582:
[----:B------:R-:W2:Y:S02]  /*5c50*/  LDG.E.64 R2, desc[UR36][R2.64] ;  /* 0x0000002402027981 */ /* 0x000ea4000c1e1b00 */
[----:B--2---:R-:W0:Y:S02]  /*5c60*/  I2F.U64 R0, R2 ;  /* 0x0000000200007312 */ /* 0x004e240000301000 */
[----:B0-----:R-:W-:Y:S01]  /*5c70*/  F2FP.F16.F32.PACK_AB R0, RZ, R0 ;  /* 0x00000000ff00723e */ /* 0x001fe200000000ff */
[----:B------:R-:W-:Y:S06]  /*5c80*/  BRA `(.L_x_1558) ;  /* 0x00000000000c7947 */ /* 0x000fec0003800000 */
.L_x_1581:
[----:B------:R-:W2:Y:S02]  /*5c90*/  LDG.E R2, desc[UR36][R2.64] ;  /* 0x0000002402027981 */ /* 0x000ea4000c1e1900 */
[----:B--2---:R-:W-:-:S04]  /*5ca0*/  I2FP.F32.U32 R0, R2 ;  /* 0x0000000200007245 */ /* 0x004fc80000201000 */
[----:B------:R-:W-:-:S07]  /*5cb0*/  F2FP.F16.F32.PACK_AB R0, RZ, R0 ;  /* 0x00000000ff00723e */ /* 0x000fce00000000ff */
.L_x_1558:
[----:B-----5:R-:W-:Y:S01]  /*5cc0*/  HADD2.F32 R24, -RZ, R24.H0_H0 ;  /* 0x20000018ff187230 */ /* 0x020fe20000004100 */
[----:B------:R-:W2:Y:S01]  /*5cd0*/  LDC.U8 R4, c[0x0][0x569] ;  /* 0x00015a40ff047b82 */ /* 0x000ea20000000000 */
[----:B------:R-:W-:Y:S02]  /*5ce0*/  HADD2.F32 R0, -RZ, R0.H0_H0 ;  /* 0x20000000ff007230 */ /* 0x000fe40000004100 */
[----:B------:R-:W-:Y:S02]  /*5cf0*/  HADD2.F32 R22, -RZ, R22.H0_H0 ;  /* 0x20000016ff167230 */ /* 0x000fe40000004100 */
[----:B------:R-:W-:Y:S01]  /*5d00*/  FMUL.FTZ R24, R24, -1.4426950216293334961 ;  /* 0xbfb8aa3b18187820 */ /* 0x000fe20000410000 */
[----:B------:R-:W-:-:S05]  /*5d10*/  HADD2.F32 R25, -RZ, R25.H0_H0 ;  /* 0x20000019ff197230 */ /* 0x000fca0000004100 */
[----:B------:R-:W0:Y:S01]  /*5d20*/  MUFU.EX2 R24, R24 ;  /* 0x0000001800187308 */ /* 0x000e220000000800 */
[----:B--2---:R-:W-:Y:S01]  /*5d30*/  PRMT R5, R4, 0x9910, RZ ;  /* 0x0000991004057816 */ /* 0x004fe200000000ff */
[----:B01----:R-:W-:-:S06]  /*5d40*/  FADD.FTZ R2, R24, 1 ;  /* 0x3f80000018027421 */ /* 0x003fcc0000010000 */
[----:B------:R-:W0:Y:S02]  /*5d50*/  MUFU.RCP R2, R2 ;  /* 0x0000000200027308 */ /* 0x000e240000001000 */
[----:B0-----:R-:W-:Y:S01]  /*5d60*/  FFMA.FTZ R3, -R0, R2, R0 ;  /* 0x0000000200037223 */ /* 0x001fe20000010100 */
[----:B------:R-:W-:-:S03]  /*5d70*/  IMAD.MOV.U32 R0, RZ, RZ, R5 ;  /* 0x000000ffff007224 */ /* 0x000fc600078e0005 */
[----:B------:R-:W-:Y:S02]  /*5d80*/  FMUL.FTZ R22, R22, R3 ;  /* 0x0000000316167220 */ /* 0x000fe40000410000 */
[----:B------:R-:W-:Y:S02]  /*5d90*/  ISETP.GT.AND P0, PT, R0, 0x9, PT ;  /* 0x000000090000780c */ /* 0x000fe40003f04270 */
[----:B------:R-:W-:-:S05]  /*5da0*/  FFMA.FTZ R22, R25, R2, R22 ;  /* 0x0000000219167223 */ /* 0x000fca0000010016 */
[----:B------:R-:W-:-:S06]  /*5db0*/  F2FP.F16.F32.PACK_AB R22, RZ, R22 ;  /* 0x00000016ff16723e */ /* 0x000fcc00000000ff */
        /* <DEDUP_REMOVED lines=9> */
[----:B------:R-:W-:-:S04]  /*5e50*/  HADD2.F32 R0, -RZ, R22.H0_H0 ;  /* 0x20000016ff007230 */ /* 0x000fc80000004100 */
[----:B------:R-:W0:Y:S02]  /*5e60*/  F2I.FTZ.TRUNC.NTZ R3, R0 ;  /* 0x0000000000037305 */ /* 0x000e24000021f100 */
[----:B0-----:R4:W-:Y:S01]  /*5e70*/  STG.E.U8 desc[UR36][R16.64], R3 ;  /* 0x0000000310007986 */ /* 0x0019e2000c101124 */
[----:B------:R-:W-:Y:S05]  /*5e80*/  BRA `(.L_x_1591) ;  /* 0x0000000c00947947 */ /* 0x000fea0003800000 */
.L_x_1589:
[----:B------:R-:W-:-:S06]  /*5e90*/  HADD2.F32 R3, -RZ, R22.H0_H0 ;  /* 0x20000016ff037230 */ /* 0x000fcc0000004100 */
[----:B------:R-:W0:Y:S02]  /*5ea0*/  F2I.S64.TRUNC R2, R3 ;  /* 0x0000000300027311 */ /* 0x000e24000020d900 */
[----:B0-----:R3:W-:Y:S01]  /*5eb0*/  STG.E.U8 desc[UR36][R16.64], R2 ;  /* 0x0000000210007986 */ /* 0x0017e2000c101124 */
[----:B------:R-:W-:Y:S05]  /*5ec0*/  BRA `(.L_x_1591) ;  /* 0x0000000c00847947 */ /* 0x000fea0003800000 */
.L_x_1588:
[----:B------:R-:W-:-:S13]  /*5ed0*/  ISETP.NE.AND P0, PT, R0, 0x2, PT ;  /* 0x000000020000780c */ /* 0x000fda0003f05270 */
[----:B------:R-:W-:Y:S05]  /*5ee0*/  @!P0 BRA `(.L_x_1592) ;  /* 0x0000000000308947 */ /* 0x000fea0003800000 */
[----:B------:R-:W-:-:S13]  /*5ef0*/  ISETP.NE.AND P0, PT, R0, 0x3, PT ;  /* 0x000000030000780c */ /* 0x000fda0003f05270 */
[----:B------:R-:W-:Y:S05]  /*5f00*/  @!P0 BRA `(.L_x_1593) ;  /* 0x0000000000188947 */ /* 0x000fea0003800000 */
[----:B------:R-:W-:-:S13]  /*5f10*/  ISETP.NE.AND P0, PT, R0, 0x4, PT ;  /* 0x000000040000780c */ /* 0x000fda0003f05270 */
[----:B------:R-:W-:Y:S05]  /*5f20*/  @P0 BRA `(.L_x_1590) ;  /* 0x0000000c000c0947 */ /* 0x000fea0003800000 */
[----:B------:R-:W-:-:S06]  /*5f30*/  HADD2.F32 R2, -RZ, R22.H0_H0 ;  /* 0x20000016ff027230 */ /* 0x000fcc0000004100 */
[----:B------:R-:W0:Y:S02]  /*5f40*/  F2I.S64.TRUNC R2, R2 ;  /* 0x0000000200027311 */ /* 0x000e24000020d900 */
[----:B0-----:R1:W-:Y:S01]  /*5f50*/  STG.E.64 desc[UR36][R16.64], R2 ;  /* 0x0000000210007986 */ /* 0x0013e2000c101b24 */
[----:B------:R-:W-:Y:S05]  /*5f60*/  BRA `(.L_x_1591) ;  /* 0x0000000c005c7947 */ /* 0x000fea0003800000 */
.L_x_1593:
[----:B------:R-:W-:-:S04]  /*5f70*/  HADD2.F32 R22, -RZ, R22.H0_H0 ;  /* 0x20000016ff167230 */ /* 0x000fc80000004100 */
[----:B------:R-:W0:Y:S02]  /*5f80*/  F2I.FTZ.TRUNC.NTZ R3, R22 ;  /* 0x0000001600037305 */ /* 0x000e24000021f100 */
[----:B0-----:R2:W-:Y:S01]  /*5f90*/  STG.E desc[UR36][R16.64], R3 ;  /* 0x0000000310007986 */ /* 0x0015e2000c101924 */
[----:B------:R-:W-:Y:S05]  /*5fa0*/  BRA `(.L_x_1591) ;  /* 0x0000000c004c7947 */ /* 0x000fea0003800000 */
.L_x_1592:
[----:B------:R-:W-:-:S04]  /*5fb0*/  HADD2.F32 R22, -RZ, R22.H0_H0 ;  /* 0x20000016ff167230 */ /* 0x000fc80000004100 */
[----:B------:R-:W0:Y:S02]  /*5fc0*/  F2I.FTZ.TRUNC.NTZ R3, R22 ;  /* 0x0000001600037305 */ /* 0x000e24000021f100 */
[----:B0-----:R0:W-:Y:S01]  /*5fd0*/  STG.E.U16 desc[UR36][R16.64], R3 ;  /* 0x0000000310007986 */ /* 0x0011e2000c101524 */
[----:B------:R-:W-:Y:S05]  /*5fe0*/  BRA `(.L_x_1591) ;  /* 0x0000000c003c7947 */ /* 0x000fea0003800000 */
.L_x_1587:
[----:B------:R-:W-:-:S13]  /*5ff0*/  ISETP.GT.AND P0, PT, R0, 0x6, PT ;  /* 0x000000060000780c */ /* 0x000fda0003f04270 */
[----:B------:R-:W-:Y:S05]  /*6000*/  @P0 BRA `(.L_x_1594) ;  /* 0x0000000000240947 */ /* 0x000fea0003800000 */
[----:B------:R-:W-:-:S13]  /*6010*/  ISETP.NE.AND P0, PT, R0, 0x5, PT ;  /* 0x000000050000780c */ /* 0x000fda0003f05270 */
[----:B------:R-:W-:Y:S05]  /*6020*/  @!P0 BRA `(.L_x_1595) ;  /* 0x0000000000148947 */ /* 0x000fea0003800000 */
[----:B------:R-:W-:-:S13]  /*6030*/  ISETP.NE.AND P0, PT, R0, 0x6, PT ;  /* 0x000000060000780c */ /* 0x000fda0003f05270 */
[----:B------:R-:W-:Y:S05]  /*6040*/  @P0 BRA `(.L_x_1590) ;  /* 0x0000000800c40947 */ /* 0x000fea0003800000 */
[----:B------:R-:W-:-:S05]  /*6050*/  HADD2.F32 R3, -RZ, R22.H0_H0 ;  /* 0x20000016ff037230 */ /* 0x000fca0000004100 */
[----:B------:R0:W-:Y:S01]  /*6060*/  STG.E desc[UR36][R16.64], R3 ;  /* 0x0000000310007986 */ /* 0x0001e2000c101924 */
[----:B------:R-:W-:Y:S05]  /*6070*/  BRA `(.L_x_1591) ;  /* 0x0000000c00187947 */ /* 0x000fea0003800000 */
.L_x_1595:
[----:B------:R0:W-:Y:S01]  /*6080*/  STG.E.U16 desc[UR36][R16.64], R22 ;  /* 0x0000001610007986 */ /* 0x0001e2000c101524 */
[----:B------:R-:W-:Y:S05]  /*6090*/  BRA `(.L_x_1591) ;  /* 0x0000000c00107947 */ /* 0x000fea0003800000 */
.L_x_1594:
[----:B------:R-:W-:-:S13]  /*60a0*/  ISETP.NE.AND P0, PT, R0, 0x7, PT ;  /* 0x000000070000780c */ /* 0x000fda0003f05270 */
[----:B------:R-:W-:Y:S05]  /*60b0*/  @!P0 BRA `(.L_x_1596) ;  /* 0x0000000000348947 */ /* 0x000fea0003800000 */
[----:B------:R-:W-:-:S13]  /*60c0*/  ISETP.NE.AND P0, PT, R0, 0x8, PT ;  /* 0x000000080000780c */ /* 0x000fda0003f05270 */
[----:B------:R-:W-:Y:S05]  /*60d0*/  @!P0 BRA `(.L_x_1597) ;  /* 0x0000000000188947 */ /* 0x000fea0003800000 */
[----:B------:R-:W-:-:S13]  /*60e0*/  ISETP.NE.AND P0, PT, R0, 0x9, PT ;  /* 0x000000090000780c */ /* 0x000fda0003f05270 */
[----:B------:R-:W-:Y:S05]  /*60f0*/  @P0 BRA `(.L_x_1590) ;  /* 0x0000000800980947 */ /* 0x000fea0003800000 */
[----:B------:R-:W-:Y:S02]  /*6100*/  HADD2.F32 R22, -RZ, R22.H0_H0 ;  /* 0x20000016ff167230 */ /* 0x000fe40000004100 */
[----:B------:R-:W-:-:S05]  /*6110*/  IMAD.MOV.U32 R23, RZ, RZ, RZ ;  /* 0x000000ffff177224 */ /* 0x000fca00078e00ff */
[----:B------:R0:W-:Y:S01]  /*6120*/  STG.E.64 desc[UR36][R16.64], R22 ;  /* 0x0000001610007986 */ /* 0x0001e2000c101b24 */
[----:B------:R-:W-:Y:S05]  /*6130*/  BRA `(.L_x_1591) ;  /* 0x0000000800e87947 */ /* 0x000fea0003800000 */
.L_x_1597:
[----:B------:R-:W-:-:S05]  /*6140*/  HADD2.F32 R0, -RZ, R22.H0_H0 ;  /* 0x20000016ff007230 */ /* 0x000fca0000004100 */
[----:B------:R-:W-:-:S04]  /*6150*/  F2FP.F16.F32.PACK_AB R0, RZ, R0 ;  /* 0x00000000ff00723e */ /* 0x000fc800000000ff */
[----:B------:R-:W-:-:S05]  /*6160*/  PRMT R0, R0, 0x5410, RZ ;  /* 0x0000541000007816 */ /* 0x000fca00000000ff */
[----:B------:R0:W-:Y:S01]  /*6170*/  STG.E desc[UR36][R16.64], R0 ;  /* 0x0000000010007986 */ /* 0x0001e2000c101924 */
[----:B------:R-:W-:Y:S05]  /*6180*/  BRA `(.L_x_1591) ;  /* 0x0000000800d47947 */ /* 0x000fea0003800000 */
.L_x_1596:
[----:B------:R-:W-:-:S05]  /*6190*/  HADD2.F32 R2, -RZ, R22.H0_H0 ;  /* 0x20000016ff027230 */ /* 0x000fca0000004100 */
[----:B------:R-:W-:-:S06]  /*61a0*/  FMUL.FTZ R2, R2, 1 ;  /* 0x3f80000002027820 */ /* 0x000fcc0000410000 */
[----:B------:R-:W0:Y:S02]  /*61b0*/  F2F.F64.F32 R2, R2 ;  /* 0x0000000200027310 */ /* 0x000e240000201800 */
[----:B0-----:R0:W-:Y:S01]  /*61c0*/  STG.E.64 desc[UR36][R16.64], R2 ;  /* 0x0000000210007986 */ /* 0x0011e2000c101b24 */
[----:B------:R-:W-:Y:S05]  /*61d0*/  BRA `(.L_x_1591) ;  /* 0x0000000800c07947 */ /* 0x000fea0003800000 */
.L_x_1586:
        /* <DEDUP_REMOVED lines=8> */
[----:B------:R-:W-:-:S05]  /*6260*/  HADD2.F32 R22, -RZ, R22.H0_H0 ;  /* 0x20000016ff167230 */ /* 0x000fca0000004100 */
[----:B------:R-:W-:-:S04]  /*6270*/  FSETP.NEU.FTZ.AND P0, PT, R22, RZ, PT ;  /* 0x000000ff1600720b */ /* 0x000fc80003f1d000 */
[----:B------:R-:W-:-:S05]  /*6280*/  SEL R3, RZ, 0x1, !P0 ;  /* 0x00000001ff037807 */ /* 0x000fca0004000000 */
[----:B------:R0:W-:Y:S01]  /*6290*/  STG.E.U8 desc[UR36][R16.64], R3 ;  /* 0x0000000310007986 */ /* 0x0001e2000c101124 */
[----:B------:R-:W-:Y:S05]  /*62a0*/  BRA `(.L_x_1591) ;  /* 0x00000008008c7947 */ /* 0x000fea0003800000 */
.L_x_1600:
[----:B------:R-:W-:Y:S01]  /*62b0*/  HADD2.F32 R22, -RZ, R22.H0_H0 ;  /* 0x20000016ff167230 */ /* 0x000fe20000004100 */
[----:B------:R-:W-:-:S04]  /*62c0*/  CS2R R6, SRZ ;  /* 0x0000000000067805 */ /* 0x000fc8000001ff00 */
[----:B------:R-:W-:-:S06]  /*62d0*/  FMUL.FTZ R4, R22, 1 ;  /* 0x3f80000016047820 */ /* 0x000fcc0000410000 */
[----:B------:R-:W0:Y:S02]  /*62e0*/  F2F.F64.F32 R4, R4 ;  /* 0x0000000400047310 */ /* 0x000e240000201800 */
[----:B0-----:R0:W-:Y:S01]  /*62f0*/  STG.E.128 desc[UR36][R16.64], R4 ;  /* 0x0000000410007986 */ /* 0x0011e2000c101d24 */
[----:B------:R-:W-:Y:S05]  /*6300*/  BRA `(.L_x_1591) ;  /* 0x0000000800747947 */ /* 0x000fea0003800000 */
.L_x_1599:
[----:B------:R-:W-:-:S13]  /*6310*/  ISETP.NE.AND P0, PT, R0, 0xf, PT ;  /* 0x0000000f0000780c */ /* 0x000fda0003f05270 */
[----:B------:R-:W-:Y:S05]  /*6320*/  @!P0 BRA `(.L_x_1601) ;  /* 0x0000000000b48947 */ /* 0x000fea0003800000 */
[----:B------:R-:W-:-:S13]  /*6330*/  ISETP.NE.AND P0, PT, R0, 0x17, PT ;  /* 0x000000170000780c */ /* 0x000fda0003f05270 */
[----:B------:R-:W-:Y:S05]  /*6340*/  @!P0 BRA `(.L_x_1602) ;  /* 0x0000000000548947 */ /* 0x000fea0003800000 */
[----:B------:R-:W-:-:S13]  /*6350*/  ISETP.NE.AND P0, PT, R0, 0x18, PT ;  /* 0x000000180000780c */ /* 0x000fda0003f05270 */
[----:B------:R-:W-:Y:S05]  /*6360*/  @P0 BRA `(.L_x_1590) ;  /* 0x0000000400fc0947 */ /* 0x000fea0003800000 */
[----:B------:R-:W-:Y:S01]  /*6370*/  HADD2.F32 R5, -RZ, R22.H0_H0 ;  /* 0x20000016ff057230 */ /* 0x000fe20000004100 */
        /* <DEDUP_REMOVED lines=14> */
.L_x_1604:
[----:B------:R-:W-:Y:S05]  /*6460*/  BSYNC B0 ;  /* 0x0000000000007941 */ /* 0x000fea0003800000 */
.L_x_1603:
[----:B------:R-:W-:-:S05]  /*6470*/  LOP3.LUT R3, R0, R3, RZ, 0xfc, !PT ;  /* 0x0000000300037212 */ /* 0x000fca00078efcff */
[----:B------:R0:W-:Y:S01]  /*6480*/  STG.E.U8 desc[UR36][R16.64], R3 ;  /* 0x0000000310007986 */ /* 0x0001e2000c101124 */
[----:B------:R-:W-:Y:S05]  /*6490*/  BRA `(.L_x_1591) ;  /* 0x0000000800107947 */ /* 0x000fea0003800000 */
.L_x_1602:
[----:B------:R-:W-:Y:S01]  /*64a0*/  HADD2.F32 R3, -RZ, R22.H0_H0 ;  /* 0x20000016ff037230 */ /* 0x000fe20000004100 */
        /* <DEDUP_REMOVED lines=12> */
.L_x_1606:
[----:B------:R-:W-:Y:S01]  /*6570*/  IMAD.MOV.U32 R0, RZ, RZ, 0x7f ;  /* 0x0000007fff007424 */ /* 0x000fe200078e00ff */
[----:B------:R-:W-:-:S04]  /*6580*/  ISETP.GT.U32.AND P0, PT, R2, 0x7f800000, PT ;  /* 0x7f8000000200780c */ /* 0x000fc80003f04070 */
[----:B------:R-:W-:-:S09]  /*6590*/  SEL R0, R0, 0x7c, P0 ;  /* 0x0000007c00007807 */ /* 0x000fd20000000000 */
.L_x_1607:
[----:B------:R-:W-:Y:S05]  /*65a0*/  BSYNC B0 ;  /* 0x0000000000007941 */ /* 0x000fea0003800000 */
.L_x_1605:
[----:B------:R-:W-:-:S04]  /*65b0*/  LOP3.LUT R2, R3, 0x80000000, RZ, 0xc0, !PT ;  /* 0x8000000003027812 */ /* 0x000fc800078ec0ff */
[----:B------:R-:W-:-:S04]  /*65c0*/  SHF.R.U32.HI R3, RZ, 0x18, R2 ;  /* 0x00000018ff037819 */ /* 0x000fc80000011602 */
[----:B------:R-:W-:-:S05]  /*65d0*/  LOP3.LUT R3, R0, R3, RZ, 0xfc, !PT ;  /* 0x0000000300037212 */ /* 0x000fca00078efcff */
[----:B------:R0:W-:Y:S01]  /*65e0*/  STG.E.U8 desc[UR36][R16.64], R3 ;  /* 0x0000000310007986 */ /* 0x0001e2000c101124 */
[----:B------:R-:W-:Y:S05]  /*65f0*/  BRA `(.L_x_1591) ;  /* 0x0000000400b87947 */ /* 0x000fea0003800000 */
.L_x_1601:
[----:B------:R-:W-:-:S05]  /*6600*/  HADD2.F32 R0, -RZ, R22.H0_H0 ;  /* 0x20000016ff007230 */ /* 0x000fca0000004100 */
[----:B------:R-:W-:-:S05]  /*6610*/  F2FP.BF16.F32.PACK_AB R0, RZ, R0 ;  /* 0x00000000ff00723e */ /* 0x000fca00000010ff */
[----:B------:R0:W-:Y:S01]  /*6620*/  STG.E.U16 desc[UR36][R16.64], R0 ;  /* 0x0000000010007986 */ /* 0x0001e2000c101524 */
[----:B------:R-:W-:Y:S05]  /*6630*/  BRA `(.L_x_1591) ;  /* 0x0000000400a87947 */ /* 0x000fea0003800000 */
.L_x_1598:
        /* <DEDUP_REMOVED lines=8> */
[----:B------:R-:W-:-:S06]  /*66c0*/  HADD2.F32 R3, -RZ, R22.H0_H0 ;  /* 0x20000016ff037230 */ /* 0x000fcc0000004100 */
[----:B------:R-:W0:Y:S02]  /*66d0*/  F2I.FTZ.U32.TRUNC.NTZ R3, R3 ;  /* 0x0000000300037305 */ /* 0x000e24000021f000 */
[----:B0-----:R0:W-:Y:S01]  /*66e0*/  STG.E.U16 desc[UR36][R16.64], R3 ;  /* 0x0000000310007986 */ /* 0x0011e2000c101524 */
[----:B------:R-:W-:Y:S05]  /*66f0*/  BRA `(.L_x_1591) ;  /* 0x0000000400787947 */ /* 0x000fea0003800000 */
.L_x_1610:
[----:B------:R-:W-:Y:S01]  /*6700*/  HADD2.F32 R3, -RZ, R22.H0_H0 ;  /* 0x20000016ff037230 */ /* 0x000fe20000004100 */
        /* <DEDUP_REMOVED lines=16> */
.L_x_1613:
[----:B------:R-:W-:-:S04]  /*6810*/  LOP3.LUT R2, R3, 0x80000000, RZ, 0xc0, !PT ;  /* 0x8000000003027812 */ /* 0x000fc800078ec0ff */
[----:B------:R-:W-:-:S04]  /*6820*/  SHF.R.U32.HI R3, RZ, 0x18, R2 ;  /* 0x00000018ff037819 */ /* 0x000fc80000011602 */
[----:B------:R-:W-:-:S04]  /*6830*/  LOP3.LUT R0, R0, R3, RZ, 0xfc, !PT ;  /* 0x0000000300007212 */ /* 0x000fc800078efcff */
[----:B------:R-:W-:-:S07]  /*6840*/  PRMT R8, R0, 0x7610, R8 ;  /* 0x0000761000087816 */ /* 0x000fce0000000008 */
.L_x_1612:
[----:B------:R-:W-:Y:S05]  /*6850*/  BSYNC B0 ;  /* 0x0000000000007941 */ /* 0x000fea0003800000 */
.L_x_1611:
[----:B------:R0:W-:Y:S01]  /*6860*/  STG.E.U8 desc[UR36][R16.64], R8 ;  /* 0x0000000810007986 */ /* 0x0001e2000c101124 */
[----:B------:R-:W-:Y:S05]  /*6870*/  BRA `(.L_x_1591) ;  /* 0x0000000400187947 */ /* 0x000fea0003800000 */
.L_x_1609:
        /* <DEDUP_REMOVED lines=17> */
.L_x_1616:
[----:B------:R-:W-:-:S04]  /*6990*/  LOP3.LUT R2, R3, 0x80000000, RZ, 0xc0, !PT ;  /* 0x8000000003027812 */ /* 0x000fc800078ec0ff */
[----:B------:R-:W-:-:S04]  /*69a0*/  SHF.R.U32.HI R3, RZ, 0x18, R2 ;  /* 0x00000018ff037819 */ /* 0x000fc80000011602 */
[----:B------:R-:W-:-:S04]  /*69b0*/  LOP3.LUT R0, R0, R3, RZ, 0xfc, !PT ;  /* 0x0000000300007212 */ /* 0x000fc800078efcff */
[----:B------:R-:W-:-:S07]  /*69c0*/  PRMT R8, R0, 0x7610, R8 ;  /* 0x0000761000087816 */ /* 0x000fce0000000008 */
.L_x_1615:
[----:B------:R-:W-:Y:S05]  /*69d0*/  BSYNC B0 ;  /* 0x0000000000007941 */ /* 0x000fea0003800000 */
.L_x_1614:
[----:B------:R0:W-:Y:S01]  /*69e0*/  STG.E.U8 desc[UR36][R16.64], R8 ;  /* 0x0000000810007986 */ /* 0x0001e2000c101124 */
[----:B------:R-:W-:Y:S05]  /*69f0*/  BRA `(.L_x_1591) ;  /* 0x0000000000b87947 */ /* 0x000fea0003800000 */
.L_x_1608:
[----:B------:R-:W-:-:S13]  /*6a00*/  ISETP.NE.AND P0, PT, R0, 0x1c, PT ;  /* 0x0000001c0000780c */ /* 0x000fda0003f05270 */
[----:B------:R-:W-:Y:S05]  /*6a10*/  @!P0 BRA `(.L_x_1617) ;  /* 0x0000000000a48947 */ /* 0x000fea0003800000 */
[----:B------:R-:W-:-:S13]  /*6a20*/  ISETP.NE.AND P0, PT, R0, 0x1d, PT ;  /* 0x0000001d0000780c */ /* 0x000fda0003f05270 */
[----:B------:R-:W-:Y:S05]  /*6a30*/  @!P0 BRA `(.L_x_1618) ;  /* 0x00000000008c8947 */ /* 0x000fea0003800000 */
[----:B------:R-:W-:-:S13]  /*6a40*/  ISETP.NE.AND P0, PT, R0, 0x2c, PT ;  /* 0x0000002c0000780c */ /* 0x000fda0003f05270 */
[----:B------:R-:W-:Y:S05]  /*6a50*/  @P0 BRA `(.L_x_1590) ;  /* 0x0000000000400947 */ /* 0x000fea0003800000 */
[----:B------:R-:W-:-:S05]  /*6a60*/  HADD2.F32 R3, -RZ, R22.H0_H0 ;  /* 0x20000016ff037230 */ /* 0x000fca0000004100 */
        /* <DEDUP_REMOVED lines=15> */
.L_x_1590:
        /* <DEDUP_REMOVED lines=16> */
.L_x_1619:
[----:B------:R-:W-:Y:S05]  /*6c60*/  BRA `(.L_x_1591) ;  /* 0x00000000001c7947 */ /* 0x000fea0003800000 */
.L_x_1618:
[----:B------:R-:W-:-:S06]  /*6c70*/  HADD2.F32 R2, -RZ, R22.H0_H0 ;  /* 0x20000016ff027230 */ /* 0x000fcc0000004100 */
[----:B------:R-:W0:Y:S02]  /*6c80*/  F2I.U64.TRUNC R2, R2 ;  /* 0x0000000200027311 */ /* 0x000e24000020d800 */
[----:B0-----:R0:W-:Y:S01]  /*6c90*/  STG.E.64 desc[UR36][R16.64], R2 ;  /* 0x0000000210007986 */ /* 0x0011e2000c101b24 */
[----:B------:R-:W-:Y:S05]  /*6ca0*/  BRA `(.L_x_1591) ;  /* 0x00000000000c7947 */ /* 0x000fea0003800000 */
.L_x_1617:
[----:B------:R-:W-:-:S04]  /*6cb0*/  HADD2.F32 R22, -RZ, R22.H0_H0 ;  /* 0x20000016ff167230 */ /* 0x000fc80000004100 */
[----:B------:R-:W0:Y:S02]  /*6cc0*/  F2I.FTZ.U32.TRUNC.NTZ R3, R22 ;  /* 0x0000001600037305 */ /* 0x000e24000021f000 */
[----:B0-----:R0:W-:Y:S02]  /*6cd0*/  STG.E desc[UR36][R16.64], R3 ;  /* 0x0000000310007986 */ /* 0x0011e4000c101924 */
.L_x_1591:
[----:B------:R-:W-:-:S04]  /*6ce0*/  IMAD R18, R19, 0x200, R18 ;  /* 0x0000020013127824 */ /* 0x000fc800078e0212 */
[----:B------:R-:W-:-:S07]  /*6cf0*/  VIADD R27, R18, 0x80 ;  /* 0x00000080121b7836 */ /* 0x000fce0000000000 */
.L_x_1452:
[----:B------:R-:W-:Y:S05]  /*6d00*/  BSYNC B6 ;  /* 0x0000000000067941 */ /* 0x000fea0003800000 */
.L_x_1451:
[----:B------:R-:W-:Y:S01]  /*6d10*/  ULDC UR4, c[0x0][0x210] ;  /* 0x0000840000047ab9 */ /* 0x000fe20000000800 */
[----:B------:R-:W-:Y:S01]  /*6d20*/  BSSY B6, `(.L_x_1620) ;  /* 0x00006c7000067945 */ /* 0x000fe20003800000 */
[----:B------:R-:W-:-:S13]  /*6d30*/  ISETP.GE.AND P0, PT, R27, UR4, PT ;  /* 0x000000041b007c0c */ /* 0x000fda000bf06270 */
[----:B------:R-:W-:Y:S05]  /*6d40*/  @P0 BRA `(.L_x_1621) ;  /* 0x0000006c00100947 */ /* 0x000fea0003800000 */
[----:B0-----:R-:W0:Y:S01]  /*6d50*/  LDC R6, c[0x0][0x218] ;  /* 0x00008600ff067b82 */ /* 0x001e220000000800 */
[----:B------:R-:W-:Y:S01]  /*6d60*/  IMAD.MOV.U32 R18, RZ, RZ, RZ ;  /* 0x000000ffff127224 */ /* 0x000fe200078e00ff */
[----:B------:R-:W-:Y:S01]  /*6d70*/  CS2R R22, SRZ ;  /* 0x0000000000167805 */ /* 0x000fe2000001ff00 */
[----:B------:R-:W-:Y:S02]  /*6d80*/  IMAD.MOV.U32 R0, RZ, RZ, RZ ;  /* 0x000000ffff007224 */ /* 0x000fe400078e00ff */
[----:B-1234-:R-:W-:Y:S01]  /*6d90*/  IMAD.MOV.U32 R16, RZ, RZ, RZ ;  /* 0x000000ffff107224 */ /* 0x01efe200078e00ff */
        /* <DEDUP_REMOVED lines=425> */
.L_x_1622:
        /* <DEDUP_REMOVED lines=23> */
.L_x_1626:
[----:B------:R-:W2:Y:S02]  /*89a0*/  LDG.E.U8 R2, desc[UR36][R2.64] ;  /* 0x0000002402027981 */ /* 0x000ea4000c1e1100 */
[----:B--2---:R-:W-:-:S04]  /*89b0*/  I2FP.F32.U32 R0, R2 ;  /* 0x0000000200007245 */ /* 0x004fc80000201000 */
[----:B------:R-:W-:-:S04]  /*89c0*/  F2FP.F16.F32.PACK_AB R0, RZ, R0 ;  /* 0x00000000ff00723e */ /* 0x000fc800000000ff */
[----:B------:R-:W-:Y:S01]  /*89d0*/  PRMT R19, R0, 0x7610, R19 ;  /* 0x0000761000137816 */ /* 0x000fe20000000013 */
[----:B------:R-:W-:Y:S06]  /*89e0*/  BRA `(.L_x_1628) ;  /* 0x0000000c00bc7947 */ /* 0x000fec0003800000 */
.L_x_1625:
        /* <DEDUP_REMOVED lines=11> */
.L_x_1630:
[----:B------:R-:W2:Y:S02]  /*8aa0*/  LDG.E R2, desc[UR36][R2.64] ;  /* 0x0000002402027981 */ /* 0x000ea4000c1e1900 */
[----:B--2---:R-:W-:-:S04]  /*8ab0*/  I2FP.F32.S32 R0, R2 ;  /* 0x0000000200007245 */ /* 0x004fc80000201400 */
[----:B------:R-:W-:-:S04]  /*8ac0*/  F2FP.F16.F32.PACK_AB R0, RZ, R0 ;  /* 0x00000000ff00723e */ /* 0x000fc800000000ff */
[----:B------:R-:W-:Y:S01]  /*8ad0*/  PRMT R19, R0, 0x7610, R19 ;  /* 0x0000761000137816 */ /* 0x000fe20000000013 */
[----:B------:R-:W-:Y:S06]  /*8ae0*/  BRA `(.L_x_1628) ;  /* 0x0000000c007c7947 */ /* 0x000fec0003800000 */
.L_x_1629:
[----:B------:R-:W2:Y:S02]  /*8af0*/  LDG.E.U16 R2, desc[UR36][R2.64] ;  /* 0x0000002402027981 */ /* 0x000ea4000c1e1500 */
[----:B--2---:R-:W0:Y:S02]  /*8b00*/  I2F.S16 R0, R2 ;  /* 0x0000000200007306 */ /* 0x004e240000101400 */
[----:B0-----:R-:W-:-:S04]  /*8b10*/  F2FP.F16.F32.PACK_AB R0, RZ, R0 ;  /* 0x00000000ff00723e */ /* 0x001fc800000000ff */
[----:B------:R-:W-:Y:S01]  /*8b20*/  PRMT R19, R0, 0x7610, R19 ;  /* 0x0000761000137816 */ /* 0x000fe20000000013 */
[----:B------:R-:W-:Y:S06]  /*8b30*/  BRA `(.L_x_1628) ;  /* 0x0000000c00687947 */ /* 0x000fec0003800000 */
.L_x_1624:
        /* <DEDUP_REMOVED lines=9> */
.L_x_1632:
[----:B------:R0:W5:Y:S01]  /*8bd0*/  LDG.E.U16 R19, desc[UR36][R2.64] ;  /* 0x0000002402137981 */ /* 0x000162000c1e1500 */
[----:B------:R-:W-:Y:S05]  /*8be0*/  BRA `(.L_x_1628) ;  /* 0x0000000c003c7947 */ /* 0x000fea0003800000 */
.L_x_1631:
        /* <DEDUP_REMOVED lines=9> */
.L_x_1634:
[----:B------:R1:W5:Y:S01]  /*8c80*/  LDG.E.U16 R19, desc[UR36][R2.64] ;  /* 0x0000002402137981 */ /* 0x000362000c1e1500 */
[----:B------:R-:W-:Y:S05]  /*8c90*/  BRA `(.L_x_1628) ;  /* 0x0000000c00107947 */ /* 0x000fea0003800000 */
.L_x_1633:
        /* <DEDUP_REMOVED lines=9> */
.L_x_1623:
        /* <DEDUP_REMOVED lines=14> */
.L_x_1637:
        /* <DEDUP_REMOVED lines=9> */
.L_x_1636:
        /* <DEDUP_REMOVED lines=28> */
.L_x_1639:
        /* <DEDUP_REMOVED lines=15> */
.L_x_1638:
[----:B------:R-:W2:Y:S02]  /*9150*/  LDG.E.U16 R0, desc[UR36][R2.64] ;  /* 0x0000002402007981 */ /* 0x000ea4000c1e1500 */
[----:B--2---:R-:W-:-:S05]  /*9160*/  IMAD.U32 R0, R0, 0x10000, RZ ;  /* 0x0001000000007824 */ /* 0x004fca00078e00ff */
[----:B------:R-:W-:-:S04]  /*9170*/  F2FP.F16.F32.PACK_AB R0, RZ, R0 ;  /* 0x00000000ff00723e */ /* 0x000fc800000000ff */
[----:B------:R-:W-:Y:S01]  /*9180*/  PRMT R19, R0, 0x7610, R19 ;  /* 0x0000761000137816 */ /* 0x000fe20000000013 */
[----:B------:R-:W-:Y:S06]  /*9190*/  BRA `(.L_x_1628) ;  /* 0x0000000400d07947 */ /* 0x000fec0003800000 */
.L_x_1635:
        /* <DEDUP_REMOVED lines=13> */
.L_x_1642:
        /* <DEDUP_REMOVED lines=21> */
.L_x_1646:
[----:B------:R-:W-:Y:S05]  /*93c0*/  BSYNC B1 ;  /* 0x0000000000017941 */ /* 0x000fea0003800000 */
.L_x_1645:
[----:B------:R-:W-:Y:S01]  /*93d0*/  LEA R3, R0, 0x3b800000, 0x17 ;  /* 0x3b80000000037811 */ /* 0x000fe200078eb8ff */
[----:B------:R-:W-:-:S05]  /*93e0*/  IMAD.SHL.U32 R0, R2, 0x100000, RZ ;  /* 0x0010000002007824 */ /* 0x000fca00078e00ff */
[----:B------:R-:W-:-:S07]  /*93f0*/  LOP3.LUT R0, R3, R0, R4, 0xfe, !PT ;  /* 0x0000000003007212 */ /* 0x000fce00078efe04 */
.L_x_1644:
[----:B------:R-:W-:Y:S05]  /*9400*/  BSYNC B0 ;  /* 0x0000000000007941 */ /* 0x000fea0003800000 */
.L_x_1643:
[----:B------:R-:W-:-:S04]  /*9410*/  F2FP.F16.F32.PACK_AB R0, RZ, R0 ;  /* 0x00000000ff00723e */ /* 0x000fc800000000ff */
[----:B------:R-:W-:Y:S01]  /*9420*/  PRMT R19, R0, 0x7610, R19 ;  /* 0x0000761000137816 */ /* 0x000fe20000000013 */
[----:B------:R-:W-:Y:S06]  /*9430*/  BRA `(.L_x_1628) ;  /* 0x0000000400287947 */ /* 0x000fec0003800000 */
.L_x_1641:
        /* <DEDUP_REMOVED lines=21> */
.L_x_1650:
[----:B------:R-:W-:Y:S05]  /*9590*/  BSYNC B1 ;  /* 0x0000000000017941 */ /* 0x000fea0003800000 */
.L_x_1649:
[----:B------:R-:W-:Y:S01]  /*95a0*/  LEA R3, R0, 0x37800000, 0x17 ;  /* 0x3780000000037811 */ /* 0x000fe200078eb8ff */
[----:B------:R-:W-:-:S05]  /*95b0*/  IMAD.SHL.U32 R0, R2, 0x200000, RZ ;  /* 0x0020000002007824 */ /* 0x000fca00078e00ff */
[----:B------:R-:W-:-:S07]  /*95c0*/  LOP3.LUT R0, R3, R0, R4, 0xfe, !PT ;  /* 0x0000000003007212 */ /* 0x000fce00078efe04 */
.L_x_1648:
[----:B------:R-:W-:Y:S05]  /*95d0*/  BSYNC B0 ;  /* 0x0000000000007941 */ /* 0x000fea0003800000 */
.L_x_1647:
[----:B------:R-:W-:-:S04]  /*95e0*/  F2FP.F16.F32.PACK_AB R0, RZ, R0 ;  /* 0x00000000ff00723e */ /* 0x000fc800000000ff */
[----:B------:R-:W-:Y:S01]  /*95f0*/  PRMT R19, R0, 0x7610, R19 ;  /* 0x0000761000137816 */ /* 0x000fe20000000013 */
[----:B------:R-:W-:Y:S06]  /*9600*/  BRA `(.L_x_1628) ;  /* 0x0000000000b47947 */ /* 0x000fec0003800000 */
.L_x_1640:
        /* <DEDUP_REMOVED lines=14> */
.L_x_1654:
[----:B------:R-:W-:Y:S05]  /*96f0*/  BSYNC B0 ;  /* 0x0000000000007941 */ /* 0x000fea0003800000 */
.L_x_1653:
[----:B------:R-:W-:-:S04]  /*9700*/  F2FP.F16.F32.PACK_AB R0, RZ, R0 ;  /* 0x00000000ff00723e */ /* 0x000fc800000000ff */
[----:B------:R-:W-:Y:S01]  /*9710*/  PRMT R19, R0, 0x7610, R19 ;  /* 0x0000761000137816 */ /* 0x000fe20000000013 */
[----:B------:R-:W-:Y:S06]  /*9720*/  BRA `(.L_x_1628) ;  /* 0x00000000006c7947 */ /* 0x000fec0003800000 */
.L_x_1627:
        /* <DEDUP_REMOVED lines=16> */
.L_x_1655:
[----:B------:R-:W-:Y:S01]  /*9830*/  PRMT R19, RZ, 0x7610, R19 ;  /* 0x00007610ff137816 */ /* 0x000fe20000000013 */
[----:B------:R-:W-:Y:S06]  /*9840*/  BRA `(.L_x_1628) ;  /* 0x0000000000247947 */ /* 0x000fec0003800000 */
.L_x_1652:
[----:B------:R-:W2:Y:S02]  /*9850*/  LDG.E.64 R2, desc[UR36][R2.64] ;  /* 0x0000002402027981 */ /* 0x000ea4000c1e1b00 */
[----:B--2---:R-:W0:Y:S02]  /*9860*/  I2F.U64 R0, R2 ;  /* 0x0000000200007312 */ /* 0x004e240000301000 */
[----:B0-----:R-:W-:-:S04]  /*9870*/  F2FP.F16.F32.PACK_AB R0, RZ, R0 ;  /* 0x00000000ff00723e */ /* 0x001fc800000000ff */
[----:B------:R-:W-:Y:S01]  /*9880*/  PRMT R19, R0, 0x7610, R19 ;  /* 0x0000761000137816 */ /* 0x000fe20000000013 */
[----:B------:R-:W-:Y:S06]  /*9890*/  BRA `(.L_x_1628) ;  /* 0x0000000000107947 */ /* 0x000fec0003800000 */
.L_x_1651:
[----:B------:R-:W2:Y:S02]  /*98a0*/  LDG.E R2, desc[UR36][R2.64] ;  /* 0x0000002402027981 */ /* 0x000ea4000c1e1900 */
[----:B--2---:R-:W-:-:S04]  /*98b0*/  I2FP.F32.U32 R0, R2 ;  /* 0x0000000200007245 */ /* 0x004fc80000201000 */
[----:B------:R-:W-:-:S04]  /*98c0*/  F2FP.F16.F32.PACK_AB R0, RZ, R0 ;  /* 0x00000000ff00723e */ /* 0x000fc800000000ff */
[----:B------:R-:W-:-:S07]  /*98d0*/  PRMT R19, R0, 0x7610, R19 ;  /* 0x0000761000137816 */ /* 0x000fce0000000013 */
.L_x_1628:
        /* <DEDUP_REMOVED lines=20> */
.L_x_1659:
[----:B------:R-:W2:Y:S02]  /*9a20*/  LDG.E.U8 R2, desc[UR36][R2.64] ;  /* 0x0000002402027981 */ /* 0x000ea4000c1e1100 */
[----:B--2---:R-:W-:-:S04]  /*9a30*/  I2FP.F32.U32 R0, R2 ;  /* 0x0000000200007245 */ /* 0x004fc80000201000 */
[----:B------:R-:W-:-:S04]  /*9a40*/  F2FP.F16.F32.PACK_AB R0, RZ, R0 ;  /* 0x00000000ff00723e */ /* 0x000fc800000000ff */
[----:B------:R-:W-:Y:S01]  /*9a50*/  PRMT R23, R0, 0x7610, R23 ;  /* 0x0000761000177816 */ /* 0x000fe20000000017 */
[----:B------:R-:W-:Y:S06]  /*9a60*/  BRA `(.L_x_1661) ;  /* 0x0000000c00bc7947 */ /* 0x000fec0003800000 */
.L_x_1658:
        /* <DEDUP_REMOVED lines=11> */
.L_x_1663:
[----:B------:R-:W2:Y:S02]  /*9b20*/  LDG.E R2, desc[UR36][R2.64] ;  /* 0x0000002402027981 */ /* 0x000ea4000c1e1900 */
[----:B--2---:R-:W-:-:S04]  /*9b30*/  I2FP.F32.S32 R0, R2 ;  /* 0x0000000200007245 */ /* 0x004fc80000201400 */
[----:B------:R-:W-:-:S04]  /*9b40*/  F2FP.F16.F32.PACK_AB R0, RZ, R0 ;  /* 0x00000000ff00723e */ /* 0x000fc800000000ff */
[----:B------:R-:W-:Y:S01]  /*9b50*/  PRMT R23, R0, 0x7610, R23 ;  /* 0x0000761000177816 */ /* 0x000fe20000000017 */
[----:B------:R-:W-:Y:S06]  /*9b60*/  BRA `(.L_x_1661) ;  /* 0x0000000c007c7947 */ /* 0x000fec0003800000 */
.L_x_1662:
[----:B------:R-:W2:Y:S02]  /*9b70*/  LDG.E.U16 R2, desc[UR36][R2.64] ;  /* 0x0000002402027981 */ /* 0x000ea4000c1e1500 */
[----:B--2---:R-:W0:Y:S02]  /*9b80*/  I2F.S16 R0, R2 ;  /* 0x0000000200007306 */ /* 0x004e240000101400 */
[----:B0-----:R-:W-:-:S04]  /*9b90*/  F2FP.F16.F32.PACK_AB R0, RZ, R0 ;  /* 0x00000000ff00723e */ /* 0x001fc800000000ff */
[----:B------:R-:W-:Y:S01]  /*9ba0*/  PRMT R23, R0, 0x7610, R23 ;  /* 0x0000761000177816 */ /* 0x000fe20000000017 */
[----:B------:R-:W-:Y:S06]  /*9bb0*/  BRA `(.L_x_1661) ;  /* 0x0000000c00687947 */ /* 0x000fec0003800000 */
.L_x_1657:
        /* <DEDUP_REMOVED lines=9> */
.L_x_1665:
[----:B------:R0:W5:Y:S01]  /*9c50*/  LDG.E.U16 R23, desc[UR36][R2.64] ;  /* 0x0000002402177981 */ /* 0x000162000c1e1500 */
[----:B------:R-:W-:Y:S05]  /*9c60*/  BRA `(.L_x_1661) ;  /* 0x0000000c003c7947 */ /* 0x000fea0003800000 */
.L_x_1664:
        /* <DEDUP_REMOVED lines=9> */
.L_x_1667:
[----:B------:R1:W5:Y:S01]  /*9d00*/  LDG.E.U16 R23, desc[UR36][R2.64] ;  /* 0x0000002402177981 */ /* 0x000362000c1e1500 */
[----:B------:R-:W-:Y:S05]  /*9d10*/  BRA `(.L_x_1661) ;  /* 0x0000000c00107947 */ /* 0x000fea0003800000 */
.L_x_1666:
        /* <DEDUP_REMOVED lines=9> */
.L_x_1656:
        /* <DEDUP_REMOVED lines=14> */
.L_x_1670:
        /* <DEDUP_REMOVED lines=9> */
.L_x_1669:
        /* <DEDUP_REMOVED lines=28> */
.L_x_1672:
        /* <DEDUP_REMOVED lines=15> */
.L_x_1671:
[----:B------:R-:W2:Y:S02]  /*a1d0*/  LDG.E.U16 R0, desc[UR36][R2.64] ;  /* 0x0000002402007981 */ /* 0x000ea4000c1e1500 */
[----:B--2---:R-:W-:-:S05]  /*a1e0*/  IMAD.U32 R0, R0, 0x10000, RZ ;  /* 0x0001000000007824 */ /* 0x004fca00078e00ff */
[----:B------:R-:W-:-:S04]  /*a1f0*/  F2FP.F16.F32.PACK_AB R0, RZ, R0 ;  /* 0x00000000ff00723e */ /* 0x000fc800000000ff */
[----:B------:R-:W-:Y:S01]  /*a200*/  PRMT R23, R0, 0x7610, R23 ;  /* 0x0000761000177816 */ /* 0x000fe20000000017 */
[----:B------:R-:W-:Y:S06]  /*a210*/  BRA `(.L_x_1661) ;  /* 0x0000000400d07947 */ /* 0x000fec0003800000 */
.L_x_1668:
        /* <DEDUP_REMOVED lines=13> */
.L_x_1675:
        /* <DEDUP_REMOVED lines=21> */
.L_x_1679:
[----:B------:R-:W-:Y:S05]  /*a440*/  BSYNC B1 ;  /* 0x0000000000017941 */ /* 0x000fea0003800000 */
.L_x_1678:
[----:B------:R-:W-:Y:S01]  /*a450*/  LEA R3, R0, 0x3b800000, 0x17 ;  /* 0x3b80000000037811 */ /* 0x000fe200078eb8ff */
[----:B------:R-:W-:-:S05]  /*a460*/  IMAD.SHL.U32 R0, R2, 0x100000, RZ ;  /* 0x0010000002007824 */ /* 0x000fca00078e00ff */
[----:B------:R-:W-:-:S07]  /*a470*/  LOP3.LUT R0, R3, R0, R4, 0xfe, !PT ;  /* 0x0000000003007212 */ /* 0x000fce00078efe04 */
.L_x_1677:
[----:B------:R-:W-:Y:S05]  /*a480*/  BSYNC B0 ;  /* 0x0000000000007941 */ /* 0x000fea0003800000 */
.L_x_1676:
[----:B------:R-:W-:-:S04]  /*a490*/  F2FP.F16.F32.PACK_AB R0, RZ, R0 ;  /* 0x00000000ff00723e */ /* 0x000fc800000000ff */
[----:B------:R-:W-:Y:S01]  /*a4a0*/  PRMT R23, R0, 0x7610, R23 ;  /* 0x0000761000177816 */ /* 0x000fe20000000017 */
[----:B------:R-:W-:Y:S06]  /*a4b0*/  BRA `(.L_x_1661) ;  /* 0x0000000400287947 */ /* 0x000fec0003800000 */
.L_x_1674:
        /* <DEDUP_REMOVED lines=21> */
.L_x_1683:
[----:B------:R-:W-:Y:S05]  /*a610*/  BSYNC B1 ;  /* 0x0000000000017941 */ /* 0x000fea0003800000 */
.L_x_1682:
[----:B------:R-:W-:Y:S01]  /*a620*/  LEA R3, R0, 0x37800000, 0x17 ;  /* 0x3780000000037811 */ /* 0x000fe200078eb8ff */
[----:B------:R-:W-:-:S05]  /*a630*/  IMAD.SHL.U32 R0, R2, 0x200000, RZ ;  /* 0x0020000002007824 */ /* 0x000fca00078e00ff */
[----:B------:R-:W-:-:S07]  /*a640*/  LOP3.LUT R0, R3, R0, R4, 0xfe, !PT ;  /* 0x0000000003007212 */ /* 0x000fce00078efe04 */
.L_x_1681:
[----:B------:R-:W-:Y:S05]  /*a650*/  BSYNC B0 ;  /* 0x0000000000007941 */ /* 0x000fea0003800000 */
.L_x_1680:
[----:B------:R-:W-:-:S04]  /*a660*/  F2FP.F16.F32.PACK_AB R0, RZ, R0 ;  /* 0x00000000ff00723e */ /* 0x000fc800000000ff */
[----:B------:R-:W-:Y:S01]  /*a670*/  PRMT R23, R0, 0x7610, R23 ;  /* 0x0000761000177816 */ /* 0x000fe20000000017 */
[----:B------:R-:W-:Y:S06]  /*a680*/  BRA `(.L_x_1661) ;  /* 0x0000000000b47947 */ /* 0x000fec0003800000 */
.L_x_1673:
        /* <DEDUP_REMOVED lines=14> */
.L_x_1687:
[----:B------:R-:W-:Y:S05]  /*a770*/  BSYNC B0 ;  /* 0x0000000000007941 */ /* 0x000fea0003800000 */
.L_x_1686:
[----:B------:R-:W-:-:S04]  /*a780*/  F2FP.F16.F32.PACK_AB R0, RZ, R0 ;  /* 0x00000000ff00723e */ /* 0x000fc800000000ff */
[----:B------:R-:W-:Y:S01]  /*a790*/  PRMT R23, R0, 0x7610, R23 ;  /* 0x0000761000177816 */ /* 0x000fe20000000017 */
[----:B------:R-:W-:Y:S06]  /*a7a0*/  BRA `(.L_x_1661) ;  /* 0x00000000006c7947 */ /* 0x000fec0003800000 */
.L_x_1660:
        /* <DEDUP_REMOVED lines=16> */
.L_x_1688:
[----:B------:R-:W-:Y:S01]  /*a8b0*/  PRMT R23, RZ, 0x7610, R23 ;  /* 0x00007610ff177816 */ /* 0x000fe20000000017 */
[----:B------:R-:W-:Y:S06]  /*a8c0*/  BRA `(.L_x_1661) ;  /* 0x0000000000247947 */ /* 0x000fec0003800000 */
.L_x_1685:
[----:B------:R-:W2:Y:S02]  /*a8d0*/  LDG.E.64 R2, desc[UR36][R2.64] ;  /* 0x0000002402027981 */ /* 0x000ea4000c1e1b00 */
[----:B--2---:R-:W0:Y:S02]  /*a8e0*/  I2F.U64 R0, R2 ;  /* 0x0000000200007312 */ /* 0x004e240000301000 */
[----:B0-----:R-:W-:-:S04]  /*a8f0*/  F2FP.F16.F32.PACK_AB R0, RZ, R0 ;  /* 0x00000000ff00723e */ /* 0x001fc800000000ff */
[----:B------:R-:W-:Y:S01]  /*a900*/  PRMT R23, R0, 0x7610, R23 ;  /* 0x0000761000177816 */ /* 0x000fe20000000017 */
[----:B------:R-:W-:Y:S06]  /*a910*/  BRA `(.L_x_1661) ;  /* 0x0000000000107947 */ /* 0x000fec0003800000 */
.L_x_1684:
[----:B------:R-:W2:Y:S02]  /*a920*/  LDG.E R2, desc[UR36][R2.64] ;  /* 0x0000002402027981 */ /* 0x000ea4000c1e1900 */
[----:B--2---:R-:W-:-:S04]  /*a930*/  I2FP.F32.U32 R0, R2 ;  /* 0x0000000200007245 */ /* 0x004fc80000201000 */
[----:B------:R-:W-:-:S04]  /*a940*/  F2FP.F16.F32.PACK_AB R0, RZ, R0 ;  /* 0x00000000ff00723e */ /* 0x000fc800000000ff */
[----:B------:R-:W-:-:S07]  /*a950*/  PRMT R23, R0, 0x7610, R23 ;  /* 0x0000761000177816 */ /* 0x000fce0000000017 */
.L_x_1661:
        /* <DEDUP_REMOVED lines=20> */
.L_x_1692:
[----:B------:R-:W2:Y:S02]  /*aaa0*/  LDG.E.U8 R2, desc[UR36][R2.64] ;  /* 0x0000002402027981 */ /* 0x000ea4000c1e1100 */
[----:B--2---:R-:W-:-:S04]  /*aab0*/  I2FP.F32.U32 R0, R2 ;  /* 0x0000000200007245 */ /* 0x004fc80000201000 */
[----:B------:R-:W-:-:S04]  /*aac0*/  F2FP.F16.F32.PACK_AB R0, RZ, R0 ;  /* 0x00000000ff00723e */ /* 0x000fc800000000ff */
[----:B------:R-:W-:Y:S01]  /*aad0*/  PRMT R22, R0, 0x7610, R22 ;  /* 0x0000761000167816 */ /* 0x000fe20000000016 */
[----:B------:R-:W-:Y:S06]  /*aae0*/  BRA `(.L_x_1694) ;  /* 0x0000000c00bc7947 */ /* 0x000fec0003800000 */
.L_x_1691:
        /* <DEDUP_REMOVED lines=11> */
.L_x_1696:
[----:B------:R-:W2:Y:S02]  /*aba0*/  LDG.E R2, desc[UR36][R2.64] ;  /* 0x0000002402027981 */ /* 0x000ea4000c1e1900 */
[----:B--2---:R-:W-:-:S04]  /*abb0*/  I2FP.F32.S32 R0, R2 ;  /* 0x0000000200007245 */ /* 0x004fc80000201400 */
[----:B------:R-:W-:-:S04]  /*abc0*/  F2FP.F16.F32.PACK_AB R0, RZ, R0 ;  /* 0x00000000ff00723e */ /* 0x000fc800000000ff */
[----:B------:R-:W-:Y:S01]  /*abd0*/  PRMT R22, R0, 0x7610, R22 ;  /* 0x0000761000167816 */ /* 0x000fe20000000016 */
[----:B------:R-:W-:Y:S06]  /*abe0*/  BRA `(.L_x_1694) ;  /* 0x0000000c007c7947 */ /* 0x000fec0003800000 */
.L_x_1695:
[----:B------:R-:W2:Y:S02]  /*abf0*/  LDG.E.U16 R2, desc[UR36][R2.64] ;  /* 0x0000002402027981 */ /* 0x000ea4000c1e1500 */
[----:B--2---:R-:W0:Y:S02]  /*ac00*/  I2F.S16 R0, R2 ;  /* 0x0000000200007306 */ /* 0x004e240000101400 */
[----:B0-----:R-:W-:-:S04]  /*ac10*/  F2FP.F16.F32.PACK_AB R0, RZ, R0 ;  /* 0x00000000ff00723e */ /* 0x001fc800000000ff */
[----:B------:R-:W-:Y:S01]  /*ac20*/  PRMT R22, R0, 0x7610, R22 ;  /* 0x0000761000167816 */ /* 0x000fe20000000016 */
[----:B------:R-:W-:Y:S06]  /*ac30*/  BRA `(.L_x_1694) ;  /* 0x0000000c00687947 */ /* 0x000fec0003800000 */
.L_x_1690:
        /* <DEDUP_REMOVED lines=9> */
.L_x_1698:
[----:B------:R0:W5:Y:S01]  /*acd0*/  LDG.E.U16 R22, desc[UR36][R2.64] ;  /* 0x0000002402167981 */ /* 0x000162000c1e1500 */
[----:B------:R-:W-:Y:S05]  /*ace0*/  BRA `(.L_x_1694) ;  /* 0x0000000c003c7947 */ /* 0x000fea0003800000 */
.L_x_1697:
        /* <DEDUP_REMOVED lines=9> */
.L_x_1700:
[----:B------:R1:W5:Y:S01]  /*ad80*/  LDG.E.U16 R22, desc[UR36][R2.64] ;  /* 0x0000002402167981 */ /* 0x000362000c1e1500 */
[----:B------:R-:W-:Y:S05]  /*ad90*/  BRA `(.L_x_1694) ;  /* 0x0000000c00107947 */ /* 0x000fea0003800000 */
.L_x_1699:
        /* <DEDUP_REMOVED lines=9> */
.L_x_1689:
        /* <DEDUP_REMOVED lines=14> */
.L_x_1703:
        /* <DEDUP_REMOVED lines=9> */
.L_x_1702:
        /* <DEDUP_REMOVED lines=28> */
.L_x_1705:
        /* <DEDUP_REMOVED lines=15> */
.L_x_1704:
[----:B------:R-:W2:Y:S02]  /*b250*/  LDG.E.U16 R0, desc[UR36][R2.64] ;  /* 0x0000002402007981 */ /* 0x000ea4000c1e1500 */
[----:B--2---:R-:W-:-:S05]  /*b260*/  IMAD.U32 R0, R0, 0x10000, RZ ;  /* 0x0001000000007824 */ /* 0x004fca00078e00ff */
[----:B------:R-:W-:-:S04]  /*b270*/  F2FP.F16.F32.PACK_AB R0, RZ, R0 ;  /* 0x00000000ff00723e */ /* 0x000fc800000000ff */
[----:B------:R-:W-:Y:S01]  /*b280*/  PRMT R22, R0, 0x7610, R22 ;  /* 0x0000761000167816 */ /* 0x000fe20000000016 */
[----:B------:R-:W-:Y:S06]  /*b290*/  BRA `(.L_x_1694) ;  /* 0x0000000400d07947 */ /* 0x000fec0003800000 */
.L_x_1701:
        /* <DEDUP_REMOVED lines=13> */
.L_x_1708:
        /* <DEDUP_REMOVED lines=21> */
.L_x_1712:
[----:B------:R-:W-:Y:S05]  /*b4c0*/  BSYNC B1 ;  /* 0x0000000000017941 */ /* 0x000fea0003800000 */
.L_x_1711:
[----:B------:R-:W-:Y:S01]  /*b4d0*/  LEA R3, R0, 0x3b800000, 0x17 ;  /* 0x3b80000000037811 */ /* 0x000fe200078eb8ff */
[----:B------:R-:W-:-:S05]  /*b4e0*/  IMAD.SHL.U32 R0, R2, 0x100000, RZ ;  /* 0x0010000002007824 */ /* 0x000fca00078e00ff */
[----:B------:R-:W-:-:S07]  /*b4f0*/  LOP3.LUT R0, R3, R0, R4, 0xfe, !PT ;  /* 0x0000000003007212 */ /* 0x000fce00078efe04 */
.L_x_1710:
[----:B------:R-:W-:Y:S05]  /*b500*/  BSYNC B0 ;  /* 0x0000000000007941 */ /* 0x000fea0003800000 */
.L_x_1709:
[----:B------:R-:W-:-:S04]  /*b510*/  F2FP.F16.F32.PACK_AB R0, RZ, R0 ;  /* 0x00000000ff00723e */ /* 0x000fc800000000ff */
[----:B------:R-:W-:Y:S01]  /*b520*/  PRMT R22, R0, 0x7610, R22 ;  /* 0x0000761000167816 */ /* 0x000fe20000000016 */
[----:B------:R-:W-:Y:S06]  /*b530*/  BRA `(.L_x_1694) ;  /* 0x0000000400287947 */ /* 0x000fec0003800000 */
.L_x_1707:
        /* <DEDUP_REMOVED lines=21> */
.L_x_1716:
[----:B------:R-:W-:Y:S05]  /*b690*/  BSYNC B1 ;  /* 0x0000000000017941 */ /* 0x000fea0003800000 */
.L_x_1715:
[----:B------:R-:W-:Y:S01]  /*b6a0*/  LEA R3, R0, 0x37800000, 0x17 ;  /* 0x3780000000037811 */ /* 0x000fe200078eb8ff */
[----:B------:R-:W-:-:S05]  /*b6b0*/  IMAD.SHL.U32 R0, R2, 0x200000, RZ ;  /* 0x0020000002007824 */ /* 0x000fca00078e00ff */
[----:B------:R-:W-:-:S07]  /*b6c0*/  LOP3.LUT R0, R3, R0, R4, 0xfe, !PT ;  /* 0x0000000003007212 */ /* 0x000fce00078efe04 */
.L_x_1714:
[----:B------:R-:W-:Y:S05]  /*b6d0*/  BSYNC B0 ;  /* 0x0000000000007941 */ /* 0x000fea0003800000 */
.L_x_1713:
[----:B------:R-:W-:-:S04]  /*b6e0*/  F2FP.F16.F32.PACK_AB R0, RZ, R0 ;  /* 0x00000000ff00723e */ /* 0x000fc800000000ff */
[----:B------:R-:W-:Y:S01]  /*b6f0*/  PRMT R22, R0, 0x7610, R22 ;  /* 0x0000761000167816 */ /* 0x000fe20000000016 */
[----:B------:R-:W-:Y:S06]  /*b700*/  BRA `(.L_x_1694) ;  /* 0x0000000000b47947 */ /* 0x000fec0003800000 */
.L_x_1706:
        /* <DEDUP_REMOVED lines=14> */
.L_x_1720:
[----:B------:R-:W-:Y:S05]  /*b7f0*/  BSYNC B0 ;  /* 0x0000000000007941 */ /* 0x000fea0003800000 */
.L_x_1719:
[----:B------:R-:W-:-:S04]  /*b800*/  F2FP.F16.F32.PACK_AB R0, RZ, R0 ;  /* 0x00000000ff00723e */ /* 0x000fc800000000ff */
[----:B------:R-:W-:Y:S01]  /*b810*/  PRMT R22, R0, 0x7610, R22 ;  /* 0x0000761000167816 */ /* 0x000fe20000000016 */
[----:B------:R-:W-:Y:S06]  /*b820*/  BRA `(.L_x_1694) ;  /* 0x00000000006c7947 */ /* 0x000fec0003800000 */
.L_x_1693:
        /* <DEDUP_REMOVED lines=16> */
.L_x_1721:
[----:B------:R-:W-:Y:S01]  /*b930*/  PRMT R22, RZ, 0x7610, R22 ;  /* 0x00007610ff167816 */ /* 0x000fe20000000016 */
[----:B------:R-:W-:Y:S06]  /*b940*/  BRA `(.L_x_1694) ;  /* 0x0000000000247947 */ /* 0x000fec0003800000 */
.L_x_1718:
[----:B------:R-:W2:Y:S02]  /*b950*/  LDG.E.64 R2, desc[UR36][R2.64] ;  /* 0x0000002402027981 */ /* 0x000ea4000c1e1b00 */
[----:B--2---:R-:W0:Y:S02]  /*b960*/  I2F.U64 R0, R2 ;  /* 0x0000000200007312 */ /* 0x004e240000301000 */
[----:B0-----:R-:W-:-:S04]  /*b970*/  F2FP.F16.F32.PACK_AB R0, RZ, R0 ;  /* 0x00000000ff00723e */ /* 0x001fc800000000ff */
[----:B------:R-:W-:Y:S01]  /*b980*/  PRMT R22, R0, 0x7610, R22 ;  /* 0x0000761000167816 */ /* 0x000fe20000000016 */
[----:B------:R-:W-:Y:S06]  /*b990*/  BRA `(.L_x_1694) ;  /* 0x0000000000107947 */ /* 0x000fec0003800000 */
.L_x_1717:
[----:B------:R-:W2:Y:S02]  /*b9a0*/  LDG.E R2, desc[UR36][R2.64] ;  /* 0x0000002402027981 */ /* 0x000ea4000c1e1900 */
[----:B--2---:R-:W-:-:S04]  /*b9b0*/  I2FP.F32.U32 R0, R2 ;  /* 0x0000000200007245 */ /* 0x004fc80000201000 */
[----:B------:R-:W-:-:S04]  /*b9c0*/  F2FP.F16.F32.PACK_AB R0, RZ, R0 ;  /* 0x00000000ff00723e */ /* 0x000fc800000000ff */
[----:B------:R-:W-:-:S07]  /*b9d0*/  PRMT R22, R0, 0x7610, R22 ;  /* 0x0000761000167816 */ /* 0x000fce0000000016 */
.L_x_1694:
        /* <DEDUP_REMOVED lines=19> */
.L_x_1725:
[----:B------:R-:W2:Y:S02]  /*bb10*/  LDG.E.U8 R2, desc[UR36][R2.64] ;  /* 0x0000002402027981 */ /* 0x000ea4000c1e1100 */
[----:B--2---:R-:W-:-:S04]  /*bb20*/  I2FP.F32.U32 R0, R2 ;  /* 0x0000000200007245 */ /* 0x004fc80000201000 */
[----:B------:R-:W-:Y:S01]  /*bb30*/  F2FP.F16.F32.PACK_AB R0, RZ, R0 ;  /* 0x00000000ff00723e */ /* 0x000fe200000000ff */
[----:B------:R-:W-:Y:S06]  /*bb40*/  BRA `(.L_x_1727) ;  /* 0x0000000c00887947 */ /* 0x000fec0003800000 */
.L_x_1724:
        /* <DEDUP_REMOVED lines=10> */
.L_x_1729:
[----:B------:R-:W2:Y:S02]  /*bbf0*/  LDG.E R2, desc[UR36][R2.64] ;  /* 0x0000002402027981 */ /* 0x000ea4000c1e1900 */
[----:B--2---:R-:W-:-:S04]  /*bc00*/  I2FP.F32.S32 R0, R2 ;  /* 0x0000000200007245 */ /* 0x004fc80000201400 */
[----:B------:R-:W-:Y:S01]  /*bc10*/  F2FP.F16.F32.PACK_AB R0, RZ, R0 ;  /* 0x00000000ff00723e */ /* 0x000fe200000000ff */
[----:B------:R-:W-:Y:S06]  /*bc20*/  BRA `(.L_x_1727) ;  /* 0x0000000c00507947 */ /* 0x000fec0003800000 */
.L_x_1728:
[----:B------:R-:W2:Y:S02]  /*bc30*/  LDG.E.U16 R2, desc[UR36][R2.64] ;  /* 0x0000002402027981 */ /* 0x000ea4000c1e1500 */
[----:B--2---:R-:W0:Y:S02]  /*bc40*/  I2F.S16 R0, R2 ;  /* 0x0000000200007306 */ /* 0x004e240000101400 */
[----:B0-----:R-:W-:Y:S01]  /*bc50*/  F2FP.F16.F32.PACK_AB R0, RZ, R0 ;  /* 0x00000000ff00723e */ /* 0x001fe200000000ff */
[----:B------:R-:W-:Y:S06]  /*bc60*/  BRA `(.L_x_1727) ;  /* 0x0000000c00407947 */ /* 0x000fec0003800000 */
.L_x_1723:
        /* <DEDUP_REMOVED lines=9> */
.L_x_1731:
[----:B------:R1:W5:Y:S01]  /*bd00*/  LDG.E.U16 R0, desc[UR36][R2.64] ;  /* 0x0000002402007981 */ /* 0x000362000c1e1500 */
[----:B------:R-:W-:Y:S05]  /*bd10*/  BRA `(.L_x_1727) ;  /* 0x0000000c00147947 */ /* 0x000fea0003800000 */
.L_x_1730:
        /* <DEDUP_REMOVED lines=9> */
.L_x_1733:
[----:B------:R0:W5:Y:S01]  /*bdb0*/  LDG.E.U16 R0, desc[UR36][R2.64] ;  /* 0x0000002402007981 */ /* 0x000162000c1e1500 */
[----:B------:R-:W-:Y:S05]  /*bdc0*/  BRA `(.L_x_1727) ;  /* 0x0000000800e87947 */ /* 0x000fea0003800000 */
.L_x_1732:
        /* <DEDUP_REMOVED lines=8> */
.L_x_1722:
        /* <DEDUP_REMOVED lines=13> */
.L_x_1736:
        /* <DEDUP_REMOVED lines=8> */
.L_x_1735:
        /* <DEDUP_REMOVED lines=28> */
.L_x_1738:
        /* <DEDUP_REMOVED lines=15> */
.L_x_1737:
[----:B------:R-:W2:Y:S02]  /*c250*/  LDG.E.U16 R0, desc[UR36][R2.64] ;  /* 0x0000002402007981 */ /* 0x000ea4000c1e1500 */
[----:B--2---:R-:W-:-:S05]  /*c260*/  IMAD.U32 R0, R0, 0x10000, RZ ;  /* 0x0001000000007824 */ /* 0x004fca00078e00ff */
[----:B------:R-:W-:Y:S01]  /*c270*/  F2FP.F16.F32.PACK_AB R0, RZ, R0 ;  /* 0x00000000ff00723e */ /* 0x000fe200000000ff */
[----:B------:R-:W-:Y:S06]  /*c280*/  BRA `(.L_x_1727) ;  /* 0x0000000400b87947 */ /* 0x000fec0003800000 */
.L_x_1734:
        /* <DEDUP_REMOVED lines=12> */
.L_x_1741:
        /* <DEDUP_REMOVED lines=21> */
.L_x_1745:
[----:B------:R-:W-:Y:S05]  /*c4a0*/  BSYNC B1 ;  /* 0x0000000000017941 */ /* 0x000fea0003800000 */
.L_x_1744:
[----:B------:R-:W-:Y:S01]  /*c4b0*/  LEA R3, R0, 0x3b800000, 0x17 ;  /* 0x3b80000000037811 */ /* 0x000fe200078eb8ff */
[----:B------:R-:W-:-:S05]  /*c4c0*/  IMAD.SHL.U32 R0, R2, 0x100000, RZ ;  /* 0x0010000002007824 */ /* 0x000fca00078e00ff */
[----:B------:R-:W-:-:S07]  /*c4d0*/  LOP3.LUT R0, R3, R0, R4, 0xfe, !PT ;  /* 0x0000000003007212 */ /* 0x000fce00078efe04 */
.L_x_1743:
[----:B------:R-:W-:Y:S05]  /*c4e0*/  BSYNC B0 ;  /* 0x0000000000007941 */ /* 0x000fea0003800000 */
.L_x_1742:
[----:B------:R-:W-:Y:S01]  /*c4f0*/  F2FP.F16.F32.PACK_AB R0, RZ, R0 ;  /* 0x00000000ff00723e */ /* 0x000fe200000000ff */
[----:B------:R-:W-:Y:S06]  /*c500*/  BRA `(.L_x_1727) ;  /* 0x0000000400187947 */ /* 0x000fec0003800000 */
.L_x_1740:
        /* <DEDUP_REMOVED lines=21> */
.L_x_1749:
[----:B------:R-:W-:Y:S05]  /*c660*/  BSYNC B1 ;  /* 0x0000000000017941 */ /* 0x000fea0003800000 */
.L_x_1748:
[----:B------:R-:W-:Y:S01]  /*c670*/  LEA R3, R0, 0x37800000, 0x17 ;  /* 0x3780000000037811 */ /* 0x000fe200078eb8ff */
[----:B------:R-:W-:-:S05]  /*c680*/  IMAD.SHL.U32 R0, R2, 0x200000, RZ ;  /* 0x0020000002007824 */ /* 0x000fca00078e00ff */
[----:B------:R-:W-:-:S07]  /*c690*/  LOP3.LUT R0, R3, R0, R4, 0xfe, !PT ;  /* 0x0000000003007212 */ /* 0x000fce00078efe04 */
.L_x_1747:
[----:B------:R-:W-:Y:S05]  /*c6a0*/  BSYNC B0 ;  /* 0x0000000000007941 */ /* 0x000fea0003800000 */
.L_x_1746:
[----:B------:R-:W-:Y:S01]  /*c6b0*/  F2FP.F16.F32.PACK_AB R0, RZ, R0 ;  /* 0x00000000ff00723e */ /* 0x000fe200000000ff */
[----:B------:R-:W-:Y:S06]  /*c6c0*/  BRA `(.L_x_1727) ;  /* 0x0000000000a87947 */ /* 0x000fec0003800000 */
.L_x_1739:
        /* <DEDUP_REMOVED lines=14> */
.L_x_1753:
[----:B------:R-:W-:Y:S05]  /*c7b0*/  BSYNC B0 ;  /* 0x0000000000007941 */ /* 0x000fea0003800000 */
.L_x_1752:
[----:B------:R-:W-:Y:S01]  /*c7c0*/  F2FP.F16.F32.PACK_AB R0, RZ, R0 ;  /* 0x00000000ff00723e */ /* 0x000fe200000000ff */
[----:B------:R-:W-:Y:S06]  /*c7d0*/  BRA `(.L_x_1727) ;  /* 0x0000000000647947 */ /* 0x000fec0003800000 */
.L_x_1726:
        /* <DEDUP_REMOVED lines=16> */
.L_x_1754:
[----:B------:R-:W-:Y:S01]  /*c8e0*/  PRMT R0, RZ, 0x7610, R0 ;  /* 0x00007610ff007816 */ /* 0x000fe20000000000 */
[----:B------:R-:W-:Y:S06]  /*c8f0*/  BRA `(.L_x_1727) ;  /* 0x00000000001c7947 */ /* 0x000fec0003800000 */
.L_x_1751:
[----:B------:R-:W2:Y:S02]  /*c900*/  LDG.E.64 R2, desc[UR36][R2.64] ;  /* 0x0000002402027981 */ /* 0x000ea4000c1e1b00 */
[----:B--2---:R-:W0:Y:S02]  /*c910*/  I2F.U64 R0, R2 ;  /* 0x0000000200007312 */ /* 0x004e240000301000 */
[----:B0-----:R-:W-:Y:S01]  /*c920*/  F2FP.F16.F32.PACK_AB R0, RZ, R0 ;  /* 0x00000000ff00723e */ /* 0x001fe200000000ff */
[----:B------:R-:W-:Y:S06]  /*c930*/  BRA `(.L_x_1727) ;  /* 0x00000000000c7947 */ /* 0x000fec0003800000 */
.L_x_1750:
[----:B------:R-:W2:Y:S02]  /*c940*/  LDG.E R2, desc[UR36][R2.64] ;  /* 0x0000002402027981 */ /* 0x000ea4000c1e1900 */
[----:B--2---:R-:W-:-:S04]  /*c950*/  I2FP.F32.U32 R0, R2 ;  /* 0x0000000200007245 */ /* 0x004fc80000201000 */
[----:B------:R-:W-:-:S07]  /*c960*/  F2FP.F16.F32.PACK_AB R0, RZ, R0 ;  /* 0x00000000ff00723e */ /* 0x000fce00000000ff */
.L_x_1727:
        /* <DEDUP_REMOVED lines=8> */
[----:B01----:R-:W-:-:S03]  /*c9f0*/  FADD.FTZ R2, R23, 1 ;  /* 0x3f80000017027421 */ /* 0x003fc60000010000 */
[----:B------:R-:W-:-:S03]  /*ca00*/  ISETP.GT.AND P0, PT, R5, 0x9, PT ;  /* 0x000000090500780c */ /* 0x000fc60003f04270 */
[----:B------:R-:W0:Y:S02]  /*ca10*/  MUFU.RCP R3, R2 ;  /* 0x0000000200037308 */ /* 0x000e240000001000 */
[----:B0-----:R-:W-:-:S04]  /*ca20*/  FFMA.FTZ R0, -R0, R3, R0 ;  /* 0x0000000300007223 */ /* 0x001fc80000010100 */
[----:B------:R-:W-:-:S04]  /*ca30*/  FMUL.FTZ R19, R19, R0 ;  /* 0x0000000013137220 */ /* 0x000fc80000410000 */
[----:B------:R-:W-:-:S05]  /*ca40*/  FFMA.FTZ R19, R22, R3, R19 ;  /* 0x0000000316137223 */ /* 0x000fca0000010013 */
[----:B------:R-:W-:Y:S01]  /*ca50*/  F2FP.F16.F32.PACK_AB R19, RZ, R19 ;  /* 0x00000013ff13723e */ /* 0x000fe200000000ff */
        /* <DEDUP_REMOVED lines=13> */
.L_x_1758:
[----:B------:R-:W-:-:S06]  /*cb30*/  HADD2.F32 R3, -RZ, R19.H0_H0 ;  /* 0x20000013ff037230 */ /* 0x000fcc0000004100 */
[----:B------:R-:W0:Y:S02]  /*cb40*/  F2I.S64.TRUNC R2, R3 ;  /* 0x0000000300027311 */ /* 0x000e24000020d900 */
[----:B0-----:R4:W-:Y:S01]  /*cb50*/  STG.E.U8 desc[UR36][R16.64], R2 ;  /* 0x0000000210007986 */ /* 0x0019e2000c101124 */
[----:B------:R-:W-:Y:S05]  /*cb60*/  BRA `(.L_x_1760) ;  /* 0x0000000c00847947 */ /* 0x000fea0003800000 */
.L_x_1757:
        /* <DEDUP_REMOVED lines=10> */
.L_x_1762:
[----:B------:R-:W-:-:S06]  /*cc10*/  HADD2.F32 R19, -RZ, R19.H0_H0 ;  /* 0x20000013ff137230 */ /* 0x000fcc0000004100 */
[----:B------:R-:W0:Y:S02]  /*cc20*/  F2I.FTZ.TRUNC.NTZ R19, R19 ;  /* 0x0000001300137305 */ /* 0x000e24000021f100 */
[----:B0-----:R2:W-:Y:S01]  /*cc30*/  STG.E desc[UR36][R16.64], R19 ;  /* 0x0000001310007986 */ /* 0x0015e2000c101924 */
[----:B------:R-:W-:Y:S05]  /*cc40*/  BRA `(.L_x_1760) ;  /* 0x0000000c004c7947 */ /* 0x000fea0003800000 */
.L_x_1761:
[----:B------:R-:W-:-:S06]  /*cc50*/  HADD2.F32 R19, -RZ, R19.H0_H0 ;  /* 0x20000013ff137230 */ /* 0x000fcc0000004100 */
[----:B------:R-:W0:Y:S02]  /*cc60*/  F2I.FTZ.TRUNC.NTZ R19, R19 ;  /* 0x0000001300137305 */ /* 0x000e24000021f100 */
[----:B0-----:R0:W-:Y:S01]  /*cc70*/  STG.E.U16 desc[UR36][R16.64], R19 ;  /* 0x0000001310007986 */ /* 0x0011e2000c101524 */
[----:B------:R-:W-:Y:S05]  /*cc80*/  BRA `(.L_x_1760) ;  /* 0x0000000c003c7947 */ /* 0x000fea0003800000 */
.L_x_1756:
        /* <DEDUP_REMOVED lines=9> */
.L_x_1764:
[----:B------:R0:W-:Y:S01]  /*cd20*/  STG.E.U16 desc[UR36][R16.64], R19 ;  /* 0x0000001310007986 */ /* 0x0001e2000c101524 */
[----:B------:R-:W-:Y:S05]  /*cd30*/  BRA `(.L_x_1760) ;  /* 0x0000000c00107947 */ /* 0x000fea0003800000 */
.L_x_1763:
        /* <DEDUP_REMOVED lines=10> */
.L_x_1766:
[----:B------:R-:W-:-:S05]  /*cde0*/  HADD2.F32 R0, -RZ, R19.H0_H0 ;  /* 0x20000013ff007230 */ /* 0x000fca0000004100 */
[----:B------:R-:W-:-:S04]  /*cdf0*/  F2FP.F16.F32.PACK_AB R0, RZ, R0 ;  /* 0x00000000ff00723e */ /* 0x000fc800000000ff */
[----:B------:R-:W-:-:S05]  /*ce00*/  PRMT R0, R0, 0x5410, RZ ;  /* 0x0000541000007816 */ /* 0x000fca00000000ff */
[----:B------:R0:W-:Y:S01]  /*ce10*/  STG.E desc[UR36][R16.64], R0 ;  /* 0x0000000010007986 */ /* 0x0001e2000c101924 */
[----:B------:R-:W-:Y:S05]  /*ce20*/  BRA `(.L_x_1760) ;  /* 0x0000000800d47947 */ /* 0x000fea0003800000 */
.L_x_1765:
[----:B------:R-:W-:-:S05]  /*ce30*/  HADD2.F32 R2, -RZ, R19.H0_H0 ;  /* 0x20000013ff027230 */ /* 0x000fca0000004100 */
[----:B------:R-:W-:-:S06]  /*ce40*/  FMUL.FTZ R2, R2, 1 ;  /* 0x3f80000002027820 */ /* 0x000fcc0000410000 */
[----:B------:R-:W0:Y:S02]  /*ce50*/  F2F.F64.F32 R2, R2 ;  /* 0x0000000200027310 */ /* 0x000e240000201800 */
[----:B0-----:R0:W-:Y:S01]  /*ce60*/  STG.E.64 desc[UR36][R16.64], R2 ;  /* 0x0000000210007986 */ /* 0x0011e2000c101b24 */
[----:B------:R-:W-:Y:S05]  /*ce70*/  BRA `(.L_x_1760) ;  /* 0x0000000800c07947 */ /* 0x000fea0003800000 */
.L_x_1755:
        /* <DEDUP_REMOVED lines=13> */
.L_x_1769:
[----:B------:R-:W-:Y:S01]  /*cf50*/  HADD2.F32 R19, -RZ, R19.H0_H0 ;  /* 0x20000013ff137230 */ /* 0x000fe20000004100 */
[----:B------:R-:W-:-:S04]  /*cf60*/  CS2R R6, SRZ ;  /* 0x0000000000067805 */ /* 0x000fc8000001ff00 */
[----:B------:R-:W-:-:S06]  /*cf70*/  FMUL.FTZ R4, R19, 1 ;  /* 0x3f80000013047820 */ /* 0x000fcc0000410000 */
[----:B------:R-:W0:Y:S02]  /*cf80*/  F2F.F64.F32 R4, R4 ;  /* 0x0000000400047310 */ /* 0x000e240000201800 */
[----:B0-----:R0:W-:Y:S01]  /*cf90*/  STG.E.128 desc[UR36][R16.64], R4 ;  /* 0x0000000410007986 */ /* 0x0011e2000c101d24 */
[----:B------:R-:W-:Y:S05]  /*cfa0*/  BRA `(.L_x_1760) ;  /* 0x0000000800747947 */ /* 0x000fea0003800000 */
.L_x_1768:
        /* <DEDUP_REMOVED lines=21> */
.L_x_1773:
[----:B------:R-:W-:Y:S05]  /*d100*/  BSYNC B0 ;  /* 0x0000000000007941 */ /* 0x000fea0003800000 */
.L_x_1772:
[----:B------:R-:W-:-:S05]  /*d110*/  LOP3.LUT R3, R0, R3, RZ, 0xfc, !PT ;  /* 0x0000000300037212 */ /* 0x000fca00078efcff */
[----:B------:R0:W-:Y:S01]  /*d120*/  STG.E.U8 desc[UR36][R16.64], R3 ;  /* 0x0000000310007986 */ /* 0x0001e2000c101124 */
[----:B------:R-:W-:Y:S05]  /*d130*/  BRA `(.L_x_1760) ;  /* 0x0000000800107947 */ /* 0x000fea0003800000 */
.L_x_1771:
        /* <DEDUP_REMOVED lines=13> */
.L_x_1775:
[----:B------:R-:W-:Y:S01]  /*d210*/  IMAD.MOV.U32 R0, RZ, RZ, 0x7f ;  /* 0x0000007fff007424 */ /* 0x000fe200078e00ff */
[----:B------:R-:W-:-:S04]  /*d220*/  ISETP.GT.U32.AND P0, PT, R2, 0x7f800000, PT ;  /* 0x7f8000000200780c */ /* 0x000fc80003f04070 */
[----:B------:R-:W-:-:S09]  /*d230*/  SEL R0, R0, 0x7c, P0 ;  /* 0x0000007c00007807 */ /* 0x000fd20000000000 */
.L_x_1776:
[----:B------:R-:W-:Y:S05]  /*d240*/  BSYNC B0 ;  /* 0x0000000000007941 */ /* 0x000fea0003800000 */
.L_x_1774:
[----:B------:R-:W-:-:S04]  /*d250*/  LOP3.LUT R2, R19, 0x80000000, RZ, 0xc0, !PT ;  /* 0x8000000013027812 */ /* 0x000fc800078ec0ff */
[----:B------:R-:W-:-:S04]  /*d260*/  SHF.R.U32.HI R3, RZ, 0x18, R2 ;  /* 0x00000018ff037819 */ /* 0x000fc80000011602 */
[----:B------:R-:W-:-:S05]  /*d270*/  LOP3.LUT R3, R0, R3, RZ, 0xfc, !PT ;  /* 0x0000000300037212 */ /* 0x000fca00078efcff */
[----:B------:R0:W-:Y:S01]  /*d280*/  STG.E.U8 desc[UR36][R16.64], R3 ;  /* 0x0000000310007986 */ /* 0x0001e2000c101124 */
[----:B------:R-:W-:Y:S05]  /*d290*/  BRA `(.L_x_1760) ;  /* 0x0000000400b87947 */ /* 0x000fea0003800000 */
.L_x_1770:
[----:B------:R-:W-:-:S05]  /*d2a0*/  HADD2.F32 R0, -RZ, R19.H0_H0 ;  /* 0x20000013ff007230 */ /* 0x000fca0000004100 */
[----:B------:R-:W-:-:S05]  /*d2b0*/  F2FP.BF16.F32.PACK_AB R0, RZ, R0 ;  /* 0x00000000ff00723e */ /* 0x000fca00000010ff */
[----:B------:R0:W-:Y:S01]  /*d2c0*/  STG.E.U16 desc[UR36][R16.64], R0 ;  /* 0x0000000010007986 */ /* 0x0001e2000c101524 */
[----:B------:R-:W-:Y:S05]  /*d2d0*/  BRA `(.L_x_1760) ;  /* 0x0000000400a87947 */ /* 0x000fea0003800000 */
.L_x_1767:
        /* <DEDUP_REMOVED lines=12> */
.L_x_1779:
        /* <DEDUP_REMOVED lines=17> */
.L_x_1782:
[----:B------:R-:W-:-:S04]  /*d4b0*/  LOP3.LUT R2, R19, 0x80000000, RZ, 0xc0, !PT ;  /* 0x8000000013027812 */ /* 0x000fc800078ec0ff */
[----:B------:R-:W-:-:S04]  /*d4c0*/  SHF.R.U32.HI R3, RZ, 0x18, R2 ;  /* 0x00000018ff037819 */ /* 0x000fc80000011602 */
[----:B------:R-:W-:-:S04]  /*d4d0*/  LOP3.LUT R0, R0, R3, RZ, 0xfc, !PT ;  /* 0x0000000300007212 */ /* 0x000fc800078efcff */
[----:B------:R-:W-:-:S07]  /*d4e0*/  PRMT R8, R0, 0x7610, R8 ;  /* 0x0000761000087816 */ /* 0x000fce0000000008 */
.L_x_1781:
[----:B------:R-:W-:Y:S05]  /*d4f0*/  BSYNC B0 ;  /* 0x0000000000007941 */ /* 0x000fea0003800000 */
.L_x_1780:
[----:B------:R0:W-:Y:S01]  /*d500*/  STG.E.U8 desc[UR36][R16.64], R8 ;  /* 0x0000000810007986 */ /* 0x0001e2000c101124 */
[----:B------:R-:W-:Y:S05]  /*d510*/  BRA `(.L_x_1760) ;  /* 0x0000000400187947 */ /* 0x000fea0003800000 */
.L_x_1778:
        /* <DEDUP_REMOVED lines=17> */
.L_x_1785:
[----:B------:R-:W-:-:S04]  /*d630*/  LOP3.LUT R2, R19, 0x80000000, RZ, 0xc0, !PT ;  /* 0x8000000013027812 */ /* 0x000fc800078ec0ff */
[----:B------:R-:W-:-:S04]  /*d640*/  SHF.R.U32.HI R3, RZ, 0x18, R2 ;  /* 0x00000018ff037819 */ /* 0x000fc80000011602 */
[----:B------:R-:W-:-:S04]  /*d650*/  LOP3.LUT R0, R0, R3, RZ, 0xfc, !PT ;  /* 0x0000000300007212 */ /* 0x000fc800078efcff */
[----:B------:R-:W-:-:S07]  /*d660*/  PRMT R8, R0, 0x7610, R8 ;  /* 0x0000761000087816 */ /* 0x000fce0000000008 */
.L_x_1784:
[----:B------:R-:W-:Y:S05]  /*d670*/  BSYNC B0 ;  /* 0x0000000000007941 */ /* 0x000fea0003800000 */
.L_x_1783:
[----:B------:R0:W-:Y:S01]  /*d680*/  STG.E.U8 desc[UR36][R16.64], R8 ;  /* 0x0000000810007986 */ /* 0x0001e2000c101124 */
[----:B------:R-:W-:Y:S05]  /*d690*/  BRA `(.L_x_1760) ;  /* 0x0000000000b87947 */ /* 0x000fea0003800000 */
.L_x_1777:
[----:B------:R-:W-:-:S13]  /*d6a0*/  ISETP.NE.AND P0, PT, R5, 0x1c, PT ;  /* 0x0000001c0500780c */ /* 0x000fda0003f05270 */
[----:B------:R-:W-:Y:S05]  /*d6b0*/  @!P0 BRA `(.L_x_1786) ;  /* 0x0000000000a48947 */ /* 0x000fea0003800000 */
[----:B------:R-:W-:-:S13]  /*d6c0*/  ISETP.NE.AND P0, PT, R5, 0x1d, PT ;  /* 0x0000001d0500780c */ /* 0x000fda0003f05270 */
[----:B------:R-:W-:Y:S05]  /*d6d0*/  @!P0 BRA `(.L_x_1787) ;  /* 0x00000000008c8947 */ /* 0x000fea0003800000 */
[----:B------:R-:W-:-:S13]  /*d6e0*/  ISETP.NE.AND P0, PT, R5, 0x2c, PT ;  /* 0x0000002c0500780c */ /* 0x000fda0003f05270 */
[----:B------:R-:W-:Y:S05]  /*d6f0*/  @P0 BRA `(.L_x_1759) ;  /* 0x0000000000400947 */ /* 0x000fea0003800000 */
[----:B------:R-:W-:Y:S02]  /*d700*/  HADD2.F32 R19, -RZ, R19.H0_H0 ;  /* 0x20000013ff137230 */ /* 0x000fe40000004100 */
        /* <DEDUP_REMOVED lines=15> */
.L_x_1759:
        /* <DEDUP_REMOVED lines=16> */
.L_x_1788:
[----:B------:R-:W-:Y:S05]  /*d900*/  BRA `(.L_x_1760) ;  /* 0x00000000001c7947 */ /* 0x000fea0003800000 */
.L_x_1787:
[----:B------:R-:W-:-:S06]  /*d910*/  HADD2.F32 R2, -RZ, R19.H0_H0 ;  /* 0x20000013ff027230 */ /* 0x000fcc0000004100 */
[----:B------:R-:W0:Y:S02]  /*d920*/  F2I.U64.TRUNC R2, R2 ;  /* 0x0000000200027311 */ /* 0x000e24000020d800 */
[----:B0-----:R0:W-:Y:S01]  /*d930*/  STG.E.64 desc[UR36][R16.64], R2 ;  /* 0x0000000210007986 */ /* 0x0011e2000c101b24 */
[----:B------:R-:W-:Y:S05]  /*d940*/  BRA `(.L_x_1760) ;  /* 0x00000000000c7947 */ /* 0x000fea0003800000 */
.L_x_1786:
[----:B------:R-:W-:-:S06]  /*d950*/  HADD2.F32 R19, -RZ, R19.H0_H0 ;  /* 0x20000013ff137230 */ /* 0x000fcc0000004100 */
[----:B------:R-:W0:Y:S02]  /*d960*/  F2I.FTZ.U32.TRUNC.NTZ R19, R19 ;  /* 0x0000001300137305 */ /* 0x000e24000021f000 */
[----:B0-----:R0:W-:Y:S02]  /*d970*/  STG.E desc[UR36][R16.64], R19 ;  /* 0x0000001310007986 */ /* 0x0011e4000c101924 */
.L_x_1760:
[----:B------:R-:W-:-:S07]  /*d980*/  VIADD R27, R27, 0x80 ;  /* 0x000000801b1b7836 */ /* 0x000fce0000000000 */
.L_x_1621:
[----:B------:R-:W-:Y:S05]  /*d990*/  BSYNC B6 ;  /* 0x0000000000067941 */ /* 0x000fea0003800000 */
.L_x_1620:
        /* <DEDUP_REMOVED lines=434> */
.L_x_1791:
        /* <DEDUP_REMOVED lines=23> */
.L_x_1795:
[----:B------:R-:W2:Y:S02]  /*f630*/  LDG.E.U8 R2, desc[UR36][R2.64] ;  /* 0x0000002402027981 */ /* 0x000ea4000c1e1100 */
[----:B--2---:R-:W-:-:S04]  /*f640*/  I2FP.F32.U32 R0, R2 ;  /* 0x0000000200007245 */ /* 0x004fc80000201000 */
[----:B------:R-:W-:-:S04]  /*f650*/  F2FP.F16.F32.PACK_AB R0, RZ, R0 ;  /* 0x00000000ff00723e */ /* 0x000fc800000000ff */
[----:B------:R-:W-:Y:S01]  /*f660*/  PRMT R19, R0, 0x7610, R19 ;  /* 0x0000761000137816 */ /* 0x000fe20000000013 */
[----:B------:R-:W-:Y:S06]  /*f670*/  BRA `(.L_x_1797) ;  /* 0x0000000c00bc7947 */ /* 0x000fec0003800000 */
.L_x_1794:
        /* <DEDUP_REMOVED lines=11> */
.L_x_1799:
[----:B------:R-:W2:Y:S02]  /*f730*/  LDG.E R2, desc[UR36][R2.64] ;  /* 0x0000002402027981 */ /* 0x000ea4000c1e1900 */
[----:B--2---:R-:W-:-:S04]  /*f740*/  I2FP.F32.S32 R0, R2 ;  /* 0x0000000200007245 */ /* 0x004fc80000201400 */
[----:B------:R-:W-:-:S04]  /*f750*/  F2FP.F16.F32.PACK_AB R0, RZ, R0 ;  /* 0x00000000ff00723e */ /* 0x000fc800000000ff */
[----:B------:R-:W-:Y:S01]  /*f760*/  PRMT R19, R0, 0x7610, R19 ;  /* 0x0000761000137816 */ /* 0x000fe20000000013 */
[----:B------:R-:W-:Y:S06]  /*f770*/  BRA `(.L_x_1797) ;  /* 0x0000000c007c7947 */ /* 0x000fec0003800000 */
.L_x_1798:
[----:B------:R-:W2:Y:S02]  /*f780*/  LDG.E.U16 R2, desc[UR36][R2.64] ;  /* 0x0000002402027981 */ /* 0x000ea4000c1e1500 */
[----:B--2---:R-:W0:Y:S02]  /*f790*/  I2F.S16 R0, R2 ;  /* 0x0000000200007306 */ /* 0x004e240000101400 */
[----:B0-----:R-:W-:-:S04]  /*f7a0*/  F2FP.F16.F32.PACK_AB R0, RZ, R0 ;  /* 0x00000000ff00723e */ /* 0x001fc800000000ff */
[----:B------:R-:W-:Y:S01]  /*f7b0*/  PRMT R19, R0, 0x7610, R19 ;  /* 0x0000761000137816 */ /* 0x000fe20000000013 */
[----:B------:R-:W-:Y:S06]  /*f7c0*/  BRA `(.L_x_1797) ;  /* 0x0000000c00687947 */ /* 0x000fec0003800000 */
.L_x_1793:
        /* <DEDUP_REMOVED lines=9> */
.L_x_1801:
[----:B------:R0:W5:Y:S01]  /*f860*/  LDG.E.U16 R19, desc[UR36][R2.64] ;  /* 0x0000002402137981 */ /* 0x000162000c1e1500 */
[----:B------:R-:W-:Y:S05]  /*f870*/  BRA `(.L_x_1797) ;  /* 0x0000000c003c7947 */ /* 0x000fea0003800000 */
.L_x_1800:
        /* <DEDUP_REMOVED lines=9> */
.L_x_1803:
[----:B------:R1:W5:Y:S01]  /*f910*/  LDG.E.U16 R19, desc[UR36][R2.64] ;  /* 0x0000002402137981 */ /* 0x000362000c1e1500 */
[----:B------:R-:W-:Y:S05]  /*f920*/  BRA `(.L_x_1797) ;  /* 0x0000000c00107947 */ /* 0x000fea0003800000 */
.L_x_1802:
        /* <DEDUP_REMOVED lines=9> */
.L_x_1792:
        /* <DEDUP_REMOVED lines=14> */
.L_x_1806:
        /* <DEDUP_REMOVED lines=9> */
.L_x_1805:
        /* <DEDUP_REMOVED lines=28> */
.L_x_1808:
        /* <DEDUP_REMOVED lines=15> */
.L_x_1807:
[----:B------:R-:W2:Y:S02]  /*fde0*/  LDG.E.U16 R0, desc[UR36][R2.64] ;  /* 0x0000002402007981 */ /* 0x000ea4000c1e1500 */
[----:B--2---:R-:W-:-:S05]  /*fdf0*/  IMAD.U32 R0, R0, 0x10000, RZ ;  /* 0x0001000000007824 */ /* 0x004fca00078e00ff */
[----:B------:R-:W-:-:S04]  /*fe00*/  F2FP.F16.F32.PACK_AB R0, RZ, R0 ;  /* 0x00000000ff00723e */ /* 0x000fc800000000ff */
[----:B------:R-:W-:Y:S01]  /*fe10*/  PRMT R19, R0, 0x7610, R19 ;  /* 0x0000761000137816 */ /* 0x000fe20000000013 */
[----:B------:R-:W-:Y:S06]  /*fe20*/  BRA `(.L_x_1797) ;  /* 0x0000000400d07947 */ /* 0x000fec0003800000 */
.L_x_1804:
        /* <DEDUP_REMOVED lines=13> */
.L_x_1811:
        /* <DEDUP_REMOVED lines=21> */
.L_x_1815:
[----:B------:R-:W-:Y:S05]  /*10050*/  BSYNC B1 ;  /* 0x0000000000017941 */ /* 0x000fea0003800000 */
.L_x_1814:
[----:B------:R-:W-:Y:S01]  /*10060*/  LEA R3, R0, 0x3b800000, 0x17 ;  /* 0x3b80000000037811 */ /* 0x000fe200078eb8ff */
[----:B------:R-:W-:-:S05]  /*10070*/  IMAD.SHL.U32 R0, R2, 0x100000, RZ ;  /* 0x0010000002007824 */ /* 0x000fca00078e00ff */
[----:B------:R-:W-:-:S07]  /*10080*/  LOP3.LUT R0, R3, R0, R4, 0xfe, !PT ;  /* 0x0000000003007212 */ /* 0x000fce00078efe04 */
.L_x_1813:
[----:B------:R-:W-:Y:S05]  /*10090*/  BSYNC B0 ;  /* 0x0000000000007941 */ /* 0x000fea0003800000 */
.L_x_1812:
[----:B------:R-:W-:-:S04]  /*100a0*/  F2FP.F16.F32.PACK_AB R0, RZ, R0 ;  /* 0x00000000ff00723e */ /* 0x000fc800000000ff */
[----:B------:R-:W-:Y:S01]  /*100b0*/  PRMT R19, R0, 0x7610, R19 ;  /* 0x0000761000137816 */ /* 0x000fe20000000013 */
[----:B------:R-:W-:Y:S06]  /*100c0*/  BRA `(.L_x_1797) ;  /* 0x0000000400287947 */ /* 0x000fec0003800000 */
.L_x_1810:
        /* <DEDUP_REMOVED lines=21> */
.L_x_1819:
[----:B------:R-:W-:Y:S05]  /*10220*/  BSYNC B1 ;  /* 0x0000000000017941 */ /* 0x000fea0003800000 */
.L_x_1818:
[----:B------:R-:W-:Y:S01]  /*10230*/  LEA R3, R0, 0x37800000, 0x17 ;  /* 0x3780000000037811 */ /* 0x000fe200078eb8ff */
[----:B------:R-:W-:-:S05]  /*10240*/  IMAD.SHL.U32 R0, R2, 0x200000, RZ ;  /* 0x0020000002007824 */ /* 0x000fca00078e00ff */
[----:B------:R-:W-:-:S07]  /*10250*/  LOP3.LUT R0, R3, R0, R4, 0xfe, !PT ;  /* 0x0000000003007212 */ /* 0x000fce00078efe04 */
.L_x_1817:
[----:B------:R-:W-:Y:S05]  /*10260*/  BSYNC B0 ;  /* 0x0000000000007941 */ /* 0x000fea0003800000 */
.L_x_1816:
[----:B------:R-:W-:-:S04]  /*10270*/  F2FP.F16.F32.PACK_AB R0, RZ, R0 ;  /* 0x00000000ff00723e */ /* 0x000fc800000000ff */
[----:B------:R-:W-:Y:S01]  /*10280*/  PRMT R19, R0, 0x7610, R19 ;  /* 0x0000761000137816 */ /* 0x000fe20000000013 */
[----:B------:R-:W-:Y:S06]  /*10290*/  BRA `(.L_x_1797) ;  /* 0x0000000000b47947 */ /* 0x000fec0003800000 */
.L_x_1809:
        /* <DEDUP_REMOVED lines=14> */
.L_x_1823:
[----:B------:R-:W-:Y:S05]  /*10380*/  BSYNC B0 ;  /* 0x0000000000007941 */ /* 0x000fea0003800000 */
.L_x_1822:
[----:B------:R-:W-:-:S04]  /*10390*/  F2FP.F16.F32.PACK_AB R0, RZ, R0 ;  /* 0x00000000ff00723e */ /* 0x000fc800000000ff */
[----:B------:R-:W-:Y:S01]  /*103a0*/  PRMT R19, R0, 0x7610, R19 ;  /* 0x0000761000137816 */ /* 0x000fe20000000013 */
[----:B------:R-:W-:Y:S06]  /*103b0*/  BRA `(.L_x_1797) ;  /* 0x00000000006c7947 */ /* 0x000fec0003800000 */
.L_x_1796:
        /* <DEDUP_REMOVED lines=16> */
.L_x_1824:
[----:B------:R-:W-:Y:S01]  /*104c0*/  PRMT R19, RZ, 0x7610, R19 ;  /* 0x00007610ff137816 */ /* 0x000fe20000000013 */
[----:B------:R-:W-:Y:S06]  /*104d0*/  BRA `(.L_x_1797) ;  /* 0x0000000000247947 */ /* 0x000fec0003800000 */
.L_x_1821:
[----:B------:R-:W2:Y:S02]  /*104e0*/  LDG.E.64 R2, desc[UR36][R2.64] ;  /* 0x0000002402027981 */ /* 0x000ea4000c1e1b00 */
[----:B--2---:R-:W0:Y:S02]  /*104f0*/  I2F.U64 R0, R2 ;  /* 0x0000000200007312 */ /* 0x004e240000301000 */
[----:B0-----:R-:W-:-:S04]  /*10500*/  F2FP.F16.F32.PACK_AB R0, RZ, R0 ;  /* 0x00000000ff00723e */ /* 0x001fc800000000ff */
[----:B------:R-:W-:Y:S01]  /*10510*/  PRMT R19, R0, 0x7610, R19 ;  /* 0x0000761000137816 */ /* 0x000fe20000000013 */
[----:B------:R-:W-:Y:S06]  /*10520*/  BRA `(.L_x_1797) ;  /* 0x0000000000107947 */ /* 0x000fec0003800000 */
.L_x_1820:
[----:B------:R-:W2:Y:S02]  /*10530*/  LDG.E R2, desc[UR36][R2.64] ;  /* 0x0000002402027981 */ /* 0x000ea4000c1e1900 */
[----:B--2---:R-:W-:-:S04]  /*10540*/  I2FP.F32.U32 R0, R2 ;  /* 0x0000000200007245 */ /* 0x004fc80000201000 */
[----:B------:R-:W-:-:S04]  /*10550*/  F2FP.F16.F32.PACK_AB R0, RZ, R0 ;  /* 0x00000000ff00723e */ /* 0x000fc800000000ff */
[----:B------:R-:W-:-:S07]  /*10560*/  PRMT R19, R0, 0x7610, R19 ;  /* 0x0000761000137816 */ /* 0x000fce0000000013 */
.L_x_1797:
        /* <DEDUP_REMOVED lines=20> */
.L_x_1828:
[----:B------:R-:W2:Y:S02]  /*106b0*/  LDG.E.U8 R2, desc[UR36][R2.64] ;  /* 0x0000002402027981 */ /* 0x000ea4000c1e1100 */
[----:B--2---:R-:W-:-:S04]  /*106c0*/  I2FP.F32.U32 R0, R2 ;  /* 0x0000000200007245 */ /* 0x004fc80000201000 */
[----:B------:R-:W-:-:S04]  /*106d0*/  F2FP.F16.F32.PACK_AB R0, RZ, R0 ;  /* 0x00000000ff00723e */ /* 0x000fc800000000ff */
[----:B------:R-:W-:Y:S01]  /*106e0*/  PRMT R23, R0, 0x7610, R23 ;  /* 0x0000761000177816 */ /* 0x000fe20000000017 */
[----:B------:R-:W-:Y:S06]  /*106f0*/  BRA `(.L_x_1830) ;  /* 0x0000000c00bc7947 */ /* 0x000fec0003800000 */
.L_x_1827:
        /* <DEDUP_REMOVED lines=11> */
.L_x_1832:
[----:B------:R-:W2:Y:S02]  /*107b0*/  LDG.E R2, desc[UR36][R2.64] ;  /* 0x0000002402027981 */ /* 0x000ea4000c1e1900 */
[----:B--2---:R-:W-:-:S04]  /*107c0*/  I2FP.F32.S32 R0, R2 ;  /* 0x0000000200007245 */ /* 0x004fc80000201400 */
[----:B------:R-:W-:-:S04]  /*107d0*/  F2FP.F16.F32.PACK_AB R0, RZ, R0 ;  /* 0x00000000ff00723e */ /* 0x000fc800000000ff */
[----:B------:R-:W-:Y:S01]  /*107e0*/  PRMT R23, R0, 0x7610, R23 ;  /* 0x0000761000177816 */ /* 0x000fe20000000017 */
[----:B------:R-:W-:Y:S06]  /*107f0*/  BRA `(.L_x_1830) ;  /* 0x0000000c007c7947 */ /* 0x000fec0003800000 */
.L_x_1831:
[----:B------:R-:W2:Y:S02]  /*10800*/  LDG.E.U16 R2, desc[UR36][R2.64] ;  /* 0x0000002402027981 */ /* 0x000ea4000c1e1500 */
[----:B--2---:R-:W0:Y:S02]  /*10810*/  I2F.S16 R0, R2 ;  /* 0x0000000200007306 */ /* 0x004e240000101400 */
[----:B0-----:R-:W-:-:S04]  /*10820*/  F2FP.F16.F32.PACK_AB R0, RZ, R0 ;  /* 0x00000000ff00723e */ /* 0x001fc800000000ff */
[----:B------:R-:W-:Y:S01]  /*10830*/  PRMT R23, R0, 0x7610, R23 ;  /* 0x0000761000177816 */ /* 0x000fe20000000017 */
[----:B------:R-:W-:Y:S06]  /*10840*/  BRA `(.L_x_1830) ;  /* 0x0000000c00687947 */ /* 0x000fec0003800000 */
.L_x_1826:
        /* <DEDUP_REMOVED lines=9> */
.L_x_1834:
[----:B------:R1:W5:Y:S01]  /*108e0*/  LDG.E.U16 R23, desc[UR36][R2.64] ;  /* 0x0000002402177981 */ /* 0x000362000c1e1500 */
[----:B------:R-:W-:Y:S05]  /*108f0*/  BRA `(.L_x_1830) ;  /* 0x0000000c003c7947 */ /* 0x000fea0003800000 */
.L_x_1833:
        /* <DEDUP_REMOVED lines=9> */
.L_x_1836:
[----:B------:R0:W5:Y:S01]  /*10990*/  LDG.E.U16 R23, desc[UR36][R2.64] ;  /* 0x0000002402177981 */ /* 0x000162000c1e1500 */
[----:B------:R-:W-:Y:S05]  /*109a0*/  BRA `(.L_x_1830) ;  /* 0x0000000c00107947 */ /* 0x000fea0003800000 */
.L_x_1835:
        /* <DEDUP_REMOVED lines=9> */
.L_x_1825:
        /* <DEDUP_REMOVED lines=14> */
.L_x_1839:
        /* <DEDUP_REMOVED lines=9> */
.L_x_1838:
        /* <DEDUP_REMOVED lines=28> */
.L_x_1841:
        /* <DEDUP_REMOVED lines=15> */
.L_x_1840:
[----:B------:R-:W2:Y:S02]  /*10e60*/  LDG.E.U16 R0, desc[UR36][R2.64] ;  /* 0x0000002402007981 */ /* 0x000ea4000c1e1500 */
[----:B--2---:R-:W-:-:S05]  /*10e70*/  IMAD.U32 R0, R0, 0x10000, RZ ;  /* 0x0001000000007824 */ /* 0x004fca00078e00ff */
[----:B------:R-:W-:-:S04]  /*10e80*/  F2FP.F16.F32.PACK_AB R0, RZ, R0 ;  /* 0x00000000ff00723e */ /* 0x000fc800000000ff */
[----:B------:R-:W-:Y:S01]  /*10e90*/  PRMT R23, R0, 0x7610, R23 ;  /* 0x0000761000177816 */ /* 0x000fe20000000017 */
[----:B------:R-:W-:Y:S06]  /*10ea0*/  BRA `(.L_x_1830) ;  /* 0x0000000400d07947 */ /* 0x000fec0003800000 */
.L_x_1837:
        /* <DEDUP_REMOVED lines=13> */
.L_x_1844:
        /* <DEDUP_REMOVED lines=21> */
.L_x_1848:
[----:B------:R-:W-:Y:S05]  /*110d0*/  BSYNC B1 ;  /* 0x0000000000017941 */ /* 0x000fea0003800000 */
.L_x_1847:
[----:B------:R-:W-:Y:S01]  /*110e0*/  LEA R3, R0, 0x3b800000, 0x17 ;  /* 0x3b80000000037811 */ /* 0x000fe200078eb8ff */
[----:B------:R-:W-:-:S05]  /*110f0*/  IMAD.SHL.U32 R0, R2, 0x100000, RZ ;  /* 0x0010000002007824 */ /* 0x000fca00078e00ff */
[----:B------:R-:W-:-:S07]  /*11100*/  LOP3.LUT R0, R3, R0, R4, 0xfe, !PT ;  /* 0x0000000003007212 */ /* 0x000fce00078efe04 */
.L_x_1846:
[----:B------:R-:W-:Y:S05]  /*11110*/  BSYNC B0 ;  /* 0x0000000000007941 */ /* 0x000fea0003800000 */
.L_x_1845:
[----:B------:R-:W-:-:S04]  /*11120*/  F2FP.F16.F32.PACK_AB R0, RZ, R0 ;  /* 0x00000000ff00723e */ /* 0x000fc800000000ff */
[----:B------:R-:W-:Y:S01]  /*11130*/  PRMT R23, R0, 0x7610, R23 ;  /* 0x0000761000177816 */ /* 0x000fe20000000017 */
[----:B------:R-:W-:Y:S06]  /*11140*/  BRA `(.L_x_1830) ;  /* 0x0000000400287947 */ /* 0x000fec0003800000 */
.L_x_1843:
        /* <DEDUP_REMOVED lines=21> */
.L_x_1852:
[----:B------:R-:W-:Y:S05]  /*112a0*/  BSYNC B1 ;  /* 0x0000000000017941 */ /* 0x000fea0003800000 */
.L_x_1851:
[----:B------:R-:W-:Y:S01]  /*112b0*/  LEA R3, R0, 0x37800000, 0x17 ;  /* 0x3780000000037811 */ /* 0x000fe200078eb8ff */
[----:B------:R-:W-:-:S05]  /*112c0*/  IMAD.SHL.U32 R0, R2, 0x200000, RZ ;  /* 0x0020000002007824 */ /* 0x000fca00078e00ff */
[----:B------:R-:W-:-:S07]  /*112d0*/  LOP3.LUT R0, R3, R0, R4, 0xfe, !PT ;  /* 0x0000000003007212 */ /* 0x000fce00078efe04 */
.L_x_1850:
[----:B------:R-:W-:Y:S05]  /*112e0*/  BSYNC B0 ;  /* 0x0000000000007941 */ /* 0x000fea0003800000 */
.L_x_1849:
[----:B------:R-:W-:-:S04]  /*112f0*/  F2FP.F16.F32.PACK_AB R0, RZ, R0 ;  /* 0x00000000ff00723e */ /* 0x000fc800000000ff */
[----:B------:R-:W-:Y:S01]  /*11300*/  PRMT R23, R0, 0x7610, R23 ;  /* 0x0000761000177816 */ /* 0x000fe20000000017 */
[----:B------:R-:W-:Y:S06]  /*11310*/  BRA `(.L_x_1830) ;  /* 0x0000000000b47947 */ /* 0x000fec0003800000 */
.L_x_1842:
        /* <DEDUP_REMOVED lines=14> */
.L_x_1856:
[----:B------:R-:W-:Y:S05]  /*11400*/  BSYNC B0 ;  /* 0x0000000000007941 */ /* 0x000fea0003800000 */
.L_x_1855:
[----:B------:R-:W-:-:S04]  /*11410*/  F2FP.F16.F32.PACK_AB R0, RZ, R0 ;  /* 0x00000000ff00723e */ /* 0x000fc800000000ff */
[----:B------:R-:W-:Y:S01]  /*11420*/  PRMT R23, R0, 0x7610, R23 ;  /* 0x0000761000177816 */ /* 0x000fe20000000017 */
[----:B------:R-:W-:Y:S06]  /*11430*/  BRA `(.L_x_1830) ;  /* 0x00000000006c7947 */ /* 0x000fec0003800000 */
.L_x_1829:
        /* <DEDUP_REMOVED lines=16> */
.L_x_1857:
[----:B------:R-:W-:Y:S01]  /*11540*/  PRMT R23, RZ, 0x7610, R23 ;  /* 0x00007610ff177816 */ /* 0x000fe20000000017 */
[----:B------:R-:W-:Y:S06]  /*11550*/  BRA `(.L_x_1830) ;  /* 0x0000000000247947 */ /* 0x000fec0003800000 */
.L_x_1854:
[----:B------:R-:W2:Y:S02]  /*11560*/  LDG.E.64 R2, desc[UR36][R2.64] ;  /* 0x0000002402027981 */ /* 0x000ea4000c1e1b00 */
[----:B--2---:R-:W0:Y:S02]  /*11570*/  I2F.U64 R0, R2 ;  /* 0x0000000200007312 */ /* 0x004e240000301000 */
[----:B0-----:R-:W-:-:S04]  /*11580*/  F2FP.F16.F32.PACK_AB R0, RZ, R0 ;  /* 0x00000000ff00723e */ /* 0x001fc800000000ff */
[----:B------:R-:W-:Y:S01]  /*11590*/  PRMT R23, R0, 0x7610, R23 ;  /* 0x0000761000177816 */ /* 0x000fe20000000017 */
[----:B------:R-:W-:Y:S06]  /*115a0*/  BRA `(.L_x_1830) ;  /* 0x0000000000107947 */ /* 0x000fec0003800000 */
.L_x_1853:
[----:B------:R-:W2:Y:S02]  /*115b0*/  LDG.E R2, desc[UR36][R2.64] ;  /* 0x0000002402027981 */ /* 0x000ea4000c1e1900 */
[----:B--2---:R-:W-:-:S04]  /*115c0*/  I2FP.F32.U32 R0, R2 ;  /* 0x0000000200007245 */ /* 0x004fc80000201000 */
[----:B------:R-:W-:-:S04]  /*115d0*/  F2FP.F16.F32.PACK_AB R0, RZ, R0 ;  /* 0x00000000ff00723e */ /* 0x000fc800000000ff */
[----:B------:R-:W-:-:S07]  /*115e0*/  PRMT R23, R0, 0x7610, R23 ;  /* 0x0000761000177816 */ /* 0x000fce0000000017 */
.L_x_1830:
        /* <DEDUP_REMOVED lines=20> */
.L_x_1861:
[----:B------:R-:W2:Y:S02]  /*11730*/  LDG.E.U8 R2, desc[UR36][R2.64] ;  /* 0x0000002402027981 */ /* 0x000ea4000c1e1100 */
[----:B--2---:R-:W-:-:S04]  /*11740*/  I2FP.F32.U32 R0, R2 ;  /* 0x0000000200007245 */ /* 0x004fc80000201000 */
[----:B------:R-:W-:-:S04]  /*11750*/  F2FP.F16.F32.PACK_AB R0, RZ, R0 ;  /* 0x00000000ff00723e */ /* 0x000fc800000000ff */
[----:B------:R-:W-:Y:S01]  /*11760*/  PRMT R22, R0, 0x7610, R22 ;  /* 0x0000761000167816 */ /* 0x000fe20000000016 */
[----:B------:R-:W-:Y:S06]  /*11770*/  BRA `(.L_x_1863) ;  /* 0x0000000c00bc7947 */ /* 0x000fec0003800000 */
.L_x_1860:
        /* <DEDUP_REMOVED lines=11> */
.L_x_1865:
[----:B------:R-:W2:Y:S02]  /*11830*/  LDG.E R2, desc[UR36][R2.64] ;  /* 0x0000002402027981 */ /* 0x000ea4000c1e1900 */
[----:B--2---:R-:W-:-:S04]  /*11840*/  I2FP.F32.S32 R0, R2 ;  /* 0x0000000200007245 */ /* 0x004fc80000201400 */
[----:B------:R-:W-:-:S04]  /*11850*/  F2FP.F16.F32.PACK_AB R0, RZ, R0 ;  /* 0x00000000ff00723e */ /* 0x000fc800000000ff */
[----:B------:R-:W-:Y:S01]  /*11860*/  PRMT R22, R0, 0x7610, R22 ;  /* 0x0000761000167816 */ /* 0x000fe20000000016 */
[----:B------:R-:W-:Y:S06]  /*11870*/  BRA `(.L_x_1863) ;  /* 0x0000000c007c7947 */ /* 0x000fec0003800000 */
.L_x_1864:
[----:B------:R-:W2:Y:S02]  /*11880*/  LDG.E.U16 R2, desc[UR36][R2.64] ;  /* 0x0000002402027981 */ /* 0x000ea4000c1e1500 */
[----:B--2---:R-:W0:Y:S02]  /*11890*/  I2F.S16 R0, R2 ;  /* 0x0000000200007306 */ /* 0x004e240000101400 */
[----:B0-----:R-:W-:-:S04]  /*118a0*/  F2FP.F16.F32.PACK_AB R0, RZ, R0 ;  /* 0x00000000ff00723e */ /* 0x001fc800000000ff */
[----:B------:R-:W-:Y:S01]  /*118b0*/  PRMT R22, R0, 0x7610, R22 ;  /* 0x0000761000167816 */ /* 0x000fe20000000016 */
[----:B------:R-:W-:Y:S06]  /*118c0*/  BRA `(.L_x_1863) ;  /* 0x0000000c00687947 */ /* 0x000fec0003800000 */
.L_x_1859:
        /* <DEDUP_REMOVED lines=9> */
.L_x_1867:
[----:B------:R1:W5:Y:S01]  /*11960*/  LDG.E.U16 R22, desc[UR36][R2.64] ;  /* 0x0000002402167981 */ /* 0x000362000c1e1500 */
[----:B------:R-:W-:Y:S05]  /*11970*/  BRA `(.L_x_1863) ;  /* 0x0000000c003c7947 */ /* 0x000fea0003800000 */
.L_x_1866:
        /* <DEDUP_REMOVED lines=9> */
.L_x_1869:
[----:B------:R0:W5:Y:S01]  /*11a10*/  LDG.E.U16 R22, desc[UR36][R2.64] ;  /* 0x0000002402167981 */ /* 0x000162000c1e1500 */
[----:B------:R-:W-:Y:S05]  /*11a20*/  BRA `(.L_x_1863) ;  /* 0x0000000c00107947 */ /* 0x000fea0003800000 */
.L_x_1868:
        /* <DEDUP_REMOVED lines=9> */
.L_x_1858:
        /* <DEDUP_REMOVED lines=14> */
.L_x_1872:
        /* <DEDUP_REMOVED lines=9> */
.L_x_1871:
        /* <DEDUP_REMOVED lines=28> */
.L_x_1874:
        /* <DEDUP_REMOVED lines=15> */
.L_x_1873:
[----:B------:R-:W2:Y:S02]  /*11ee0*/  LDG.E.U16 R0, desc[UR36][R2.64] ;  /* 0x0000002402007981 */ /* 0x000ea4000c1e1500 */
[----:B--2---:R-:W-:-:S05]  /*11ef0*/  IMAD.U32 R0, R0, 0x10000, RZ ;  /* 0x0001000000007824 */ /* 0x004fca00078e00ff */
[----:B------:R-:W-:-:S04]  /*11f00*/  F2FP.F16.F32.PACK_AB R0, RZ, R0 ;  /* 0x00000000ff00723e */ /* 0x000fc800000000ff */
[----:B------:R-:W-:Y:S01]  /*11f10*/  PRMT R22, R0, 0x7610, R22 ;  /* 0x0000761000167816 */ /* 0x000fe20000000016 */
[----:B------:R-:W-:Y:S06]  /*11f20*/  BRA `(.L_x_1863) ;  /* 0x0000000400d07947 */ /* 0x000fec0003800000 */
.L_x_1870:
        /* <DEDUP_REMOVED lines=13> */
.L_x_1877:
        /* <DEDUP_REMOVED lines=21> */
.L_x_1881:
[----:B------:R-:W-:Y:S05]  /*12150*/  BSYNC B1 ;  /* 0x0000000000017941 */ /* 0x000fea0003800000 */
.L_x_1880:
[----:B------:R-:W-:Y:S01]  /*12160*/  LEA R3, R0, 0x3b800000, 0x17 ;  /* 0x3b80000000037811 */ /* 0x000fe200078eb8ff */
[----:B------:R-:W-:-:S05]  /*12170*/  IMAD.SHL.U32 R0, R2, 0x100000, RZ ;  /* 0x0010000002007824 */ /* 0x000fca00078e00ff */
[----:B------:R-:W-:-:S07]  /*12180*/  LOP3.LUT R0, R3, R0, R4, 0xfe, !PT ;  /* 0x0000000003007212 */ /* 0x000fce00078efe04 */
.L_x_1879:
[----:B------:R-:W-:Y:S05]  /*12190*/  BSYNC B0 ;  /* 0x0000000000007941 */ /* 0x000fea0003800000 */
.L_x_1878:
[----:B------:R-:W-:-:S04]  /*121a0*/  F2FP.F16.F32.PACK_AB R0, RZ, R0 ;  /* 0x00000000ff00723e */ /* 0x000fc800000000ff */
[----:B------:R-:W-:Y:S01]  /*121b0*/  PRMT R22, R0, 0x7610, R22 ;  /* 0x0000761000167816 */ /* 0x000fe20000000016 */
[----:B------:R-:W-:Y:S06]  /*121c0*/  BRA `(.L_x_1863) ;  /* 0x0000000400287947 */ /* 0x000fec0003800000 */
.L_x_1876:
        /* <DEDUP_REMOVED lines=21> */
.L_x_1885:
[----:B------:R-:W-:Y:S05]  /*12320*/  BSYNC B1 ;  /* 0x0000000000017941 */ /* 0x000fea0003800000 */
.L_x_1884:
[----:B------:R-:W-:Y:S01]  /*12330*/  LEA R3, R0, 0x37800000, 0x17 ;  /* 0x3780000000037811 */ /* 0x000fe200078eb8ff */
[----:B------:R-:W-:-:S05]  /*12340*/  IMAD.SHL.U32 R0, R2, 0x200000, RZ ;  /* 0x0020000002007824 */ /* 0x000fca00078e00ff */
[----:B------:R-:W-:-:S07]  /*12350*/  LOP3.LUT R0, R3, R0, R4, 0xfe, !PT ;  /* 0x0000000003007212 */ /* 0x000fce00078efe04 */
.L_x_1883:
[----:B------:R-:W-:Y:S05]  /*12360*/  BSYNC B0 ;  /* 0x0000000000007941 */ /* 0x000fea0003800000 */
.L_x_1882:
[----:B------:R-:W-:-:S04]  /*12370*/  F2FP.F16.F32.PACK_AB R0, RZ, R0 ;  /* 0x00000000ff00723e */ /* 0x000fc800000000ff */
[----:B------:R-:W-:Y:S01]  /*12380*/  PRMT R22, R0, 0x7610, R22 ;  /* 0x0000761000167816 */ /* 0x000fe20000000016 */
[----:B------:R-:W-:Y:S06]  /*12390*/  BRA `(.L_x_1863) ;  /* 0x0000000000b47947 */ /* 0x000fec0003800000 */
.L_x_1875:
        /* <DEDUP_REMOVED lines=14> */
.L_x_1889:
[----:B------:R-:W-:Y:S05]  /*12480*/  BSYNC B0 ;  /* 0x0000000000007941 */ /* 0x000fea0003800000 */
.L_x_1888:
[----:B------:R-:W-:-:S04]  /*12490*/  F2FP.F16.F32.PACK_AB R0, RZ, R0 ;  /* 0x00000000ff00723e */ /* 0x000fc800000000ff */
[----:B------:R-:W-:Y:S01]  /*124a0*/  PRMT R22, R0, 0x7610, R22 ;  /* 0x0000761000167816 */ /* 0x000fe20000000016 */
[----:B------:R-:W-:Y:S06]  /*124b0*/  BRA `(.L_x_1863) ;  /* 0x00000000006c7947 */ /* 0x000fec0003800000 */
.L_x_1862:
        /* <DEDUP_REMOVED lines=16> */
.L_x_1890:
[----:B------:R-:W-:Y:S01]  /*125c0*/  PRMT R22, RZ, 0x7610, R22 ;  /* 0x00007610ff167816 */ /* 0x000fe20000000016 */
[----:B------:R-:W-:Y:S06]  /*125d0*/  BRA `(.L_x_1863) ;  /* 0x0000000000247947 */ /* 0x000fec0003800000 */
.L_x_1887:
[----:B------:R-:W2:Y:S02]  /*125e0*/  LDG.E.64 R2, desc[UR36][R2.64] ;  /* 0x0000002402027981 */ /* 0x000ea4000c1e1b00 */
[----:B--2---:R-:W0:Y:S02]  /*125f0*/  I2F.U64 R0, R2 ;  /* 0x0000000200007312 */ /* 0x004e240000301000 */
[----:B0-----:R-:W-:-:S04]  /*12600*/  F2FP.F16.F32.PACK_AB R0, RZ, R0 ;  /* 0x00000000ff00723e */ /* 0x001fc800000000ff */
[----:B------:R-:W-:Y:S01]  /*12610*/  PRMT R22, R0, 0x7610, R22 ;  /* 0x0000761000167816 */ /* 0x000fe20000000016 */
[----:B------:R-:W-:Y:S06]  /*12620*/  BRA `(.L_x_1863) ;  /* 0x0000000000107947 */ /* 0x000fec0003800000 */
.L_x_1886:
[----:B------:R-:W2:Y:S02]  /*12630*/  LDG.E R2, desc[UR36][R2.64] ;  /* 0x0000002402027981 */ /* 0x000ea4000c1e1900 */
[----:B--2---:R-:W-:-:S04]  /*12640*/  I2FP.F32.U32 R0, R2 ;  /* 0x0000000200007245 */ /* 0x004fc80000201000 */
[----:B------:R-:W-:-:S04]  /*12650*/  F2FP.F16.F32.PACK_AB R0, RZ, R0 ;  /* 0x00000000ff00723e */ /* 0x000fc800000000ff */
[----:B------:R-:W-:-:S07]  /*12660*/  PRMT R22, R0, 0x7610, R22 ;  /* 0x0000761000167816 */ /* 0x000fce0000000016 */
.L_x_1863:
        /* <DEDUP_REMOVED lines=19> */
.L_x_1894:
[----:B------:R-:W2:Y:S02]  /*127a0*/  LDG.E.U8 R2, desc[UR36][R2.64] ;  /* 0x0000002402027981 */ /* 0x000ea4000c1e1100 */
[----:B--2---:R-:W-:-:S04]  /*127b0*/  I2FP.F32.U32 R0, R2 ;  /* 0x0000000200007245 */ /* 0x004fc80000201000 */
[----:B------:R-:W-:Y:S01]  /*127c0*/  F2FP.F16.F32.PACK_AB R0, RZ, R0 ;  /* 0x00000000ff00723e */ /* 0x000fe200000000ff */
[----:B------:R-:W-:Y:S06]  /*127d0*/  BRA `(.L_x_1896) ;  /* 0x0000000c00887947 */ /* 0x000fec0003800000 */
.L_x_1893:
        /* <DEDUP_REMOVED lines=10> */
.L_x_1898:
[----:B------:R-:W2:Y:S02]  /*12880*/  LDG.E R2, desc[UR36][R2.64] ;  /* 0x0000002402027981 */ /* 0x000ea4000c1e1900 */
[----:B--2---:R-:W-:-:S04]  /*12890*/  I2FP.F32.S32 R0, R2 ;  /* 0x0000000200007245 */ /* 0x004fc80000201400 */
[----:B------:R-:W-:Y:S01]  /*128a0*/  F2FP.F16.F32.PACK_AB R0, RZ, R0 ;  /* 0x00000000ff00723e */ /* 0x000fe200000000ff */
[----:B------:R-:W-:Y:S06]  /*128b0*/  BRA `(.L_x_1896) ;  /* 0x0000000c00507947 */ /* 0x000fec0003800000 */
.L_x_1897:
[----:B------:R-:W2:Y:S02]  /*128c0*/  LDG.E.U16 R2, desc[UR36][R2.64] ;  /* 0x0000002402027981 */ /* 0x000ea4000c1e1500 */
[----:B--2---:R-:W0:Y:S02]  /*128d0*/  I2F.S16 R0, R2 ;  /* 0x0000000200007306 */ /* 0x004e240000101400 */
[----:B0-----:R-:W-:Y:S01]  /*128e0*/  F2FP.F16.F32.PACK_AB R0, RZ, R0 ;  /* 0x00000000ff00723e */ /* 0x001fe200000000ff */
[----:B------:R-:W-:Y:S06]  /*128f0*/  BRA `(.L_x_1896) ;  /* 0x0000000c00407947 */ /* 0x000fec0003800000 */
.L_x_1892:
        /* <DEDUP_REMOVED lines=9> */
.L_x_1900:
[----:B------:R0:W5:Y:S01]  /*12990*/  LDG.E.U16 R0, desc[UR36][R2.64] ;  /* 0x0000002402007981 */ /* 0x000162000c1e1500 */
[----:B------:R-:W-:Y:S05]  /*129a0*/  BRA `(.L_x_1896) ;  /* 0x0000000c00147947 */ /* 0x000fea0003800000 */
.L_x_1899:
        /* <DEDUP_REMOVED lines=9> */
.L_x_1902:
[----:B------:R1:W5:Y:S01]  /*12a40*/  LDG.E.U16 R0, desc[UR36][R2.64] ;  /* 0x0000002402007981 */ /* 0x000362000c1e1500 */
[----:B------:R-:W-:Y:S05]  /*12a50*/  BRA `(.L_x_1896) ;  /* 0x0000000800e87947 */ /* 0x000fea0003800000 */
.L_x_1901:
        /* <DEDUP_REMOVED lines=8> */
.L_x_1891:
        /* <DEDUP_REMOVED lines=13> */
.L_x_1905:
        /* <DEDUP_REMOVED lines=8> */
.L_x_1904:
        /* <DEDUP_REMOVED lines=28> */
.L_x_1907:
        /* <DEDUP_REMOVED lines=15> */
.L_x_1906:
[----:B------:R-:W2:Y:S02]  /*12ee0*/  LDG.E.U16 R0, desc[UR36][R2.64] ;  /* 0x0000002402007981 */ /* 0x000ea4000c1e1500 */
[----:B--2---:R-:W-:-:S05]  /*12ef0*/  IMAD.U32 R0, R0, 0x10000, RZ ;  /* 0x0001000000007824 */ /* 0x004fca00078e00ff */
[----:B------:R-:W-:Y:S01]  /*12f00*/  F2FP.F16.F32.PACK_AB R0, RZ, R0 ;  /* 0x00000000ff00723e */ /* 0x000fe200000000ff */
[----:B------:R-:W-:Y:S06]  /*12f10*/  BRA `(.L_x_1896) ;  /* 0x0000000400b87947 */ /* 0x000fec0003800000 */
.L_x_1903:
        /* <DEDUP_REMOVED lines=12> */
.L_x_1910:
        /* <DEDUP_REMOVED lines=21> */
.L_x_1914:
[----:B------:R-:W-:Y:S05]  /*13130*/  BSYNC B1 ;  /* 0x0000000000017941 */ /* 0x000fea0003800000 */
.L_x_1913:
[----:B------:R-:W-:Y:S01]  /*13140*/  LEA R3, R0, 0x3b800000, 0x17 ;  /* 0x3b80000000037811 */ /* 0x000fe200078eb8ff */
[----:B------:R-:W-:-:S05]  /*13150*/  IMAD.SHL.U32 R0, R2, 0x100000, RZ ;  /* 0x0010000002007824 */ /* 0x000fca00078e00ff */
[----:B------:R-:W-:-:S07]  /*13160*/  LOP3.LUT R0, R3, R0, R4, 0xfe, !PT ;  /* 0x0000000003007212 */ /* 0x000fce00078efe04 */
.L_x_1912:
[----:B------:R-:W-:Y:S05]  /*13170*/  BSYNC B0 ;  /* 0x0000000000007941 */ /* 0x000fea0003800000 */
.L_x_1911:
[----:B------:R-:W-:Y:S01]  /*13180*/  F2FP.F16.F32.PACK_AB R0, RZ, R0 ;  /* 0x00000000ff00723e */ /* 0x000fe200000000ff */
[----:B------:R-:W-:Y:S06]  /*13190*/  BRA `(.L_x_1896) ;  /* 0x0000000400187947 */ /* 0x000fec0003800000 */
.L_x_1909:
        /* <DEDUP_REMOVED lines=21> */
.L_x_1918:
[----:B------:R-:W-:Y:S05]  /*132f0*/  BSYNC B1 ;  /* 0x0000000000017941 */ /* 0x000fea0003800000 */
.L_x_1917:
[----:B------:R-:W-:Y:S01]  /*13300*/  LEA R3, R0, 0x37800000, 0x17 ;  /* 0x3780000000037811 */ /* 0x000fe200078eb8ff */
[----:B------:R-:W-:-:S05]  /*13310*/  IMAD.SHL.U32 R0, R2, 0x200000, RZ ;  /* 0x0020000002007824 */ /* 0x000fca00078e00ff */
[----:B------:R-:W-:-:S07]  /*13320*/  LOP3.LUT R0, R3, R0, R4, 0xfe, !PT ;  /* 0x0000000003007212 */ /* 0x000fce00078efe04 */
.L_x_1916:
[----:B------:R-:W-:Y:S05]  /*13330*/  BSYNC B0 ;  /* 0x0000000000007941 */ /* 0x000fea0003800000 */
.L_x_1915:
[----:B------:R-:W-:Y:S01]  /*13340*/  F2FP.F16.F32.PACK_AB R0, RZ, R0 ;  /* 0x00000000ff00723e */ /* 0x000fe200000000ff */
[----:B------:R-:W-:Y:S06]  /*13350*/  BRA `(.L_x_1896) ;  /* 0x0000000000a87947 */ /* 0x000fec0003800000 */
.L_x_1908:
        /* <DEDUP_REMOVED lines=14> */
.L_x_1922:
[----:B------:R-:W-:Y:S05]  /*13440*/  BSYNC B0 ;  /* 0x0000000000007941 */ /* 0x000fea0003800000 */
.L_x_1921:
[----:B------:R-:W-:Y:S01]  /*13450*/  F2FP.F16.F32.PACK_AB R0, RZ, R0 ;  /* 0x00000000ff00723e */ /* 0x000fe200000000ff */
[----:B------:R-:W-:Y:S06]  /*13460*/  BRA `(.L_x_1896) ;  /* 0x0000000000647947 */ /* 0x000fec0003800000 */
.L_x_1895:
        /* <DEDUP_REMOVED lines=16> */
.L_x_1923:
[----:B------:R-:W-:Y:S01]  /*13570*/  PRMT R0, RZ, 0x7610, R0 ;  /* 0x00007610ff007816 */ /* 0x000fe20000000000 */
[----:B------:R-:W-:Y:S06]  /*13580*/  BRA `(.L_x_1896) ;  /* 0x00000000001c7947 */ /* 0x000fec0003800000 */
.L_x_1920:
[----:B------:R-:W2:Y:S02]  /*13590*/  LDG.E.64 R2, desc[UR36][R2.64] ;  /* 0x0000002402027981 */ /* 0x000ea4000c1e1b00 */
[----:B--2---:R-:W0:Y:S02]  /*135a0*/  I2F.U64 R0, R2 ;  /* 0x0000000200007312 */ /* 0x004e240000301000 */
[----:B0-----:R-:W-:Y:S01]  /*135b0*/  F2FP.F16.F32.PACK_AB R0, RZ, R0 ;  /* 0x00000000ff00723e */ /* 0x001fe200000000ff */
[----:B------:R-:W-:Y:S06]  /*135c0*/  BRA `(.L_x_1896) ;  /* 0x00000000000c7947 */ /* 0x000fec0003800000 */
.L_x_1919:
[----:B------:R-:W2:Y:S02]  /*135d0*/  LDG.E R2, desc[UR36][R2.64] ;  /* 0x0000002402027981 */ /* 0x000ea4000c1e1900 */
[----:B--2---:R-:W-:-:S04]  /*135e0*/  I2FP.F32.U32 R0, R2 ;  /* 0x0000000200007245 */ /* 0x004fc80000201000 */
[----:B------:R-:W-:-:S07]  /*135f0*/  F2FP.F16.F32.PACK_AB R0, RZ, R0 ;  /* 0x00000000ff00723e */ /* 0x000fce00000000ff */
.L_x_1896:
        /* <DEDUP_REMOVED lines=28> */
.L_x_1927:
[----:B------:R-:W-:-:S06]  /*137c0*/  HADD2.F32 R3, -RZ, R19.H0_H0 ;  /* 0x20000013ff037230 */ /* 0x000fcc0000004100 */
[----:B------:R-:W0:Y:S02]  /*137d0*/  F2I.S64.TRUNC R2, R3 ;  /* 0x0000000300027311 */ /* 0x000e24000020d900 */
[----:B0-----:R0:W-:Y:S01]  /*137e0*/  STG.E.U8 desc[UR36][R16.64], R2 ;  /* 0x0000000210007986 */ /* 0x0011e2000c101124 */
[----:B------:R-:W-:Y:S05]  /*137f0*/  BRA `(.L_x_1929) ;  /* 0x0000000c00847947 */ /* 0x000fea0003800000 */
.L_x_1926:
        /* <DEDUP_REMOVED lines=10> */
.L_x_1931:
[----:B------:R-:W-:-:S06]  /*138a0*/  HADD2.F32 R19, -RZ, R19.H0_H0 ;  /* 0x20000013ff137230 */ /* 0x000fcc0000004100 */
[----:B------:R-:W0:Y:S02]  /*138b0*/  F2I.FTZ.TRUNC.NTZ R19, R19 ;  /* 0x0000001300137305 */ /* 0x000e24000021f100 */
[----:B0-----:R0:W-:Y:S01]  /*138c0*/  STG.E desc[UR36][R16.64], R19 ;  /* 0x0000001310007986 */ /* 0x0011e2000c101924 */
[----:B------:R-:W-:Y:S05]  /*138d0*/  BRA `(.L_x_1929) ;  /* 0x0000000c004c7947 */ /* 0x000fea0003800000 */
.L_x_1930:
[----:B------:R-:W-:-:S06]  /*138e0*/  HADD2.F32 R19, -RZ, R19.H0_H0 ;  /* 0x20000013ff137230 */ /* 0x000fcc0000004100 */
[----:B------:R-:W0:Y:S02]  /*138f0*/  F2I.FTZ.TRUNC.NTZ R19, R19 ;  /* 0x0000001300137305 */ /* 0x000e24000021f100 */
[----:B0-----:R0:W-:Y:S01]  /*13900*/  STG.E.U16 desc[UR36][R16.64], R19 ;  /* 0x0000001310007986 */ /* 0x0011e2000c101524 */
[----:B------:R-:W-:Y:S05]  /*13910*/  BRA `(.L_x_1929) ;  /* 0x0000000c003c7947 */ /* 0x000fea0003800000 */
.L_x_1925:
        /* <DEDUP_REMOVED lines=9> */
.L_x_1933:
[----:B------:R0:W-:Y:S01]  /*139b0*/  STG.E.U16 desc[UR36][R16.64], R19 ;  /* 0x0000001310007986 */ /* 0x0001e2000c101524 */
[----:B------:R-:W-:Y:S05]  /*139c0*/  BRA `(.L_x_1929) ;  /* 0x0000000c00107947 */ /* 0x000fea0003800000 */
.L_x_1932:
        /* <DEDUP_REMOVED lines=10> */
.L_x_1935:
[----:B------:R-:W-:-:S05]  /*13a70*/  HADD2.F32 R0, -RZ, R19.H0_H0 ;  /* 0x20000013ff007230 */ /* 0x000fca0000004100 */
[----:B------:R-:W-:-:S04]  /*13a80*/  F2FP.F16.F32.PACK_AB R0, RZ, R0 ;  /* 0x00000000ff00723e */ /* 0x000fc800000000ff */
[----:B------:R-:W-:-:S05]  /*13a90*/  PRMT R0, R0, 0x5410, RZ ;  /* 0x0000541000007816 */ /* 0x000fca00000000ff */
[----:B------:R2:W-:Y:S01]  /*13aa0*/  STG.E desc[UR36][R16.64], R0 ;  /* 0x0000000010007986 */ /* 0x0005e2000c101924 */
[----:B------:R-:W-:Y:S05]  /*13ab0*/  BRA `(.L_x_1929) ;  /* 0x0000000800d47947 */ /* 0x000fea0003800000 */
.L_x_1934:
[----:B------:R-:W-:-:S05]  /*13ac0*/  HADD2.F32 R2, -RZ, R19.H0_H0 ;  /* 0x20000013ff027230 */ /* 0x000fca0000004100 */
[----:B------:R-:W-:-:S06]  /*13ad0*/  FMUL.FTZ R2, R2, 1 ;  /* 0x3f80000002027820 */ /* 0x000fcc0000410000 */
[----:B------:R-:W0:Y:S02]  /*13ae0*/  F2F.F64.F32 R2, R2 ;  /* 0x0000000200027310 */ /* 0x000e240000201800 */
[----:B0-----:R4:W-:Y:S01]  /*13af0*/  STG.E.64 desc[UR36][R16.64], R2 ;  /* 0x0000000210007986 */ /* 0x0019e2000c101b24 */
[----:B------:R-:W-:Y:S05]  /*13b00*/  BRA `(.L_x_1929) ;  /* 0x0000000800c07947 */ /* 0x000fea0003800000 */
.L_x_1924:
        /* <DEDUP_REMOVED lines=13> */
.L_x_1938:
[----:B------:R-:W-:Y:S01]  /*13be0*/  HADD2.F32 R19, -RZ, R19.H0_H0 ;  /* 0x20000013ff137230 */ /* 0x000fe20000004100 */
[----:B------:R-:W-:-:S04]  /*13bf0*/  CS2R R6, SRZ ;  /* 0x0000000000067805 */ /* 0x000fc8000001ff00 */
[----:B------:R-:W-:-:S06]  /*13c00*/  FMUL.FTZ R4, R19, 1 ;  /* 0x3f80000013047820 */ /* 0x000fcc0000410000 */
[----:B------:R-:W0:Y:S02]  /*13c10*/  F2F.F64.F32 R4, R4 ;  /* 0x0000000400047310 */ /* 0x000e240000201800 */
[----:B0-----:R0:W-:Y:S01]  /*13c20*/  STG.E.128 desc[UR36][R16.64], R4 ;  /* 0x0000000410007986 */ /* 0x0011e2000c101d24 */
[----:B------:R-:W-:Y:S05]  /*13c30*/  BRA `(.L_x_1929) ;  /* 0x0000000800747947 */ /* 0x000fea0003800000 */
.L_x_1937:
        /* <DEDUP_REMOVED lines=21> */
.L_x_1942:
[----:B------:R-:W-:Y:S05]  /*13d90*/  BSYNC B0 ;  /* 0x0000000000007941 */ /* 0x000fea0003800000 */
.L_x_1941:
[----:B------:R-:W-:-:S05]  /*13da0*/  LOP3.LUT R3, R0, R3, RZ, 0xfc, !PT ;  /* 0x0000000300037212 */ /* 0x000fca00078efcff */
[----:B------:R0:W-:Y:S01]  /*13db0*/  STG.E.U8 desc[UR36][R16.64], R3 ;  /* 0x0000000310007986 */ /* 0x0001e2000c101124 */
[----:B------:R-:W-:Y:S05]  /*13dc0*/  BRA `(.L_x_1929) ;  /* 0x0000000800107947 */ /* 0x000fea0003800000 */
.L_x_1940:
        /* <DEDUP_REMOVED lines=13> */
.L_x_1944:
[----:B------:R-:W-:Y:S01]  /*13ea0*/  IMAD.MOV.U32 R0, RZ, RZ, 0x7f ;  /* 0x0000007fff007424 */ /* 0x000fe200078e00ff */
[----:B------:R-:W-:-:S04]  /*13eb0*/  ISETP.GT.U32.AND P0, PT, R2, 0x7f800000, PT ;  /* 0x7f8000000200780c */ /* 0x000fc80003f04070 */
[----:B------:R-:W-:-:S09]  /*13ec0*/  SEL R0, R0, 0x7c, P0 ;  /* 0x0000007c00007807 */ /* 0x000fd20000000000 */
.L_x_1945:
[----:B------:R-:W-:Y:S05]  /*13ed0*/  BSYNC B0 ;  /* 0x0000000000007941 */ /* 0x000fea0003800000 */
.L_x_1943:
[----:B------:R-:W-:-:S04]  /*13ee0*/  LOP3.LUT R2, R19, 0x80000000, RZ, 0xc0, !PT ;  /* 0x8000000013027812 */ /* 0x000fc800078ec0ff */
[----:B------:R-:W-:-:S04]  /*13ef0*/  SHF.R.U32.HI R3, RZ, 0x18, R2 ;  /* 0x00000018ff037819 */ /* 0x000fc80000011602 */
[----:B------:R-:W-:-:S05]  /*13f00*/  LOP3.LUT R3, R0, R3, RZ, 0xfc, !PT ;  /* 0x0000000300037212 */ /* 0x000fca00078efcff */
[----:B------:R0:W-:Y:S01]  /*13f10*/  STG.E.U8 desc[UR36][R16.64], R3 ;  /* 0x0000000310007986 */ /* 0x0001e2000c101124 */
[----:B------:R-:W-:Y:S05]  /*13f20*/  BRA `(.L_x_1929) ;  /* 0x0000000400b87947 */ /* 0x000fea0003800000 */
.L_x_1939:
[----:B------:R-:W-:-:S05]  /*13f30*/  HADD2.F32 R0, -RZ, R19.H0_H0 ;  /* 0x20000013ff007230 */ /* 0x000fca0000004100 */
[----:B------:R-:W-:-:S05]  /*13f40*/  F2FP.BF16.F32.PACK_AB R0, RZ, R0 ;  /* 0x00000000ff00723e */ /* 0x000fca00000010ff */
[----:B------:R0:W-:Y:S01]  /*13f50*/  STG.E.U16 desc[UR36][R16.64], R0 ;  /* 0x0000000010007986 */ /* 0x0001e2000c101524 */
[----:B------:R-:W-:Y:S05]  /*13f60*/  BRA `(.L_x_1929) ;  /* 0x0000000400a87947 */ /* 0x000fea0003800000 */
.L_x_1936:
        /* <DEDUP_REMOVED lines=12> */
.L_x_1948:
        /* <DEDUP_REMOVED lines=17> */
.L_x_1951:
[----:B------:R-:W-:-:S04]  /*14140*/  LOP3.LUT R2, R19, 0x80000000, RZ, 0xc0, !PT ;  /* 0x8000000013027812 */ /* 0x000fc800078ec0ff */
[----:B------:R-:W-:-:S04]  /*14150*/  SHF.R.U32.HI R3, RZ, 0x18, R2 ;  /* 0x00000018ff037819 */ /* 0x000fc80000011602 */
[----:B------:R-:W-:-:S04]  /*14160*/  LOP3.LUT R0, R0, R3, RZ, 0xfc, !PT ;  /* 0x0000000300007212 */ /* 0x000fc800078efcff */
[----:B------:R-:W-:-:S07]  /*14170*/  PRMT R8, R0, 0x7610, R8 ;  /* 0x0000761000087816 */ /* 0x000fce0000000008 */
.L_x_1950:
[----:B------:R-:W-:Y:S05]  /*14180*/  BSYNC B0 ;  /* 0x0000000000007941 */ /* 0x000fea0003800000 */
.L_x_1949:
[----:B------:R0:W-:Y:S01]  /*14190*/  STG.E.U8 desc[UR36][R16.64], R8 ;  /* 0x0000000810007986 */ /* 0x0001e2000c101124 */
[----:B------:R-:W-:Y:S05]  /*141a0*/  BRA `(.L_x_1929) ;  /* 0x0000000400187947 */ /* 0x000fea0003800000 */
.L_x_1947:
        /* <DEDUP_REMOVED lines=17> */
.L_x_1954:
[----:B------:R-:W-:-:S04]  /*142c0*/  LOP3.LUT R2, R19, 0x80000000, RZ, 0xc0, !PT ;  /* 0x8000000013027812 */ /* 0x000fc800078ec0ff */
[----:B------:R-:W-:-:S04]  /*142d0*/  SHF.R.U32.HI R3, RZ, 0x18, R2 ;  /* 0x00000018ff037819 */ /* 0x000fc80000011602 */
[----:B------:R-:W-:-:S04]  /*142e0*/  LOP3.LUT R0, R0, R3, RZ, 0xfc, !PT ;  /* 0x0000000300007212 */ /* 0x000fc800078efcff */
[----:B------:R-:W-:-:S07]  /*142f0*/  PRMT R8, R0, 0x7610, R8 ;  /* 0x0000761000087816 */ /* 0x000fce0000000008 */
.L_x_1953:
[----:B------:R-:W-:Y:S05]  /*14300*/  BSYNC B0 ;  /* 0x0000000000007941 */ /* 0x000fea0003800000 */
.L_x_1952:
[----:B------:R0:W-:Y:S01]  /*14310*/  STG.E.U8 desc[UR36][R16.64], R8 ;  /* 0x0000000810007986 */ /* 0x0001e2000c101124 */
[----:B------:R-:W-:Y:S05]  /*14320*/  BRA `(.L_x_1929) ;  /* 0x0000000000b87947 */ /* 0x000fea0003800000 */
.L_x_1946:
        /* <DEDUP_REMOVED lines=22> */
.L_x_1928:
        /* <DEDUP_REMOVED lines=16> */
.L_x_1957:
[----:B------:R-:W-:Y:S05]  /*14590*/  BRA `(.L_x_1929) ;  /* 0x00000000001c7947 */ /* 0x000fea0003800000 */
.L_x_1956:
[----:B------:R-:W-:-:S06]  /*145a0*/  HADD2.F32 R2, -RZ, R19.H0_H0 ;  /* 0x20000013ff027230 */ /* 0x000fcc0000004100 */
[----:B------:R-:W0:Y:S02]  /*145b0*/  F2I.U64.TRUNC R2, R2 ;  /* 0x0000000200027311 */ /* 0x000e24000020d800 */
[----:B0-----:R0:W-:Y:S01]  /*145c0*/  STG.E.64 desc[UR36][R16.64], R2 ;  /* 0x0000000210007986 */ /* 0x0011e2000c101b24 */
[----:B------:R-:W-:Y:S05]  /*145d0*/  BRA `(.L_x_1929) ;  /* 0x00000000000c7947 */ /* 0x000fea0003800000 */
.L_x_1955:
[----:B------:R-:W-:-:S06]  /*145e0*/  HADD2.F32 R19, -RZ, R19.H0_H0 ;  /* 0x20000013ff137230 */ /* 0x000fcc0000004100 */
[----:B------:R-:W0:Y:S02]  /*145f0*/  F2I.FTZ.U32.TRUNC.NTZ R19, R19 ;  /* 0x0000001300137305 */ /* 0x000e24000021f000 */
[----:B0-----:R0:W-:Y:S02]  /*14600*/  STG.E desc[UR36][R16.64], R19 ;  /* 0x0000001310007986 */ /* 0x0011e4000c101924 */
.L_x_1929:
[----:B------:R-:W-:-:S07]  /*14610*/  VIADD R27, R27, 0x80 ;  /* 0x000000801b1b7836 */ /* 0x000fce0000000000 */
.L_x_1790:
[----:B------:R-:W-:Y:S05]  /*14620*/  BSYNC B6 ;  /* 0x0000000000067941 */ /* 0x000fea0003800000 */
.L_x_1789:
[----:B------:R-:W-:Y:S02]  /*14630*/  ULDC UR4, c[0x0][0x210] ;  /* 0x0000840000047ab9 */ /* 0x000fe40000000800 */
[----:B------:R-:W-:-:S13]  /*14640*/  ISETP.GE.AND P0, PT, R27, UR4, PT ;  /* 0x000000041b007c0c */ /* 0x000fda000bf06270 */
[----:B------:R-:W-:Y:S05]  /*14650*/  @P0 EXIT ;  /* 0x000000000000094d */ /* 0x000fea0003800000 */
[----:B0-----:R-:W0:Y:S01]  /*14660*/  LDC R6, c[0x0][0x218] ;  /* 0x00008600ff067b82 */ /* 0x001e220000000800 */
[----:B-12---:R-:W-:Y:S01]  /*14670*/  CS2R R18, SRZ ;  /* 0x0000000000127805 */ /* 0x006fe2000001ff00 */
        /* <DEDUP_REMOVED lines=428> */
.L_x_1958:
        /* <DEDUP_REMOVED lines=23> */
.L_x_1962:
[----:B------:R-:W2:Y:S02]  /*162b0*/  LDG.E.U8 R2, desc[UR36][R2.64] ;  /* 0x0000002402027981 */ /* 0x000ea4000c1e1100 */
[----:B--2---:R-:W-:-:S04]  /*162c0*/  I2FP.F32.U32 R0, R2 ;  /* 0x0000000200007245 */ /* 0x004fc80000201000 */
[----:B------:R-:W-:-:S04]  /*162d0*/  F2FP.F16.F32.PACK_AB R0, RZ, R0 ;  /* 0x00000000ff00723e */ /* 0x000fc800000000ff */
[----:B------:R-:W-:Y:S01]  /*162e0*/  PRMT R22, R0, 0x7610, R22 ;  /* 0x0000761000167816 */ /* 0x000fe20000000016 */
[----:B------:R-:W-:Y:S06]  /*162f0*/  BRA `(.L_x_1964) ;  /* 0x0000000c00bc7947 */ /* 0x000fec0003800000 */
.L_x_1961:
        /* <DEDUP_REMOVED lines=11> */
.L_x_1966:
[----:B------:R-:W2:Y:S02]  /*163b0*/  LDG.E R2, desc[UR36][R2.64] ;  /* 0x0000002402027981 */ /* 0x000ea4000c1e1900 */
[----:B--2---:R-:W-:-:S04]  /*163c0*/  I2FP.F32.S32 R0, R2 ;  /* 0x0000000200007245 */ /* 0x004fc80000201400 */
[----:B------:R-:W-:-:S04]  /*163d0*/  F2FP.F16.F32.PACK_AB R0, RZ, R0 ;  /* 0x00000000ff00723e */ /* 0x000fc800000000ff */
[----:B------:R-:W-:Y:S01]  /*163e0*/  PRMT R22, R0, 0x7610, R22 ;  /* 0x0000761000167816 */ /* 0x000fe20000000016 */
[----:B------:R-:W-:Y:S06]  /*163f0*/  BRA `(.L_x_1964) ;  /* 0x0000000c007c7947 */ /* 0x000fec0003800000 */
.L_x_1965:
[----:B------:R-:W2:Y:S02]  /*16400*/  LDG.E.U16 R2, desc[UR36][R2.64] ;  /* 0x0000002402027981 */ /* 0x000ea4000c1e1500 */
[----:B--2---:R-:W0:Y:S02]  /*16410*/  I2F.S16 R0, R2 ;  /* 0x0000000200007306 */ /* 0x004e240000101400 */
[----:B0-----:R-:W-:-:S04]  /*16420*/  F2FP.F16.F32.PACK_AB R0, RZ, R0 ;  /* 0x00000000ff00723e */ /* 0x001fc800000000ff */
[----:B------:R-:W-:Y:S01]  /*16430*/  PRMT R22, R0, 0x7610, R22 ;  /* 0x0000761000167816 */ /* 0x000fe20000000016 */
[----:B------:R-:W-:Y:S06]  /*16440*/  BRA `(.L_x_1964) ;  /* 0x0000000c00687947 */ /* 0x000fec0003800000 */
.L_x_1960:
        /* <DEDUP_REMOVED lines=9> */
.L_x_1968:
[----:B------:R1:W5:Y:S01]  /*164e0*/  LDG.E.U16 R22, desc[UR36][R2.64] ;  /* 0x0000002402167981 */ /* 0x000362000c1e1500 */
[----:B------:R-:W-:Y:S05]  /*164f0*/  BRA `(.L_x_1964) ;  /* 0x0000000c003c7947 */ /* 0x000fea0003800000 */
.L_x_1967:
        /* <DEDUP_REMOVED lines=9> */
.L_x_1970:
[----:B------:R0:W5:Y:S01]  /*16590*/  LDG.E.U16 R22, desc[UR36][R2.64] ;  /* 0x0000002402167981 */ /* 0x000162000c1e1500 */
[----:B------:R-:W-:Y:S05]  /*165a0*/  BRA `(.L_x_1964) ;  /* 0x0000000c00107947 */ /* 0x000fea0003800000 */
.L_x_1969:
        /* <DEDUP_REMOVED lines=9> */
.L_x_1959:
        /* <DEDUP_REMOVED lines=14> */
.L_x_1973:
        /* <DEDUP_REMOVED lines=9> */
.L_x_1972:
        /* <DEDUP_REMOVED lines=28> */
.L_x_1975:
        /* <DEDUP_REMOVED lines=15> */
.L_x_1974:
[----:B------:R-:W2:Y:S02]  /*16a60*/  LDG.E.U16 R0, desc[UR36][R2.64] ;  /* 0x0000002402007981 */ /* 0x000ea4000c1e1500 */
[----:B--2---:R-:W-:-:S05]  /*16a70*/  IMAD.U32 R0, R0, 0x10000, RZ ;  /* 0x0001000000007824 */ /* 0x004fca00078e00ff */
[----:B------:R-:W-:-:S04]  /*16a80*/  F2FP.F16.F32.PACK_AB R0, RZ, R0 ;  /* 0x00000000ff00723e */ /* 0x000fc800000000ff */
[----:B------:R-:W-:Y:S01]  /*16a90*/  PRMT R22, R0, 0x7610, R22 ;  /* 0x0000761000167816 */ /* 0x000fe20000000016 */
[----:B------:R-:W-:Y:S06]  /*16aa0*/  BRA `(.L_x_1964) ;  /* 0x0000000400d07947 */ /* 0x000fec0003800000 */
.L_x_1971:
        /* <DEDUP_REMOVED lines=13> */
.L_x_1978:
        /* <DEDUP_REMOVED lines=21> */
.L_x_1982:
[----:B------:R-:W-:Y:S05]  /*16cd0*/  BSYNC B1 ;  /* 0x0000000000017941 */ /* 0x000fea0003800000 */
.L_x_1981:
[----:B------:R-:W-:Y:S01]  /*16ce0*/  LEA R3, R0, 0x3b800000, 0x17 ;  /* 0x3b80000000037811 */ /* 0x000fe200078eb8ff */
[----:B------:R-:W-:-:S05]  /*16cf0*/  IMAD.SHL.U32 R0, R2, 0x100000, RZ ;  /* 0x0010000002007824 */ /* 0x000fca00078e00ff */
[----:B------:R-:W-:-:S07]  /*16d00*/  LOP3.LUT R0, R3, R0, R4, 0xfe, !PT ;  /* 0x0000000003007212 */ /* 0x000fce00078efe04 */
.L_x_1980:
[----:B------:R-:W-:Y:S05]  /*16d10*/  BSYNC B0 ;  /* 0x0000000000007941 */ /* 0x000fea0003800000 */
.L_x_1979:
[----:B------:R-:W-:-:S04]  /*16d20*/  F2FP.F16.F32.PACK_AB R0, RZ, R0 ;  /* 0x00000000ff00723e */ /* 0x000fc800000000ff */
[----:B------:R-:W-:Y:S01]  /*16d30*/  PRMT R22, R0, 0x7610, R22 ;  /* 0x0000761000167816 */ /* 0x000fe20000000016 */
[----:B------:R-:W-:Y:S06]  /*16d40*/  BRA `(.L_x_1964) ;  /* 0x0000000400287947 */ /* 0x000fec0003800000 */
.L_x_1977:
        /* <DEDUP_REMOVED lines=21> */
.L_x_1986:
[----:B------:R-:W-:Y:S05]  /*16ea0*/  BSYNC B1 ;  /* 0x0000000000017941 */ /* 0x000fea0003800000 */
.L_x_1985:
[----:B------:R-:W-:Y:S01]  /*16eb0*/  LEA R3, R0, 0x37800000, 0x17 ;  /* 0x3780000000037811 */ /* 0x000fe200078eb8ff */
[----:B------:R-:W-:-:S05]  /*16ec0*/  IMAD.SHL.U32 R0, R2, 0x200000, RZ ;  /* 0x0020000002007824 */ /* 0x000fca00078e00ff */
[----:B------:R-:W-:-:S07]  /*16ed0*/  LOP3.LUT R0, R3, R0, R4, 0xfe, !PT ;  /* 0x0000000003007212 */ /* 0x000fce00078efe04 */
.L_x_1984:
[----:B------:R-:W-:Y:S05]  /*16ee0*/  BSYNC B0 ;  /* 0x0000000000007941 */ /* 0x000fea0003800000 */
.L_x_1983:
[----:B------:R-:W-:-:S04]  /*16ef0*/  F2FP.F16.F32.PACK_AB R0, RZ, R0 ;  /* 0x00000000ff00723e */ /* 0x000fc800000000ff */
[----:B------:R-:W-:Y:S01]  /*16f00*/  PRMT R22, R0, 0x7610, R22 ;  /* 0x0000761000167816 */ /* 0x000fe20000000016 */
[----:B------:R-:W-:Y:S06]  /*16f10*/  BRA `(.L_x_1964) ;  /* 0x0000000000b47947 */ /* 0x000fec0003800000 */
.L_x_1976:
        /* <DEDUP_REMOVED lines=14> */
.L_x_1990:
[----:B------:R-:W-:Y:S05]  /*17000*/  BSYNC B0 ;  /* 0x0000000000007941 */ /* 0x000fea0003800000 */
.L_x_1989:
[----:B------:R-:W-:-:S04]  /*17010*/  F2FP.F16.F32.PACK_AB R0, RZ, R0 ;  /* 0x00000000ff00723e */ /* 0x000fc800000000ff */
[----:B------:R-:W-:Y:S01]  /*17020*/  PRMT R22, R0, 0x7610, R22 ;  /* 0x0000761000167816 */ /* 0x000fe20000000016 */
[----:B------:R-:W-:Y:S06]  /*17030*/  BRA `(.L_x_1964) ;  /* 0x00000000006c7947 */ /* 0x000fec0003800000 */
.L_x_1963:
        /* <DEDUP_REMOVED lines=16> */
.L_x_1991:
[----:B------:R-:W-:Y:S01]  /*17140*/  PRMT R22, RZ, 0x7610, R22 ;  /* 0x00007610ff167816 */ /* 0x000fe20000000016 */
[----:B------:R-:W-:Y:S06]  /*17150*/  BRA `(.L_x_1964) ;  /* 0x0000000000247947 */ /* 0x000fec0003800000 */
.L_x_1988:
[----:B------:R-:W2:Y:S02]  /*17160*/  LDG.E.64 R2, desc[UR36][R2.64] ;  /* 0x0000002402027981 */ /* 0x000ea4000c1e1b00 */
[----:B--2---:R-:W0:Y:S02]  /*17170*/  I2F.U64 R0, R2 ;  /* 0x0000000200007312 */ /* 0x004e240000301000 */
[----:B0-----:R-:W-:-:S04]  /*17180*/  F2FP.F16.F32.PACK_AB R0, RZ, R0 ;  /* 0x00000000ff00723e */ /* 0x001fc800000000ff */
[----:B------:R-:W-:Y:S01]  /*17190*/  PRMT R22, R0, 0x7610, R22 ;  /* 0x0000761000167816 */ /* 0x000fe20000000016 */
[----:B------:R-:W-:Y:S06]  /*171a0*/  BRA `(.L_x_1964) ;  /* 0x0000000000107947 */ /* 0x000fec0003800000 */
.L_x_1987:
[----:B------:R-:W2:Y:S02]  /*171b0*/  LDG.E R2, desc[UR36][R2.64] ;  /* 0x0000002402027981 */ /* 0x000ea4000c1e1900 */
[----:B--2---:R-:W-:-:S04]  /*171c0*/  I2FP.F32.U32 R0, R2 ;  /* 0x0000000200007245 */ /* 0x004fc80000201000 */
[----:B------:R-:W-:-:S04]  /*171d0*/  F2FP.F16.F32.PACK_AB R0, RZ, R0 ;  /* 0x00000000ff00723e */ /* 0x000fc800000000ff */
[----:B------:R-:W-:-:S07]  /*171e0*/  PRMT R22, R0, 0x7610, R22 ;  /* 0x0000761000167816 */ /* 0x000fce0000000016 */
.L_x_1964:
        /* <DEDUP_REMOVED lines=20> */
.L_x_1995:
[----:B------:R-:W2:Y:S02]  /*17330*/  LDG.E.U8 R2, desc[UR36][R2.64] ;  /* 0x0000002402027981 */ /* 0x000ea4000c1e1100 */
[----:B--2---:R-:W-:-:S04]  /*17340*/  I2FP.F32.U32 R0, R2 ;  /* 0x0000000200007245 */ /* 0x004fc80000201000 */
[----:B------:R-:W-:-:S04]  /*17350*/  F2FP.F16.F32.PACK_AB R0, RZ, R0 ;  /* 0x00000000ff00723e */ /* 0x000fc800000000ff */
[----:B------:R-:W-:Y:S01]  /*17360*/  PRMT R23, R0, 0x7610, R23 ;  /* 0x0000761000177816 */ /* 0x000fe20000000017 */
[----:B------:R-:W-:Y:S06]  /*17370*/  BRA `(.L_x_1997) ;  /* 0x0000000c00bc7947 */ /* 0x000fec0003800000 */
.L_x_1994:
        /* <DEDUP_REMOVED lines=11> */
.L_x_1999:
[----:B------:R-:W2:Y:S02]  /*17430*/  LDG.E R2, desc[UR36][R2.64] ;  /* 0x0000002402027981 */ /* 0x000ea4000c1e1900 */
[----:B--2---:R-:W-:-:S04]  /*17440*/  I2FP.F32.S32 R0, R2 ;  /* 0x0000000200007245 */ /* 0x004fc80000201400 */
[----:B------:R-:W-:-:S04]  /*17450*/  F2FP.F16.F32.PACK_AB R0, RZ, R0 ;  /* 0x00000000ff00723e */ /* 0x000fc800000000ff */
[----:B------:R-:W-:Y:S01]  /*17460*/  PRMT R23, R0, 0x7610, R23 ;  /* 0x0000761000177816 */ /* 0x000fe20000000017 */
[----:B------:R-:W-:Y:S06]  /*17470*/  BRA `(.L_x_1997) ;  /* 0x0000000c007c7947 */ /* 0x000fec0003800000 */
.L_x_1998:
[----:B------:R-:W2:Y:S02]  /*17480*/  LDG.E.U16 R2, desc[UR36][R2.64] ;  /* 0x0000002402027981 */ /* 0x000ea4000c1e1500 */
[----:B--2---:R-:W0:Y:S02]  /*17490*/  I2F.S16 R0, R2 ;  /* 0x0000000200007306 */ /* 0x004e240000101400 */
[----:B0-----:R-:W-:-:S04]  /*174a0*/  F2FP.F16.F32.PACK_AB R0, RZ, R0 ;  /* 0x00000000ff00723e */ /* 0x001fc800000000ff */
[----:B------:R-:W-:Y:S01]  /*174b0*/  PRMT R23, R0, 0x7610, R23 ;  /* 0x0000761000177816 */ /* 0x000fe20000000017 */
[----:B------:R-:W-:Y:S06]  /*174c0*/  BRA `(.L_x_1997) ;  /* 0x0000000c00687947 */ /* 0x000fec0003800000 */
.L_x_1993:
        /* <DEDUP_REMOVED lines=9> */
.L_x_2001:
[----:B------:R1:W5:Y:S01]  /*17560*/  LDG.E.U16 R23, desc[UR36][R2.64] ;  /* 0x0000002402177981 */ /* 0x000362000c1e1500 */
[----:B------:R-:W-:Y:S05]  /*17570*/  BRA `(.L_x_1997) ;  /* 0x0000000c003c7947 */ /* 0x000fea0003800000 */
.L_x_2000:
        /* <DEDUP_REMOVED lines=9> */
.L_x_2003:
[----:B------:R0:W5:Y:S01]  /*17610*/  LDG.E.U16 R23, desc[UR36][R2.64] ;  /* 0x0000002402177981 */ /* 0x000162000c1e1500 */
[----:B------:R-:W-:Y:S05]  /*17620*/  BRA `(.L_x_1997) ;  /* 0x0000000c00107947 */ /* 0x000fea0003800000 */
.L_x_2002:
        /* <DEDUP_REMOVED lines=9> */
.L_x_1992:
        /* <DEDUP_REMOVED lines=14> */
.L_x_2006:
        /* <DEDUP_REMOVED lines=9> */
.L_x_2005:
        /* <DEDUP_REMOVED lines=28> */
.L_x_2008:
        /* <DEDUP_REMOVED lines=15> */
.L_x_2007:
[----:B------:R-:W2:Y:S02]  /*17ae0*/  LDG.E.U16 R0, desc[UR36][R2.64] ;  /* 0x0000002402007981 */ /* 0x000ea4000c1e1500 */
[----:B--2---:R-:W-:-:S05]  /*17af0*/  IMAD.U32 R0, R0, 0x10000, RZ ;  /* 0x0001000000007824 */ /* 0x004fca00078e00ff */
[----:B------:R-:W-:-:S04]  /*17b00*/  F2FP.F16.F32.PACK_AB R0, RZ, R0 ;  /* 0x00000000ff00723e */ /* 0x000fc800000000ff */
[----:B------:R-:W-:Y:S01]  /*17b10*/  PRMT R23, R0, 0x7610, R23 ;  /* 0x0000761000177816 */ /* 0x000fe20000000017 */
[----:B------:R-:W-:Y:S06]  /*17b20*/  BRA `(.L_x_1997) ;  /* 0x0000000400d07947 */ /* 0x000fec0003800000 */
.L_x_2004:
        /* <DEDUP_REMOVED lines=13> */
.L_x_2011:
        /* <DEDUP_REMOVED lines=21> */
.L_x_2015:
[----:B------:R-:W-:Y:S05]  /*17d50*/  BSYNC B1 ;  /* 0x0000000000017941 */ /* 0x000fea0003800000 */
.L_x_2014:
[----:B------:R-:W-:Y:S01]  /*17d60*/  LEA R3, R0, 0x3b800000, 0x17 ;  /* 0x3b80000000037811 */ /* 0x000fe200078eb8ff */
[----:B------:R-:W-:-:S05]  /*17d70*/  IMAD.SHL.U32 R0, R2, 0x100000, RZ ;  /* 0x0010000002007824 */ /* 0x000fca00078e00ff */
[----:B------:R-:W-:-:S07]  /*17d80*/  LOP3.LUT R0, R3, R0, R4, 0xfe, !PT ;  /* 0x0000000003007212 */ /* 0x000fce00078efe04 */
.L_x_2013:
[----:B------:R-:W-:Y:S05]  /*17d90*/  BSYNC B0 ;  /* 0x0000000000007941 */ /* 0x000fea0003800000 */
.L_x_2012:
[----:B------:R-:W-:-:S04]  /*17da0*/  F2FP.F16.F32.PACK_AB R0, RZ, R0 ;  /* 0x00000000ff00723e */ /* 0x000fc800000000ff */
[----:B------:R-:W-:Y:S01]  /*17db0*/  PRMT R23, R0, 0x7610, R23 ;  /* 0x0000761000177816 */ /* 0x000fe20000000017 */
[----:B------:R-:W-:Y:S06]  /*17dc0*/  BRA `(.L_x_1997) ;  /* 0x0000000400287947 */ /* 0x000fec0003800000 */
.L_x_2010:
        /* <DEDUP_REMOVED lines=21> */
.L_x_2019:
[----:B------:R-:W-:Y:S05]  /*17f20*/  BSYNC B1 ;  /* 0x0000000000017941 */ /* 0x000fea0003800000 */
.L_x_2018:
[----:B------:R-:W-:Y:S01]  /*17f30*/  LEA R3, R0, 0x37800000, 0x17 ;  /* 0x3780000000037811 */ /* 0x000fe200078eb8ff */
[----:B------:R-:W-:-:S05]  /*17f40*/  IMAD.SHL.U32 R0, R2, 0x200000, RZ ;  /* 0x0020000002007824 */ /* 0x000fca00078e00ff */
[----:B------:R-:W-:-:S07]  /*17f50*/  LOP3.LUT R0, R3, R0, R4, 0xfe, !PT ;  /* 0x0000000003007212 */ /* 0x000fce00078efe04 */
.L_x_2017:
[----:B------:R-:W-:Y:S05]  /*17f60*/  BSYNC B0 ;  /* 0x0000000000007941 */ /* 0x000fea0003800000 */
.L_x_2016:
[----:B------:R-:W-:-:S04]  /*17f70*/  F2FP.F16.F32.PACK_AB R0, RZ, R0 ;  /* 0x00000000ff00723e */ /* 0x000fc800000000ff */
[----:B------:R-:W-:Y:S01]  /*17f80*/  PRMT R23, R0, 0x7610, R23 ;  /* 0x0000761000177816 */ /* 0x000fe20000000017 */
[----:B------:R-:W-:Y:S06]  /*17f90*/  BRA `(.L_x_1997) ;  /* 0x0000000000b47947 */ /* 0x000fec0003800000 */
.L_x_2009:
        /* <DEDUP_REMOVED lines=14> */
.L_x_2023:
[----:B------:R-:W-:Y:S05]  /*18080*/  BSYNC B0 ;  /* 0x0000000000007941 */ /* 0x000fea0003800000 */
.L_x_2022:
[----:B------:R-:W-:-:S04]  /*18090*/  F2FP.F16.F32.PACK_AB R0, RZ, R0 ;  /* 0x00000000ff00723e */ /* 0x000fc800000000ff */
[----:B------:R-:W-:Y:S01]  /*180a0*/  PRMT R23, R0, 0x7610, R23 ;  /* 0x0000761000177816 */ /* 0x000fe20000000017 */
[----:B------:R-:W-:Y:S06]  /*180b0*/  BRA `(.L_x_1997) ;  /* 0x00000000006c7947 */ /* 0x000fec0003800000 */
.L_x_1996:
        /* <DEDUP_REMOVED lines=16> */
.L_x_2024:
[----:B------:R-:W-:Y:S01]  /*181c0*/  PRMT R23, RZ, 0x7610, R23 ;  /* 0x00007610ff177816 */ /* 0x000fe20000000017 */
[----:B------:R-:W-:Y:S06]  /*181d0*/  BRA `(.L_x_1997) ;  /* 0x0000000000247947 */ /* 0x000fec0003800000 */
.L_x_2021:
[----:B------:R-:W2:Y:S02]  /*181e0*/  LDG.E.64 R2, desc[UR36][R2.64] ;  /* 0x0000002402027981 */ /* 0x000ea4000c1e1b00 */
[----:B--2---:R-:W0:Y:S02]  /*181f0*/  I2F.U64 R0, R2 ;  /* 0x0000000200007312 */ /* 0x004e240000301000 */
[----:B0-----:R-:W-:-:S04]  /*18200*/  F2FP.F16.F32.PACK_AB R0, RZ, R0 ;  /* 0x00000000ff00723e */ /* 0x001fc800000000ff */
[----:B------:R-:W-:Y:S01]  /*18210*/  PRMT R23, R0, 0x7610, R23 ;  /* 0x0000761000177816 */ /* 0x000fe20000000017 */
[----:B------:R-:W-:Y:S06]  /*18220*/  BRA `(.L_x_1997) ;  /* 0x0000000000107947 */ /* 0x000fec0003800000 */
.L_x_2020:
[----:B------:R-:W2:Y:S02]  /*18230*/  LDG.E R2, desc[UR36][R2.64] ;  /* 0x0000002402027981 */ /* 0x000ea4000c1e1900 */
[----:B--2---:R-:W-:-:S04]  /*18240*/  I2FP.F32.U32 R0, R2 ;  /* 0x0000000200007245 */ /* 0x004fc80000201000 */
[----:B------:R-:W-:-:S04]  /*18250*/  F2FP.F16.F32.PACK_AB R0, RZ, R0 ;  /* 0x00000000ff00723e */ /* 0x000fc800000000ff */
[----:B------:R-:W-:-:S07]  /*18260*/  PRMT R23, R0, 0x7610, R23 ;  /* 0x0000761000177816 */ /* 0x000fce0000000017 */
.L_x_1997:
        /* <DEDUP_REMOVED lines=20> */
.L_x_2028:
[----:B------:R-:W2:Y:S02]  /*183b0*/  LDG.E.U8 R2, desc[UR36][R2.64] ;  /* 0x0000002402027981 */ /* 0x000ea4000c1e1100 */
[----:B--2---:R-:W-:-:S04]  /*183c0*/  I2FP.F32.U32 R0, R2 ;  /* 0x0000000200007245 */ /* 0x004fc80000201000 */
[----:B------:R-:W-:-:S04]  /*183d0*/  F2FP.F16.F32.PACK_AB R0, RZ, R0 ;  /* 0x00000000ff00723e */ /* 0x000fc800000000ff */
[----:B------:R-:W-:Y:S01]  /*183e0*/  PRMT R19, R0, 0x7610, R19 ;  /* 0x0000761000137816 */ /* 0x000fe20000000013 */
[----:B------:R-:W-:Y:S06]  /*183f0*/  BRA `(.L_x_2030) ;  /* 0x0000000c00bc7947 */ /* 0x000fec0003800000 */
.L_x_2027:
        /* <DEDUP_REMOVED lines=11> */
.L_x_2032:
[----:B------:R-:W2:Y:S02]  /*184b0*/  LDG.E R2, desc[UR36][R2.64] ;  /* 0x0000002402027981 */ /* 0x000ea4000c1e1900 */
[----:B--2---:R-:W-:-:S04]  /*184c0*/  I2FP.F32.S32 R0, R2 ;  /* 0x0000000200007245 */ /* 0x004fc80000201400 */
[----:B------:R-:W-:-:S04]  /*184d0*/  F2FP.F16.F32.PACK_AB R0, RZ, R0 ;  /* 0x00000000ff00723e */ /* 0x000fc800000000ff */
[----:B------:R-:W-:Y:S01]  /*184e0*/  PRMT R19, R0, 0x7610, R19 ;  /* 0x0000761000137816 */ /* 0x000fe20000000013 */
[----:B------:R-:W-:Y:S06]  /*184f0*/  BRA `(.L_x_2030) ;  /* 0x0000000c007c7947 */ /* 0x000fec0003800000 */
.L_x_2031:
[----:B------:R-:W2:Y:S02]  /*18500*/  LDG.E.U16 R2, desc[UR36][R2.64] ;  /* 0x0000002402027981 */ /* 0x000ea4000c1e1500 */
[----:B--2---:R-:W0:Y:S02]  /*18510*/  I2F.S16 R0, R2 ;  /* 0x0000000200007306 */ /* 0x004e240000101400 */
[----:B0-----:R-:W-:-:S04]  /*18520*/  F2FP.F16.F32.PACK_AB R0, RZ, R0 ;  /* 0x00000000ff00723e */ /* 0x001fc800000000ff */
[----:B------:R-:W-:Y:S01]  /*18530*/  PRMT R19, R0, 0x7610, R19 ;  /* 0x0000761000137816 */ /* 0x000fe20000000013 */
[----:B------:R-:W-:Y:S06]  /*18540*/  BRA `(.L_x_2030) ;  /* 0x0000000c00687947 */ /* 0x000fec0003800000 */
.L_x_2026:
        /* <DEDUP_REMOVED lines=9> */
.L_x_2034:
[----:B------:R0:W5:Y:S01]  /*185e0*/  LDG.E.U16 R19, desc[UR36][R2.64] ;  /* 0x0000002402137981 */ /* 0x000162000c1e1500 */
[----:B------:R-:W-:Y:S05]  /*185f0*/  BRA `(.L_x_2030) ;  /* 0x0000000c003c7947 */ /* 0x000fea0003800000 */
.L_x_2033:
        /* <DEDUP_REMOVED lines=9> */
.L_x_2036:
[----:B------:R1:W5:Y:S01]  /*18690*/  LDG.E.U16 R19, desc[UR36][R2.64] ;  /* 0x0000002402137981 */ /* 0x000362000c1e1500 */
[----:B------:R-:W-:Y:S05]  /*186a0*/  BRA `(.L_x_2030) ;  /* 0x0000000c00107947 */ /* 0x000fea0003800000 */
.L_x_2035:
        /* <DEDUP_REMOVED lines=9> */
.L_x_2025:
        /* <DEDUP_REMOVED lines=14> */
.L_x_2039:
        /* <DEDUP_REMOVED lines=9> */
.L_x_2038:
        /* <DEDUP_REMOVED lines=28> */
.L_x_2041:
        /* <DEDUP_REMOVED lines=15> */
.L_x_2040:
[----:B------:R-:W2:Y:S02]  /*18b60*/  LDG.E.U16 R0, desc[UR36][R2.64] ;  /* 0x0000002402007981 */ /* 0x000ea4000c1e1500 */
[----:B--2---:R-:W-:-:S05]  /*18b70*/  IMAD.U32 R0, R0, 0x10000, RZ ;  /* 0x0001000000007824 */ /* 0x004fca00078e00ff */
[----:B------:R-:W-:-:S04]  /*18b80*/  F2FP.F16.F32.PACK_AB R0, RZ, R0 ;  /* 0x00000000ff00723e */ /* 0x000fc800000000ff */
[----:B------:R-:W-:Y:S01]  /*18b90*/  PRMT R19, R0, 0x7610, R19 ;  /* 0x0000761000137816 */ /* 0x000fe20000000013 */
[----:B------:R-:W-:Y:S06]  /*18ba0*/  BRA `(.L_x_2030) ;  /* 0x0000000400d07947 */ /* 0x000fec0003800000 */
.L_x_2037:
        /* <DEDUP_REMOVED lines=13> */
.L_x_2044:
        /* <DEDUP_REMOVED lines=21> */
.L_x_2048:
[----:B------:R-:W-:Y:S05]  /*18dd0*/  BSYNC B1 ;  /* 0x0000000000017941 */ /* 0x000fea0003800000 */
.L_x_2047:
[----:B------:R-:W-:Y:S01]  /*18de0*/  LEA R3, R0, 0x3b800000, 0x17 ;  /* 0x3b80000000037811 */ /* 0x000fe200078eb8ff */
[----:B------:R-:W-:-:S05]  /*18df0*/  IMAD.SHL.U32 R0, R2, 0x100000, RZ ;  /* 0x0010000002007824 */ /* 0x000fca00078e00ff */
[----:B------:R-:W-:-:S07]  /*18e00*/  LOP3.LUT R0, R3, R0, R4, 0xfe, !PT ;  /* 0x0000000003007212 */ /* 0x000fce00078efe04 */
.L_x_2046:
[----:B------:R-:W-:Y:S05]  /*18e10*/  BSYNC B0 ;  /* 0x0000000000007941 */ /* 0x000fea0003800000 */
.L_x_2045:
[----:B------:R-:W-:-:S04]  /*18e20*/  F2FP.F16.F32.PACK_AB R0, RZ, R0 ;  /* 0x00000000ff00723e */ /* 0x000fc800000000ff */
[----:B------:R-:W-:Y:S01]  /*18e30*/  PRMT R19, R0, 0x7610, R19 ;  /* 0x0000761000137816 */ /* 0x000fe20000000013 */
[----:B------:R-:W-:Y:S06]  /*18e40*/  BRA `(.L_x_2030) ;  /* 0x0000000400287947 */ /* 0x000fec0003800000 */
.L_x_2043:
        /* <DEDUP_REMOVED lines=21> */
.L_x_2052:
[----:B------:R-:W-:Y:S05]  /*18fa0*/  BSYNC B1 ;  /* 0x0000000000017941 */ /* 0x000fea0003800000 */
.L_x_2051:
[----:B------:R-:W-:Y:S01]  /*18fb0*/  LEA R3, R0, 0x37800000, 0x17 ;  /* 0x3780000000037811 */ /* 0x000fe200078eb8ff */
[----:B------:R-:W-:-:S05]  /*18fc0*/  IMAD.SHL.U32 R0, R2, 0x200000, RZ ;  /* 0x0020000002007824 */ /* 0x000fca00078e00ff */
[----:B------:R-:W-:-:S07]  /*18fd0*/  LOP3.LUT R0, R3, R0, R4, 0xfe, !PT ;  /* 0x0000000003007212 */ /* 0x000fce00078efe04 */
.L_x_2050:
[----:B------:R-:W-:Y:S05]  /*18fe0*/  BSYNC B0 ;  /* 0x0000000000007941 */ /* 0x000fea0003800000 */
.L_x_2049:
[----:B------:R-:W-:-:S04]  /*18ff0*/  F2FP.F16.F32.PACK_AB R0, RZ, R0 ;  /* 0x00000000ff00723e */ /* 0x000fc800000000ff */
[----:B------:R-:W-:Y:S01]  /*19000*/  PRMT R19, R0, 0x7610, R19 ;  /* 0x0000761000137816 */ /* 0x000fe20000000013 */
[----:B------:R-:W-:Y:S06]  /*19010*/  BRA `(.L_x_2030) ;  /* 0x0000000000b47947 */ /* 0x000fec0003800000 */
.L_x_2042:
        /* <DEDUP_REMOVED lines=14> */
.L_x_2056:
[----:B------:R-:W-:Y:S05]  /*19100*/  BSYNC B0 ;  /* 0x0000000000007941 */ /* 0x000fea0003800000 */
.L_x_2055:
[----:B------:R-:W-:-:S04]  /*19110*/  F2FP.F16.F32.PACK_AB R0, RZ, R0 ;  /* 0x00000000ff00723e */ /* 0x000fc800000000ff */
[----:B------:R-:W-:Y:S01]  /*19120*/  PRMT R19, R0, 0x7610, R19 ;  /* 0x0000761000137816 */ /* 0x000fe20000000013 */
[----:B------:R-:W-:Y:S06]  /*19130*/  BRA `(.L_x_2030) ;  /* 0x00000000006c7947 */ /* 0x000fec0003800000 */
.L_x_2029:
        /* <DEDUP_REMOVED lines=16> */
.L_x_2057:
[----:B------:R-:W-:Y:S01]  /*19240*/  PRMT R19, RZ, 0x7610, R19 ;  /* 0x00007610ff137816 */ /* 0x000fe20000000013 */
[----:B------:R-:W-:Y:S06]  /*19250*/  BRA `(.L_x_2030) ;  /* 0x0000000000247947 */ /* 0x000fec0003800000 */
.L_x_2054:
[----:B------:R-:W2:Y:S02]  /*19260*/  LDG.E.64 R2, desc[UR36][R2.64] ;  /* 0x0000002402027981 */ /* 0x000ea4000c1e1b00 */
[----:B--2---:R-:W0:Y:S02]  /*19270*/  I2F.U64 R0, R2 ;  /* 0x0000000200007312 */ /* 0x004e240000301000 */
[----:B0-----:R-:W-:-:S04]  /*19280*/  F2FP.F16.F32.PACK_AB R0, RZ, R0 ;  /* 0x00000000ff00723e */ /* 0x001fc800000000ff */
[----:B------:R-:W-:Y:S01]  /*19290*/  PRMT R19, R0, 0x7610, R19 ;  /* 0x0000761000137816 */ /* 0x000fe20000000013 */
[----:B------:R-:W-:Y:S06]  /*192a0*/  BRA `(.L_x_2030) ;  /* 0x0000000000107947 */ /* 0x000fec0003800000 */
.L_x_2053:
[----:B------:R-:W2:Y:S02]  /*192b0*/  LDG.E R2, desc[UR36][R2.64] ;  /* 0x0000002402027981 */ /* 0x000ea4000c1e1900 */
[----:B--2---:R-:W-:-:S04]  /*192c0*/  I2FP.F32.U32 R0, R2 ;  /* 0x0000000200007245 */ /* 0x004fc80000201000 */
[----:B------:R-:W-:-:S04]  /*192d0*/  F2FP.F16.F32.PACK_AB R0, RZ, R0 ;  /* 0x00000000ff00723e */ /* 0x000fc800000000ff */
[----:B------:R-:W-:-:S07]  /*192e0*/  PRMT R19, R0, 0x7610, R19 ;  /* 0x0000761000137816 */ /* 0x000fce0000000013 */
.L_x_2030:
        /* <DEDUP_REMOVED lines=19> */
.L_x_2061:
[----:B------:R-:W2:Y:S02]  /*19420*/  LDG.E.U8 R2, desc[UR36][R2.64] ;  /* 0x0000002402027981 */ /* 0x000ea4000c1e1100 */
[----:B--2---:R-:W-:-:S04]  /*19430*/  I2FP.F32.U32 R0, R2 ;  /* 0x0000000200007245 */ /* 0x004fc80000201000 */
[----:B------:R-:W-:Y:S01]  /*19440*/  F2FP.F16.F32.PACK_AB R0, RZ, R0 ;  /* 0x00000000ff00723e */ /* 0x000fe200000000ff */
[----:B------:R-:W-:Y:S06]  /*19450*/  BRA `(.L_x_2063) ;  /* 0x0000000c00887947 */ /* 0x000fec0003800000 */
.L_x_2060:
        /* <DEDUP_REMOVED lines=10> */
.L_x_2065:
[----:B------:R-:W2:Y:S02]  /*19500*/  LDG.E R2, desc[UR36][R2.64] ;  /* 0x0000002402027981 */ /* 0x000ea4000c1e1900 */
[----:B--2---:R-:W-:-:S04]  /*19510*/  I2FP.F32.S32 R0, R2 ;  /* 0x0000000200007245 */ /* 0x004fc80000201400 */
[----:B------:R-:W-:Y:S01]  /*19520*/  F2FP.F16.F32.PACK_AB R0, RZ, R0 ;  /* 0x00000000ff00723e */ /* 0x000fe200000000ff */
[----:B------:R-:W-:Y:S06]  /*19530*/  BRA `(.L_x_2063) ;  /* 0x0000000c00507947 */ /* 0x000fec0003800000 */
.L_x_2064:
[----:B------:R-:W2:Y:S02]  /*19540*/  LDG.E.U16 R2, desc[UR36][R2.64] ;  /* 0x0000002402027981 */ /* 0x000ea4000c1e1500 */
[----:B--2---:R-:W0:Y:S02]  /*19550*/  I2F.S16 R0, R2 ;  /* 0x0000000200007306 */ /* 0x004e240000101400 */
[----:B0-----:R-:W-:Y:S01]  /*19560*/  F2FP.F16.F32.PACK_AB R0, RZ, R0 ;  /* 0x00000000ff00723e */ /* 0x001fe200000000ff */
[----:B------:R-:W-:Y:S06]  /*19570*/  BRA `(.L_x_2063) ;  /* 0x0000000c00407947 */ /* 0x000fec0003800000 */
.L_x_2059:
        /* <DEDUP_REMOVED lines=9> */
.L_x_2067:
[----:B------:R1:W5:Y:S01]  /*19610*/  LDG.E.U16 R0, desc[UR36][R2.64] ;  /* 0x0000002402007981 */ /* 0x000362000c1e1500 */
[----:B------:R-:W-:Y:S05]  /*19620*/  BRA `(.L_x_2063) ;  /* 0x0000000c00147947 */ /* 0x000fea0003800000 */
.L_x_2066:
        /* <DEDUP_REMOVED lines=9> */
.L_x_2069:
[----:B------:R0:W5:Y:S01]  /*196c0*/  LDG.E.U16 R0, desc[UR36][R2.64] ;  /* 0x0000002402007981 */ /* 0x000162000c1e1500 */
[----:B------:R-:W-:Y:S05]  /*196d0*/  BRA `(.L_x_2063) ;  /* 0x0000000800e87947 */ /* 0x000fea0003800000 */
.L_x_2068:
        /* <DEDUP_REMOVED lines=8> */
.L_x_2058:
        /* <DEDUP_REMOVED lines=13> */
.L_x_2072:
        /* <DEDUP_REMOVED lines=8> */
.L_x_2071:
        /* <DEDUP_REMOVED lines=28> */
.L_x_2074:
        /* <DEDUP_REMOVED lines=15> */
.L_x_2073:
[----:B------:R-:W2:Y:S02]  /*19b60*/  LDG.E.U16 R0, desc[UR36][R2.64] ;  /* 0x0000002402007981 */ /* 0x000ea4000c1e1500 */
[----:B--2---:R-:W-:-:S05]  /*19b70*/  IMAD.U32 R0, R0, 0x10000, RZ ;  /* 0x0001000000007824 */ /* 0x004fca00078e00ff */
[----:B------:R-:W-:Y:S01]  /*19b80*/  F2FP.F16.F32.PACK_AB R0, RZ, R0 ;  /* 0x00000000ff00723e */ /* 0x000fe200000000ff */
[----:B------:R-:W-:Y:S06]  /*19b90*/  BRA `(.L_x_2063) ;  /* 0x0000000400b87947 */ /* 0x000fec0003800000 */
.L_x_2070:
        /* <DEDUP_REMOVED lines=12> */
.L_x_2077:
        /* <DEDUP_REMOVED lines=21> */
.L_x_2081:
[----:B------:R-:W-:Y:S05]  /*19db0*/  BSYNC B1 ;  /* 0x0000000000017941 */ /* 0x000fea0003800000 */
.L_x_2080:
[----:B------:R-:W-:Y:S01]  /*19dc0*/  LEA R3, R0, 0x3b800000, 0x17 ;  /* 0x3b80000000037811 */ /* 0x000fe200078eb8ff */
[----:B------:R-:W-:-:S05]  /*19dd0*/  IMAD.SHL.U32 R0, R2, 0x100000, RZ ;  /* 0x0010000002007824 */ /* 0x000fca00078e00ff */
[----:B------:R-:W-:-:S07]  /*19de0*/  LOP3.LUT R0, R3, R0, R4, 0xfe, !PT ;  /* 0x0000000003007212 */ /* 0x000fce00078efe04 */
.L_x_2079:
[----:B------:R-:W-:Y:S05]  /*19df0*/  BSYNC B0 ;  /* 0x0000000000007941 */ /* 0x000fea0003800000 */
.L_x_2078:
[----:B------:R-:W-:Y:S01]  /*19e00*/  F2FP.F16.F32.PACK_AB R0, RZ, R0 ;  /* 0x00000000ff00723e */ /* 0x000fe200000000ff */
[----:B------:R-:W-:Y:S06]  /*19e10*/  BRA `(.L_x_2063) ;  /* 0x0000000400187947 */ /* 0x000fec0003800000 */
.L_x_2076:
        /* <DEDUP_REMOVED lines=21> */
.L_x_2085:
[----:B------:R-:W-:Y:S05]  /*19f70*/  BSYNC B1 ;  /* 0x0000000000017941 */ /* 0x000fea0003800000 */
.L_x_2084:
[----:B------:R-:W-:Y:S01]  /*19f80*/  LEA R3, R0, 0x37800000, 0x17 ;  /* 0x3780000000037811 */ /* 0x000fe200078eb8ff */
[----:B------:R-:W-:-:S05]  /*19f90*/  IMAD.SHL.U32 R0, R2, 0x200000, RZ ;  /* 0x0020000002007824 */ /* 0x000fca00078e00ff */
[----:B------:R-:W-:-:S07]  /*19fa0*/  LOP3.LUT R0, R3, R0, R4, 0xfe, !PT ;  /* 0x0000000003007212 */ /* 0x000fce00078efe04 */
.L_x_2083:
[----:B------:R-:W-:Y:S05]  /*19fb0*/  BSYNC B0 ;  /* 0x0000000000007941 */ /* 0x000fea0003800000 */
.L_x_2082:
[----:B------:R-:W-:Y:S01]  /*19fc0*/  F2FP.F16.F32.PACK_AB R0, RZ, R0 ;  /* 0x00000000ff00723e */ /* 0x000fe200000000ff */
[----:B------:R-:W-:Y:S06]  /*19fd0*/  BRA `(.L_x_2063) ;  /* 0x0000000000a87947 */ /* 0x000fec0003800000 */
.L_x_2075:
        /* <DEDUP_REMOVED lines=14> */
.L_x_2089:
[----:B------:R-:W-:Y:S05]  /*1a0c0*/  BSYNC B0 ;  /* 0x0000000000007941 */ /* 0x000fea0003800000 */
.L_x_2088:
[----:B------:R-:W-:Y:S01]  /*1a0d0*/  F2FP.F16.F32.PACK_AB R0, RZ, R0 ;  /* 0x00000000ff00723e */ /* 0x000fe200000000ff */
[----:B------:R-:W-:Y:S06]  /*1a0e0*/  BRA `(.L_x_2063) ;  /* 0x0000000000647947 */ /* 0x000fec0003800000 */
.L_x_2062:
        /* <DEDUP_REMOVED lines=16> */
.L_x_2090:
[----:B------:R-:W-:Y:S01]  /*1a1f0*/  PRMT R0, RZ, 0x7610, R0 ;  /* 0x00007610ff007816 */ /* 0x000fe20000000000 */
[----:B------:R-:W-:Y:S06]  /*1a200*/  BRA `(.L_x_2063) ;  /* 0x00000000001c7947 */ /* 0x000fec0003800000 */
.L_x_2087:
[----:B------:R-:W2:Y:S02]  /*1a210*/  LDG.E.64 R2, desc[UR36][R2.64] ;  /* 0x0000002402027981 */ /* 0x000ea4000c1e1b00 */
[----:B--2---:R-:W0:Y:S02]  /*1a220*/  I2F.U64 R0, R2 ;  /* 0x0000000200007312 */ /* 0x004e240000301000 */
[----:B0-----:R-:W-:Y:S01]  /*1a230*/  F2FP.F16.F32.PACK_AB R0, RZ, R0 ;  /* 0x00000000ff00723e */ /* 0x001fe200000000ff */
[----:B------:R-:W-:Y:S06]  /*1a240*/  BRA `(.L_x_2063) ;  /* 0x00000000000c7947 */ /* 0x000fec0003800000 */
.L_x_2086:
[----:B------:R-:W2:Y:S02]  /*1a250*/  LDG.E R2, desc[UR36][R2.64] ;  /* 0x0000002402027981 */ /* 0x000ea4000c1e1900 */
[----:B--2---:R-:W-:-:S04]  /*1a260*/  I2FP.F32.U32 R0, R2 ;  /* 0x0000000200007245 */ /* 0x004fc80000201000 */
[----:B------:R-:W-:-:S07]  /*1a270*/  F2FP.F16.F32.PACK_AB R0, RZ, R0 ;  /* 0x00000000ff00723e */ /* 0x000fce00000000ff */
.L_x_2063:
        /* <DEDUP_REMOVED lines=27> */
[----:B0-----:R-:W-:Y:S01]  /*1a430*/  STG.E.U8 desc[UR36][R16.64], R3 ;  /* 0x0000000310007986 */ /* 0x001fe2000c101124 */
[----:B------:R-:W-:Y:S05]  /*1a440*/  EXIT ;  /* 0x000000000000794d */ /* 0x000fea0003800000 */
.L_x_2094:
[----:B------:R-:W-:-:S06]  /*1a450*/  HADD2.F32 R3, -RZ, R19.H0_H0 ;  /* 0x20000013ff037230 */ /* 0x000fcc0000004100 */
[----:B------:R-:W0:Y:S02]  /*1a460*/  F2I.S64.TRUNC R2, R3 ;  /* 0x0000000300027311 */ /* 0x000e24000020d900 */
[----:B0-----:R-:W-:Y:S01]  /*1a470*/  STG.E.U8 desc[UR36][R16.64], R2 ;  /* 0x0000000210007986 */ /* 0x001fe2000c101124 */
[----:B------:R-:W-:Y:S05]  /*1a480*/  EXIT ;  /* 0x000000000000794d */ /* 0x000fea0003800000 */
.L_x_2093:
        /* <DEDUP_REMOVED lines=8> */
[----:B0-----:R-:W-:Y:S01]  /*1a510*/  STG.E.64 desc[UR36][R16.64], R2 ;  /* 0x0000000210007986 */ /* 0x001fe2000c101b24 */
[----:B------:R-:W-:Y:S05]  /*1a520*/  EXIT ;  /* 0x000000000000794d */ /* 0x000fea0003800000 */
.L_x_2097:
[----:B------:R-:W-:-:S06]  /*1a530*/  HADD2.F32 R19, -RZ, R19.H0_H0 ;  /* 0x20000013ff137230 */ /* 0x000fcc0000004100 */
[----:B------:R-:W0:Y:S02]  /*1a540*/  F2I.FTZ.TRUNC.NTZ R19, R19 ;  /* 0x0000001300137305 */ /* 0x000e24000021f100 */
[----:B0-----:R-:W-:Y:S01]  /*1a550*/  STG.E desc[UR36][R16.64], R19 ;  /* 0x0000001310007986 */ /* 0x001fe2000c101924 */
[----:B------:R-:W-:Y:S05]  /*1a560*/  EXIT ;  /* 0x000000000000794d */ /* 0x000fea0003800000 */
.L_x_2096:
[----:B------:R-:W-:-:S06]  /*1a570*/  HADD2.F32 R19, -RZ, R19.H0_H0 ;  /* 0x20000013ff137230 */ /* 0x000fcc0000004100 */
[----:B------:R-:W0:Y:S02]  /*1a580*/  F2I.FTZ.TRUNC.NTZ R19, R19 ;  /* 0x0000001300137305 */ /* 0x000e24000021f100 */
[----:B0-----:R-:W-:Y:S01]  /*1a590*/  STG.E.U16 desc[UR36][R16.64], R19 ;  /* 0x0000001310007986 */ /* 0x001fe2000c101524 */
[----:B------:R-:W-:Y:S05]  /*1a5a0*/  EXIT ;  /* 0x000000000000794d */ /* 0x000fea0003800000 */
.L_x_2092:
[----:B------:R-:W-:-:S13]  /*1a5b0*/  ISETP.GT.AND P0, PT, R0, 0x6, PT ;  /* 0x000000060000780c */ /* 0x000fda0003f04270 */
[----:B------:R-:W-:Y:S05]  /*1a5c0*/  @P0 BRA `(.L_x_2098) ;  /* 0x0000000000240947 */ /* 0x000fea0003800000 */
[----:B------:R-:W-:-:S13]  /*1a5d0*/  ISETP.NE.AND P0, PT, R0, 0x5, PT ;  /* 0x000000050000780c */ /* 0x000fda0003f05270 */
[----:B------:R-:W-:Y:S05]  /*1a5e0*/  @!P0 BRA `(.L_x_2099) ;  /* 0x0000000000148947 */ /* 0x000fea0003800000 */
[----:B------:R-:W-:-:S13]  /*1a5f0*/  ISETP.NE.AND P0, PT, R0, 0x6, PT ;  /* 0x000000060000780c */ /* 0x000fda0003f05270 */
[----:B------:R-:W-:Y:S05]  /*1a600*/  @P0 BRA `(.L_x_2095) ;  /* 0x0000000800c40947 */ /* 0x000fea0003800000 */
[----:B------:R-:W-:-:S05]  /*1a610*/  HADD2.F32 R19, -RZ, R19.H0_H0 ;  /* 0x20000013ff137230 */ /* 0x000fca0000004100 */
[----:B------:R-:W-:Y:S01]  /*1a620*/  STG.E desc[UR36][R16.64], R19 ;  /* 0x0000001310007986 */ /* 0x000fe2000c101924 */
[----:B------:R-:W-:Y:S05]  /*1a630*/  EXIT ;  /* 0x000000000000794d */ /* 0x000fea0003800000 */
.L_x_2099:
[----:B------:R-:W-:Y:S01]  /*1a640*/  STG.E.U16 desc[UR36][R16.64], R19 ;  /* 0x0000001310007986 */ /* 0x000fe2000c101524 */
[----:B------:R-:W-:Y:S05]  /*1a650*/  EXIT ;  /* 0x000000000000794d */ /* 0x000fea0003800000 */
.L_x_2098:
        /* <DEDUP_REMOVED lines=8> */
[----:B------:R-:W-:Y:S01]  /*1a6e0*/  STG.E.64 desc[UR36][R16.64], R2 ;  /* 0x0000000210007986 */ /* 0x000fe2000c101b24 */
[----:B------:R-:W-:Y:S05]  /*1a6f0*/  EXIT ;  /* 0x000000000000794d */ /* 0x000fea0003800000 */
.L_x_2101:
[----:B------:R-:W-:-:S05]  /*1a700*/  HADD2.F32 R0, -RZ, R19.H0_H0 ;  /* 0x20000013ff007230 */ /* 0x000fca0000004100 */
[----:B------:R-:W-:-:S04]  /*1a710*/  F2FP.F16.F32.PACK_AB R0, RZ, R0 ;  /* 0x00000000ff00723e */ /* 0x000fc800000000ff */
[----:B------:R-:W-:-:S05]  /*1a720*/  PRMT R0, R0, 0x5410, RZ ;  /* 0x0000541000007816 */ /* 0x000fca00000000ff */
[----:B------:R-:W-:Y:S01]  /*1a730*/  STG.E desc[UR36][R16.64], R0 ;  /* 0x0000000010007986 */ /* 0x000fe2000c101924 */
[----:B------:R-:W-:Y:S05]  /*1a740*/  EXIT ;  /* 0x000000000000794d */ /* 0x000fea0003800000 */
.L_x_2100:
[----:B------:R-:W-:-:S05]  /*1a750*/  HADD2.F32 R2, -RZ, R19.H0_H0 ;  /* 0x20000013ff027230 */ /* 0x000fca0000004100 */
[----:B------:R-:W-:-:S06]  /*1a760*/  FMUL.FTZ R2, R2, 1 ;  /* 0x3f80000002027820 */ /* 0x000fcc0000410000 */
[----:B------:R-:W0:Y:S02]  /*1a770*/  F2F.F64.F32 R2, R2 ;  /* 0x0000000200027310 */ /* 0x000e240000201800 */
[----:B0-----:R-:W-:Y:S01]  /*1a780*/  STG.E.64 desc[UR36][R16.64], R2 ;  /* 0x0000000210007986 */ /* 0x001fe2000c101b24 */
[----:B------:R-:W-:Y:S05]  /*1a790*/  EXIT ;  /* 0x000000000000794d */ /* 0x000fea0003800000 */
.L_x_2091:
        /* <DEDUP_REMOVED lines=11> */
[----:B------:R-:W-:Y:S01]  /*1a850*/  STG.E.U8 desc[UR36][R16.64], R3 ;  /* 0x0000000310007986 */ /* 0x000fe2000c101124 */
[----:B------:R-:W-:Y:S05]  /*1a860*/  EXIT ;  /* 0x000000000000794d */ /* 0x000fea0003800000 */
.L_x_2104:
[----:B------:R-:W-:Y:S01]  /*1a870*/  HADD2.F32 R19, -RZ, R19.H0_H0 ;  /* 0x20000013ff137230 */ /* 0x000fe20000004100 */
[----:B------:R-:W-:-:S04]  /*1a880*/  CS2R R6, SRZ ;  /* 0x0000000000067805 */ /* 0x000fc8000001ff00 */
[----:B------:R-:W-:-:S06]  /*1a890*/  FMUL.FTZ R4, R19, 1 ;  /* 0x3f80000013047820 */ /* 0x000fcc0000410000 */
[----:B------:R-:W0:Y:S02]  /*1a8a0*/  F2F.F64.F32 R4, R4 ;  /* 0x0000000400047310 */ /* 0x000e240000201800 */
[----:B0-----:R-:W-:Y:S01]  /*1a8b0*/  STG.E.128 desc[UR36][R16.64], R4 ;  /* 0x0000000410007986 */ /* 0x001fe2000c101d24 */
[----:B------:R-:W-:Y:S05]  /*1a8c0*/  EXIT ;  /* 0x000000000000794d */ /* 0x000fea0003800000 */
.L_x_2103:
        /* <DEDUP_REMOVED lines=21> */
.L_x_2108:
[----:B------:R-:W-:Y:S05]  /*1aa20*/  BSYNC B0 ;  /* 0x0000000000007941 */ /* 0x000fea0003800000 */
.L_x_2107:
[----:B------:R-:W-:-:S05]  /*1aa30*/  LOP3.LUT R3, R0, R3, RZ, 0xfc, !PT ;  /* 0x0000000300037212 */ /* 0x000fca00078efcff */
[----:B------:R-:W-:Y:S01]  /*1aa40*/  STG.E.U8 desc[UR36][R16.64], R3 ;  /* 0x0000000310007986 */ /* 0x000fe2000c101124 */
[----:B------:R-:W-:Y:S05]  /*1aa50*/  EXIT ;  /* 0x000000000000794d */ /* 0x000fea0003800000 */
.L_x_2106:
        /* <DEDUP_REMOVED lines=13> */
.L_x_2110:
[----:B------:R-:W-:Y:S01]  /*1ab30*/  IMAD.MOV.U32 R0, RZ, RZ, 0x7f ;  /* 0x0000007fff007424 */ /* 0x000fe200078e00ff */
[----:B------:R-:W-:-:S04]  /*1ab40*/  ISETP.GT.U32.AND P0, PT, R2, 0x7f800000, PT ;  /* 0x7f8000000200780c */ /* 0x000fc80003f04070 */
[----:B------:R-:W-:-:S09]  /*1ab50*/  SEL R0, R0, 0x7c, P0 ;  /* 0x0000007c00007807 */ /* 0x000fd20000000000 */
.L_x_2111:
[----:B------:R-:W-:Y:S05]  /*1ab60*/  BSYNC B0 ;  /* 0x0000000000007941 */ /* 0x000fea0003800000 */
.L_x_2109:
[----:B------:R-:W-:-:S04]  /*1ab70*/  LOP3.LUT R2, R19, 0x80000000, RZ, 0xc0, !PT ;  /* 0x8000000013027812 */ /* 0x000fc800078ec0ff */
[----:B------:R-:W-:-:S04]  /*1ab80*/  SHF.R.U32.HI R3, RZ, 0x18, R2 ;  /* 0x00000018ff037819 */ /* 0x000fc80000011602 */
[----:B------:R-:W-:-:S05]  /*1ab90*/  LOP3.LUT R3, R0, R3, RZ, 0xfc, !PT ;  /* 0x0000000300037212 */ /* 0x000fca00078efcff */
[----:B------:R-:W-:Y:S01]  /*1aba0*/  STG.E.U8 desc[UR36][R16.64], R3 ;  /* 0x0000000310007986 */ /* 0x000fe2000c101124 */
[----:B------:R-:W-:Y:S05]  /*1abb0*/  EXIT ;  /* 0x000000000000794d */ /* 0x000fea0003800000 */
.L_x_2105:
[----:B------:R-:W-:-:S05]  /*1abc0*/  HADD2.F32 R0, -RZ, R19.H0_H0 ;  /* 0x20000013ff007230 */ /* 0x000fca0000004100 */
[----:B------:R-:W-:-:S05]  /*1abd0*/  F2FP.BF16.F32.PACK_AB R0, RZ, R0 ;  /* 0x00000000ff00723e */ /* 0x000fca00000010ff */
[----:B------:R-:W-:Y:S01]  /*1abe0*/  STG.E.U16 desc[UR36][R16.64], R0 ;  /* 0x0000000010007986 */ /* 0x000fe2000c101524 */
[----:B------:R-:W-:Y:S05]  /*1abf0*/  EXIT ;  /* 0x000000000000794d */ /* 0x000fea0003800000 */
.L_x_2102:
        /* <DEDUP_REMOVED lines=10> */
[----:B0-----:R-:W-:Y:S01]  /*1aca0*/  STG.E.U16 desc[UR36][R16.64], R3 ;  /* 0x0000000310007986 */ /* 0x001fe2000c101524 */
[----:B------:R-:W-:Y:S05]  /*1acb0*/  EXIT ;  /* 0x000000000000794d */ /* 0x000fea0003800000 */
.L_x_2114:
        /* <DEDUP_REMOVED lines=17> */
.L_x_2117:
[----:B------:R-:W-:-:S04]  /*1add0*/  LOP3.LUT R2, R19, 0x80000000, RZ, 0xc0, !PT ;  /* 0x8000000013027812 */ /* 0x000fc800078ec0ff */
[----:B------:R-:W-:-:S04]  /*1ade0*/  SHF.R.U32.HI R3, RZ, 0x18, R2 ;  /* 0x00000018ff037819 */ /* 0x000fc80000011602 */
[----:B------:R-:W-:-:S04]  /*1adf0*/  LOP3.LUT R0, R0, R3, RZ, 0xfc, !PT ;  /* 0x0000000300007212 */ /* 0x000fc800078efcff */
[----:B------:R-:W-:-:S07]  /*1ae00*/  PRMT R8, R0, 0x7610, R8 ;  /* 0x0000761000087816 */ /* 0x000fce0000000008 */
.L_x_2116:
[----:B------:R-:W-:Y:S05]  /*1ae10*/  BSYNC B0 ;  /* 0x0000000000007941 */ /* 0x000fea0003800000 */
.L_x_2115:
[----:B------:R-:W-:Y:S01]  /*1ae20*/  STG.E.U8 desc[UR36][R16.64], R8 ;  /* 0x0000000810007986 */ /* 0x000fe2000c101124 */
[----:B------:R-:W-:Y:S05]  /*1ae30*/  EXIT ;  /* 0x000000000000794d */ /* 0x000fea0003800000 */
.L_x_2113:
        /* <DEDUP_REMOVED lines=17> */
.L_x_2120:
[----:B------:R-:W-:-:S04]  /*1af50*/  LOP3.LUT R2, R19, 0x80000000, RZ, 0xc0, !PT ;  /* 0x8000000013027812 */ /* 0x000fc800078ec0ff */
[----:B------:R-:W-:-:S04]  /*1af60*/  SHF.R.U32.HI R3, RZ, 0x18, R2 ;  /* 0x00000018ff037819 */ /* 0x000fc80000011602 */
[----:B------:R-:W-:-:S04]  /*1af70*/  LOP3.LUT R0, R0, R3, RZ, 0xfc, !PT ;  /* 0x0000000300007212 */ /* 0x000fc800078efcff */
[----:B------:R-:W-:-:S07]  /*1af80*/  PRMT R8, R0, 0x7610, R8 ;  /* 0x0000761000087816 */ /* 0x000fce0000000008 */
.L_x_2119:
[----:B------:R-:W-:Y:S05]  /*1af90*/  BSYNC B0 ;  /* 0x0000000000007941 */ /* 0x000fea0003800000 */
.L_x_2118:
[----:B------:R-:W-:Y:S01]  /*1afa0*/  STG.E.U8 desc[UR36][R16.64], R8 ;  /* 0x0000000810007986 */ /* 0x000fe2000c101124 */
[----:B------:R-:W-:Y:S05]  /*1afb0*/  EXIT ;  /* 0x000000000000794d */ /* 0x000fea0003800000 */
.L_x_2112:
        /* <DEDUP_REMOVED lines=22> */
.L_x_2095:
        /* <DEDUP_REMOVED lines=16> */
.L_x_2123:
[----:B------:R-:W-:Y:S05]  /*1b220*/  EXIT ;  /* 0x000000000000794d */ /* 0x000fea0003800000 */
.L_x_2122:
[----:B------:R-:W-:-:S06]  /*1b230*/  HADD2.F32 R2, -RZ, R19.H0_H0 ;  /* 0x20000013ff027230 */ /* 0x000fcc0000004100 */
[----:B------:R-:W0:Y:S02]  /*1b240*/  F2I.U64.TRUNC R2, R2 ;  /* 0x0000000200027311 */ /* 0x000e24000020d800 */
[----:B0-----:R-:W-:Y:S01]  /*1b250*/  STG.E.64 desc[UR36][R16.64], R2 ;  /* 0x0000000210007986 */ /* 0x001fe2000c101b24 */
[----:B------:R-:W-:Y:S05]  /*1b260*/  EXIT ;  /* 0x000000000000794d */ /* 0x000fea0003800000 */
.L_x_2121:
[----:B------:R-:W-:-:S06]  /*1b270*/  HADD2.F32 R19, -RZ, R19.H0_H0 ;  /* 0x20000013ff137230 */ /* 0x000fcc0000004100 */
[----:B------:R-:W0:Y:S02]  /*1b280*/  F2I.FTZ.U32.TRUNC.NTZ R19, R19 ;  /* 0x0000001300137305 */ /* 0x000e24000021f000 */
[----:B0-----:R-:W-:Y:S01]  /*1b290*/  STG.E desc[UR36][R16.64], R19 ;  /* 0x0000001310007986 */ /* 0x001fe2000c101924 */
[----:B------:R-:W-:Y:S05]  /*1b2a0*/  EXIT ;  /* 0x000000000000794d */ /* 0x000fea0003800000 */
.L_x_2124:
        /* <DEDUP_REMOVED lines=13> */
.L_x_9580:


//--------------------- .text._ZN2at6native27unrolled_elementwise_kernelIZZZNS0_14glu_jvp_kernelERNS_18TensorIteratorBaseEENKUlvE_clEvENKUlvE1_clEvEUlN3c104HalfES7_S7_S7_E_St5arrayIPcLm5EELi4E23TrivialOffsetCalculatorILi4EjESC_ILi1EjENS0_6memory12LoadWithCastILi4EEENSF_13StoreWithCastILi1EEEEEviT_T0_T2_T3_T4_T5_ --------------------------
	.section	.text._ZN2at6native27unrolled_elementwise_kernelIZZZNS0_14glu_jvp_kernelERNS_18TensorIteratorBaseEENKUlvE_clEvENKUlvE1_clEvEUlN3c104HalfES7_S7_S7_E_St5arrayIPcLm5EELi4E23TrivialOffsetCalculatorILi4EjESC_ILi1EjENS0_6memory12LoadWithCastILi4EEENSF_13StoreWithCastILi1EEEEEviT_T0_T2_T3_T4_T5_,"ax",@progbits
	.align	128
        .global         _ZN2at6native27unrolled_elementwise_kernelIZZZNS0_14glu_jvp_kernelERNS_18TensorIteratorBaseEENKUlvE_clEvENKUlvE1_clEvEUlN3c104HalfES7_S7_S7_E_St5arrayIPcLm5EELi4E23TrivialOffsetCalculatorILi4EjESC_ILi1EjENS0_6memory12LoadWithCastILi4EEENSF_13StoreWithCastILi1EEEEEviT_T0_T2_T3_T4_T5_
        .type           _ZN2at6native27unrolled_elementwise_kernelIZZZNS0_14glu_jvp_kernelERNS_18TensorIteratorBaseEENKUlvE_clEvENKUlvE1_clEvEUlN3c104HalfES7_S7_S7_E_St5arrayIPcLm5EELi4E23TrivialOffsetCalculatorILi4EjESC_ILi1EjENS0_6memory12LoadWithCastILi4EEENSF_13StoreWithCastILi1EEEEEviT_T0_T2_T3_T4_T5_,@function
        .size           _ZN2at6native27unrolled_elementwise_kernelIZZZNS0_14glu_jvp_kernelERNS_18TensorIteratorBaseEENKUlvE_clEvENKUlvE1_clEvEUlN3c104HalfES7_S7_S7_E_St5arrayIPcLm5EELi4E23TrivialOffsetCalculatorILi4EjESC_ILi1EjENS0_6memory12LoadWithCastILi4EEENSF_13StoreWithCastILi1EEEEEviT_T0_T2_T3_T4_T5_,(.L_x_9581 - _ZN2at6native27unrolled_elementwise_kernelIZZZNS0_14glu_jvp_kernelERNS_18TensorIteratorBaseEENKUlvE_clEvENKUlvE1_clEvEUlN3c104HalfES7_S7_S7_E_St5arrayIPcLm5EELi4E23TrivialOffsetCalculatorILi4EjESC_ILi1EjENS0_6memory12LoadWithCastILi4EEENSF_13StoreWithCastILi1EEEEEviT_T0_T2_T3_T4_T5_)
        .other          _ZN2at6native27unrolled_elementwise_kernelIZZZNS0_14glu_jvp_kernelERNS_18TensorIteratorBaseEENKUlvE_clEvENKUlvE1_clEvEUlN3c104HalfES7_S7_S7_E_St5arrayIPcLm5EELi4E23TrivialOffsetCalculatorILi4EjESC_ILi1EjENS0_6memory12LoadWithCastILi4EEENSF_13StoreWithCastILi1EEEEEviT_T0_T2_T3_T4_T5_,@"STO_CUDA_ENTRY STV_DEFAULT"
_ZN2at6native27unrolled_elementwise_kernelIZZZNS0_14glu_jvp_kernelERNS_18TensorIteratorBaseEENKUlvE_clEvENKUlvE1_clEvEUlN3c104HalfES7_S7_S7_E_St5arrayIPcLm5EELi4E23TrivialOffsetCalculatorILi4EjESC_ILi1EjENS0_6memory12LoadWithCastILi4EEENSF_13StoreWithCastILi1EEEEEviT_T0_T2_T3_T4_T5_:
.text._ZN2at6native27unrolled_elementwise_kernelIZZZNS0_14glu_jvp_kernelERNS_18TensorIteratorBaseEENKUlvE_clEvENKUlvE1_clEvEUlN3c104HalfES7_S7_S7_E_St5arrayIPcLm5EELi4E23TrivialOffsetCalculatorILi4EjESC_ILi1EjENS0_6memory12LoadWithCastILi4EEENSF_13StoreWithCastILi1EEEEEviT_T0_T2_T3_T4_T5_:
        /* <DEDUP_REMOVED lines=37> */
[----:B--2---:R-:W-:-:S04]  /*0250*/  F2FP.F16.F32.PACK_AB R0, RZ, R0 ;  /* 0x00000000ff00723e */ /* 0x004fc800000000ff */
[----:B------:R-:W-:Y:S01]  /*0260*/  PRMT R24, R0, 0x7610, R24 ;  /* 0x0000761000187816 */ /* 0x000fe20000000018 */
[----:B------:R-:W-:Y:S06]  /*0270*/  BRA `(.L_x_2132) ;  /* 0x0000000c00d07947 */ /* 0x000fec0003800000 */
.L_x_2130:
[----:B------:R-:W2:Y:S02]  /*0280*/  LDG.E.U8 R4, desc[UR36][R4.64] ;  /* 0x0000002404047981 */ /* 0x000ea4000c1e1100 */
[----:B--2---:R-:W-:-:S04]  /*0290*/  I2FP.F32.U32 R0, R4 ;  /* 0x0000000400007245 */ /* 0x004fc80000201000 */
[----:B------:R-:W-:-:S04]  /*02a0*/  F2FP.F16.F32.PACK_AB R0, RZ, R0 ;  /* 0x00000000ff00723e */ /* 0x000fc800000000ff */
[----:B------:R-:W-:Y:S01]  /*02b0*/  PRMT R24, R0, 0x7610, R24 ;  /* 0x0000761000187816 */ /* 0x000fe20000000018 */
[----:B------:R-:W-:Y:S06]  /*02c0*/  BRA `(.L_x_2132) ;  /* 0x0000000c00bc7947 */ /* 0x000fec0003800000 */
.L_x_2129:
        /* <DEDUP_REMOVED lines=8> */
[----:B--2---:R-:W-:-:S04]  /*0350*/  F2FP.F16.F32.PACK_AB R0, RZ, R0 ;  /* 0x00000000ff00723e */ /* 0x004fc800000000ff */
[----:B------:R-:W-:Y:S01]  /*0360*/  PRMT R24, R0, 0x7610, R24 ;  /* 0x0000761000187816 */ /* 0x000fe20000000018 */
[----:B------:R-:W-:Y:S06]  /*0370*/  BRA `(.L_x_2132) ;  /* 0x0000000c00907947 */ /* 0x000fec0003800000 */
.L_x_2134:
[----:B------:R-:W2:Y:S02]  /*0380*/  LDG.E R4, desc[UR36][R4.64] ;  /* 0x0000002404047981 */ /* 0x000ea4000c1e1900 */
[----:B--2---:R-:W-:-:S04]  /*0390*/  I2FP.F32.S32 R0, R4 ;  /* 0x0000000400007245 */ /* 0x004fc80000201400 */
[----:B------:R-:W-:-:S04]  /*03a0*/  F2FP.F16.F32.PACK_AB R0, RZ, R0 ;  /* 0x00000000ff00723e */ /* 0x000fc800000000ff */
[----:B------:R-:W-:Y:S01]  /*03b0*/  PRMT R24, R0, 0x7610, R24 ;  /* 0x0000761000187816 */ /* 0x000fe20000000018 */
[----:B------:R-:W-:Y:S06]  /*03c0*/  BRA `(.L_x_2132) ;  /* 0x0000000c007c7947 */ /* 0x000fec0003800000 */
.L_x_2133:
[----:B------:R-:W2:Y:S02]  /*03d0*/  LDG.E.U16 R4, desc[UR36][R4.64] ;  /* 0x0000002404047981 */ /* 0x000ea4000c1e1500 */
[----:B--2---:R-:W2:Y:S02]  /*03e0*/  I2F.S16 R0, R4 ;  /* 0x0000000400007306 */ /* 0x004ea40000101400 */
[----:B--2---:R-:W-:-:S04]  /*03f0*/  F2FP.F16.F32.PACK_AB R0, RZ, R0 ;  /* 0x00000000ff00723e */ /* 0x004fc800000000ff */
[----:B------:R-:W-:Y:S01]  /*0400*/  PRMT R24, R0, 0x7610, R24 ;  /* 0x0000761000187816 */ /* 0x000fe20000000018 */
[----:B------:R-:W-:Y:S06]  /*0410*/  BRA `(.L_x_2132) ;  /* 0x0000000c00687947 */ /* 0x000fec0003800000 */
.L_x_2128:
        /* <DEDUP_REMOVED lines=9> */
.L_x_2136:
[----:B------:R3:W5:Y:S01]  /*04b0*/  LDG.E.U16 R24, desc[UR36][R4.64] ;  /* 0x0000002404187981 */ /* 0x000762000c1e1500 */
[----:B------:R-:W-:Y:S05]  /*04c0*/  BRA `(.L_x_2132) ;  /* 0x0000000c003c7947 */ /* 0x000fea0003800000 */
.L_x_2135:
        /* <DEDUP_REMOVED lines=9> */
.L_x_2138:
[----:B------:R2:W5:Y:S01]  /*0560*/  LDG.E.U16 R24, desc[UR36][R4.64] ;  /* 0x0000002404187981 */ /* 0x000562000c1e1500 */
[----:B------:R-:W-:Y:S05]  /*0570*/  BRA `(.L_x_2132) ;  /* 0x0000000c00107947 */ /* 0x000fea0003800000 */
.L_x_2137:
[----:B------:R-:W2:Y:S01]  /*0580*/  LDG.E.64 R4, desc[UR36][R4.64] ;  /* 0x0000002404047981 */ /* 0x000ea2000c1e1b00 */
[----:B------:R-:W-:Y:S01]  /*0590*/  UMOV UR4, 0xf0000000 ;  /* 0xf000000000047882 */ /* 0x000fe20000000000 */
[----:B------:R-:W-:Y:S01]  /*05a0*/  UMOV UR5, 0x380fffff ;  /* 0x380fffff00057882 */ /* 0x000fe20000000000 */
[----:B--2---:R-:W2:Y:S01]  /*05b0*/  F2F.F32.F64 R0, R4 ;  /* 0x0000000400007310 */ /* 0x004ea20000301000 */
[----:B------:R-:W-:-:S14]  /*05c0*/  DSETP.GEU.AND P0, PT, |R4|, UR4, PT ;  /* 0x0000000404007e2a */ /* 0x000fdc000bf0e200 */
[----:B--2---:R-:W-:-:S05]  /*05d0*/  @!P0 FMUL R0, R0, 1.175494350822287508e-38 ;  /* 0x0080000000008820 */ /* 0x004fca0000400000 */
[----:B------:R-:W-:-:S04]  /*05e0*/  F2FP.F16.F32.PACK_AB R0, RZ, R0 ;  /* 0x00000000ff00723e */ /* 0x000fc800000000ff */
[----:B------:R-:W-:Y:S01]  /*05f0*/  PRMT R24, R0, 0x7610, R24 ;  /* 0x0000761000187816 */ /* 0x000fe20000000018 */
[----:B------:R-:W-:Y:S06]  /*0600*/  BRA `(.L_x_2132) ;  /* 0x0000000800ec7947 */ /* 0x000fec0003800000 */
.L_x_2127:
        /* <DEDUP_REMOVED lines=14> */
.L_x_2141:
        /* <DEDUP_REMOVED lines=9> */
.L_x_2140:
        /* <DEDUP_REMOVED lines=28> */
.L_x_2143:
        /* <DEDUP_REMOVED lines=12> */
[----:B------:R-:W-:-:S04]  /*0a00*/  F2FP.F16.F32.PACK_AB R0, RZ, R0 ;  /* 0x00000000ff00723e */ /* 0x000fc800000000ff */
[----:B------:R-:W-:Y:S01]  /*0a10*/  PRMT R24, R0, 0x7610, R24 ;  /* 0x0000761000187816 */ /* 0x000fe20000000018 */
[----:B------:R-:W-:Y:S06]  /*0a20*/  BRA `(.L_x_2132) ;  /* 0x0000000400e47947 */ /* 0x000fec0003800000 */
.L_x_2142:
[----:B------:R-:W2:Y:S02]  /*0a30*/  LDG.E.U16 R0, desc[UR36][R4.64] ;  /* 0x0000002404007981 */ /* 0x000ea4000c1e1500 */
[----:B--2---:R-:W-:-:S05]  /*0a40*/  IMAD.U32 R0, R0, 0x10000, RZ ;  /* 0x0001000000007824 */ /* 0x004fca00078e00ff */
[----:B------:R-:W-:-:S04]  /*0a50*/  F2FP.F16.F32.PACK_AB R0, RZ, R0 ;  /* 0x00000000ff00723e */ /* 0x000fc800000000ff */
[----:B------:R-:W-:Y:S01]  /*0a60*/  PRMT R24, R0, 0x7610, R24 ;  /* 0x0000761000187816 */ /* 0x000fe20000000018 */
[----:B------:R-:W-:Y:S06]  /*0a70*/  BRA `(.L_x_2132) ;  /* 0x0000000400d07947 */ /* 0x000fec0003800000 */
.L_x_2139:
        /* <DEDUP_REMOVED lines=13> */
.L_x_2146:
        /* <DEDUP_REMOVED lines=21> */
.L_x_2150:
[----:B------:R-:W-:Y:S05]  /*0ca0*/  BSYNC B1 ;  /* 0x0000000000017941 */ /* 0x000fea0003800000 */
.L_x_2149:
[----:B------:R-:W-:Y:S01]  /*0cb0*/  LEA R5, R0, 0x3b800000, 0x17 ;  /* 0x3b80000000057811 */ /* 0x000fe200078eb8ff */
[----:B------:R-:W-:-:S05]  /*0cc0*/  IMAD.SHL.U32 R0, R3, 0x100000, RZ ;  /* 0x0010000003007824 */ /* 0x000fca00078e00ff */
[----:B------:R-:W-:-:S07]  /*0cd0*/  LOP3.LUT R0, R5, R0, R6, 0xfe, !PT ;  /* 0x0000000005007212 */ /* 0x000fce00078efe06 */
.L_x_2148:
[----:B------:R-:W-:Y:S05]  /*0ce0*/  BSYNC B0 ;  /* 0x0000000000007941 */ /* 0x000fea0003800000 */
.L_x_2147:
[----:B------:R-:W-:-:S04]  /*0cf0*/  F2FP.F16.F32.PACK_AB R0, RZ, R0 ;  /* 0x00000000ff00723e */ /* 0x000fc800000000ff */
[----:B------:R-:W-:Y:S01]  /*0d00*/  PRMT R24, R0, 0x7610, R24 ;  /* 0x0000761000187816 */ /* 0x000fe20000000018 */
[----:B------:R-:W-:Y:S06]  /*0d10*/  BRA `(.L_x_2132) ;  /* 0x0000000400287947 */ /* 0x000fec0003800000 */
.L_x_2145:
        /* <DEDUP_REMOVED lines=21> */
.L_x_2154:
[----:B------:R-:W-:Y:S05]  /*0e70*/  BSYNC B1 ;  /* 0x0000000000017941 */ /* 0x000fea0003800000 */
.L_x_2153:
[----:B------:R-:W-:Y:S01]  /*0e80*/  LEA R5, R0, 0x37800000, 0x17 ;  /* 0x3780000000057811 */ /* 0x000fe200078eb8ff */
[----:B------:R-:W-:-:S05]  /*0e90*/  IMAD.SHL.U32 R0, R3, 0x200000, RZ ;  /* 0x0020000003007824 */ /* 0x000fca00078e00ff */
[----:B------:R-:W-:-:S07]  /*0ea0*/  LOP3.LUT R0, R5, R0, R6, 0xfe, !PT ;  /* 0x0000000005007212 */ /* 0x000fce00078efe06 */
.L_x_2152:
[----:B------:R-:W-:Y:S05]  /*0eb0*/  BSYNC B0 ;  /* 0x0000000000007941 */ /* 0x000fea0003800000 */
.L_x_2151:
[----:B------:R-:W-:-:S04]  /*0ec0*/  F2FP.F16.F32.PACK_AB R0, RZ, R0 ;  /* 0x00000000ff00723e */ /* 0x000fc800000000ff */
[----:B------:R-:W-:Y:S01]  /*0ed0*/  PRMT R24, R0, 0x7610, R24 ;  /* 0x0000761000187816 */ /* 0x000fe20000000018 */
[----:B------:R-:W-:Y:S06]  /*0ee0*/  BRA `(.L_x_2132) ;  /* 0x0000000000b47947 */ /* 0x000fec0003800000 */
.L_x_2144:
        /* <DEDUP_REMOVED lines=14> */
.L_x_2158:
[----:B------:R-:W-:Y:S05]  /*0fd0*/  BSYNC B0 ;  /* 0x0000000000007941 */ /* 0x000fea0003800000 */
.L_x_2157:
[----:B------:R-:W-:-:S04]  /*0fe0*/  F2FP.F16.F32.PACK_AB R0, RZ, R0 ;  /* 0x00000000ff00723e */ /* 0x000fc800000000ff */
[----:B------:R-:W-:Y:S01]  /*0ff0*/  PRMT R24, R0, 0x7610, R24 ;  /* 0x0000761000187816 */ /* 0x000fe20000000018 */
[----:B------:R-:W-:Y:S06]  /*1000*/  BRA `(.L_x_2132) ;  /* 0x00000000006c7947 */ /* 0x000fec0003800000 */
.L_x_2131:
        /* <DEDUP_REMOVED lines=16> */
.L_x_2159:
[----:B------:R-:W-:Y:S01]  /*1110*/  PRMT R24, RZ, 0x7610, R24 ;  /* 0x00007610ff187816 */ /* 0x000fe20000000018 */
[----:B------:R-:W-:Y:S06]  /*1120*/  BRA `(.L_x_2132) ;  /* 0x0000000000247947 */ /* 0x000fec0003800000 */
.L_x_2156:
[----:B------:R-:W2:Y:S02]  /*1130*/  LDG.E.64 R4, desc[UR36][R4.64] ;  /* 0x0000002404047981 */ /* 0x000ea4000c1e1b00 */
[----:B--2---:R-:W2:Y:S02]  /*1140*/  I2F.U64 R0, R4 ;  /* 0x0000000400007312 */ /* 0x004ea40000301000 */
[----:B--2---:R-:W-:-:S04]  /*1150*/  F2FP.F16.F32.PACK_AB R0, RZ, R0 ;  /* 0x00000000ff00723e */ /* 0x004fc800000000ff */
[----:B------:R-:W-:Y:S01]  /*1160*/  PRMT R24, R0, 0x7610, R24 ;  /* 0x0000761000187816 */ /* 0x000fe20000000018 */
[----:B------:R-:W-:Y:S06]  /*1170*/  BRA `(.L_x_2132) ;  /* 0x0000000000107947 */ /* 0x000fec0003800000 */
.L_x_2155:
[----:B------:R-:W2:Y:S02]  /*1180*/  LDG.E R4, desc[UR36][R4.64] ;  /* 0x0000002404047981 */ /* 0x000ea4000c1e1900 */
[----:B--2---:R-:W-:-:S04]  /*1190*/  I2FP.F32.U32 R0, R4 ;  /* 0x0000000400007245 */ /* 0x004fc80000201000 */
[----:B------:R-:W-:-:S04]  /*11a0*/  F2FP.F16.F32.PACK_AB R0, RZ, R0 ;  /* 0x00000000ff00723e */ /* 0x000fc800000000ff */
[----:B------:R-:W-:-:S07]  /*11b0*/  PRMT R24, R0, 0x7610, R24 ;  /* 0x0000761000187816 */ /* 0x000fce0000000018 */
.L_x_2132:
[----:B--23--:R-:W2:Y:S01]  /*11c0*/  LDC.64 R4, c[0x0][0x228] ;  /* 0x00008a00ff047b82 */ /* 0x00cea20000000a00 */
        /* <DEDUP_REMOVED lines=20> */
.L_x_2163:
[----:B------:R-:W2:Y:S02]  /*1310*/  LDG.E.U8 R4, desc[UR36][R4.64] ;  /* 0x0000002404047981 */ /* 0x000ea4000c1e1100 */
[----:B--2---:R-:W-:-:S04]  /*1320*/  I2FP.F32.U32 R0, R4 ;  /* 0x0000000400007245 */ /* 0x004fc80000201000 */
[----:B------:R-:W-:-:S04]  /*1330*/  F2FP.F16.F32.PACK_AB R0, RZ, R0 ;  /* 0x00000000ff00723e */ /* 0x000fc800000000ff */
[----:B------:R-:W-:Y:S01]  /*1340*/  PRMT R25, R0, 0x7610, R25 ;  /* 0x0000761000197816 */ /* 0x000fe20000000019 */
[----:B------:R-:W-:Y:S06]  /*1350*/  BRA `(.L_x_2165) ;  /* 0x0000000c00bc7947 */ /* 0x000fec0003800000 */
.L_x_2162:
        /* <DEDUP_REMOVED lines=11> */
.L_x_2167:
[----:B------:R-:W2:Y:S02]  /*1410*/  LDG.E R4, desc[UR36][R4.64] ;  /* 0x0000002404047981 */ /* 0x000ea4000c1e1900 */
[----:B--2---:R-:W-:-:S04]  /*1420*/  I2FP.F32.S32 R0, R4 ;  /* 0x0000000400007245 */ /* 0x004fc80000201400 */
[----:B------:R-:W-:-:S04]  /*1430*/  F2FP.F16.F32.PACK_AB R0, RZ, R0 ;  /* 0x00000000ff00723e */ /* 0x000fc800000000ff */
[----:B------:R-:W-:Y:S01]  /*1440*/  PRMT R25, R0, 0x7610, R25 ;  /* 0x0000761000197816 */ /* 0x000fe20000000019 */
[----:B------:R-:W-:Y:S06]  /*1450*/  BRA `(.L_x_2165) ;  /* 0x0000000c007c7947 */ /* 0x000fec0003800000 */
.L_x_2166:
[----:B------:R-:W2:Y:S02]  /*1460*/  LDG.E.U16 R4, desc[UR36][R4.64] ;  /* 0x0000002404047981 */ /* 0x000ea4000c1e1500 */
[----:B--2---:R-:W2:Y:S02]  /*1470*/  I2F.S16 R0, R4 ;  /* 0x0000000400007306 */ /* 0x004ea40000101400 */
[----:B--2---:R-:W-:-:S04]  /*1480*/  F2FP.F16.F32.PACK_AB R0, RZ, R0 ;  /* 0x00000000ff00723e */ /* 0x004fc800000000ff */
[----:B------:R-:W-:Y:S01]  /*1490*/  PRMT R25, R0, 0x7610, R25 ;  /* 0x0000761000197816 */ /* 0x000fe20000000019 */
[----:B------:R-:W-:Y:S06]  /*14a0*/  BRA `(.L_x_2165) ;  /* 0x0000000c00687947 */ /* 0x000fec0003800000 */
.L_x_2161:
        /* <DEDUP_REMOVED lines=9> */
.L_x_2169:
[----:B------:R3:W5:Y:S01]  /*1540*/  LDG.E.U16 R25, desc[UR36][R4.64] ;  /* 0x0000002404197981 */ /* 0x000762000c1e1500 */
[----:B------:R-:W-:Y:S05]  /*1550*/  BRA `(.L_x_2165) ;  /* 0x0000000c003c7947 */ /* 0x000fea0003800000 */
.L_x_2168:
        /* <DEDUP_REMOVED lines=9> */
.L_x_2171:
[----:B------:R2:W5:Y:S01]  /*15f0*/  LDG.E.U16 R25, desc[UR36][R4.64] ;  /* 0x0000002404197981 */ /* 0x000562000c1e1500 */
[----:B------:R-:W-:Y:S05]  /*1600*/  BRA `(.L_x_2165) ;  /* 0x0000000c00107947 */ /* 0x000fea0003800000 */
.L_x_2170:
        /* <DEDUP_REMOVED lines=9> */
.L_x_2160:
        /* <DEDUP_REMOVED lines=14> */
.L_x_2174:
        /* <DEDUP_REMOVED lines=9> */
.L_x_2173:
        /* <DEDUP_REMOVED lines=28> */
.L_x_2176:
        /* <DEDUP_REMOVED lines=15> */
.L_x_2175:
[----:B------:R-:W2:Y:S02]  /*1ac0*/  LDG.E.U16 R0, desc[UR36][R4.64] ;  /* 0x0000002404007981 */ /* 0x000ea4000c1e1500 */
[----:B--2---:R-:W-:-:S05]  /*1ad0*/  IMAD.U32 R0, R0, 0x10000, RZ ;  /* 0x0001000000007824 */ /* 0x004fca00078e00ff */
[----:B------:R-:W-:-:S04]  /*1ae0*/  F2FP.F16.F32.PACK_AB R0, RZ, R0 ;  /* 0x00000000ff00723e */ /* 0x000fc800000000ff */
[----:B------:R-:W-:Y:S01]  /*1af0*/  PRMT R25, R0, 0x7610, R25 ;  /* 0x0000761000197816 */ /* 0x000fe20000000019 */
[----:B------:R-:W-:Y:S06]  /*1b00*/  BRA `(.L_x_2165) ;  /* 0x0000000400d07947 */ /* 0x000fec0003800000 */
.L_x_2172:
        /* <DEDUP_REMOVED lines=13> */
.L_x_2179:
        /* <DEDUP_REMOVED lines=21> */
.L_x_2183:
[----:B------:R-:W-:Y:S05]  /*1d30*/  BSYNC B1 ;  /* 0x0000000000017941 */ /* 0x000fea0003800000 */
.L_x_2182:
[----:B------:R-:W-:Y:S01]  /*1d40*/  LEA R5, R0, 0x3b800000, 0x17 ;  /* 0x3b80000000057811 */ /* 0x000fe200078eb8ff */
[----:B------:R-:W-:-:S05]  /*1d50*/  IMAD.SHL.U32 R0, R3, 0x100000, RZ ;  /* 0x0010000003007824 */ /* 0x000fca00078e00ff */
[----:B------:R-:W-:-:S07]  /*1d60*/  LOP3.LUT R0, R5, R0, R6, 0xfe, !PT ;  /* 0x0000000005007212 */ /* 0x000fce00078efe06 */
.L_x_2181:
[----:B------:R-:W-:Y:S05]  /*1d70*/  BSYNC B0 ;  /* 0x0000000000007941 */ /* 0x000fea0003800000 */
.L_x_2180:
[----:B------:R-:W-:-:S04]  /*1d80*/  F2FP.F16.F32.PACK_AB R0, RZ, R0 ;  /* 0x00000000ff00723e */ /* 0x000fc800000000ff */
[----:B------:R-:W-:Y:S01]  /*1d90*/  PRMT R25, R0, 0x7610, R25 ;  /* 0x0000761000197816 */ /* 0x000fe20000000019 */
[----:B------:R-:W-:Y:S06]  /*1da0*/  BRA `(.L_x_2165) ;  /* 0x0000000400287947 */ /* 0x000fec0003800000 */
.L_x_2178:
        /* <DEDUP_REMOVED lines=21> */
.L_x_2187:
[----:B------:R-:W-:Y:S05]  /*1f00*/  BSYNC B1 ;  /* 0x0000000000017941 */ /* 0x000fea0003800000 */
.L_x_2186:
[----:B------:R-:W-:Y:S01]  /*1f10*/  LEA R5, R0, 0x37800000, 0x17 ;  /* 0x3780000000057811 */ /* 0x000fe200078eb8ff */
[----:B------:R-:W-:-:S05]  /*1f20*/  IMAD.SHL.U32 R0, R3, 0x200000, RZ ;  /* 0x0020000003007824 */ /* 0x000fca00078e00ff */
[----:B------:R-:W-:-:S07]  /*1f30*/  LOP3.LUT R0, R5, R0, R6, 0xfe, !PT ;  /* 0x0000000005007212 */ /* 0x000fce00078efe06 */
.L_x_2185:
[----:B------:R-:W-:Y:S05]  /*1f40*/  BSYNC B0 ;  /* 0x0000000000007941 */ /* 0x000fea0003800000 */
.L_x_2184:
[----:B------:R-:W-:-:S04]  /*1f50*/  F2FP.F16.F32.PACK_AB R0, RZ, R0 ;  /* 0x00000000ff00723e */ /* 0x000fc800000000ff */
[----:B------:R-:W-:Y:S01]  /*1f60*/  PRMT R25, R0, 0x7610, R25 ;  /* 0x0000761000197816 */ /* 0x000fe20000000019 */
[----:B------:R-:W-:Y:S06]  /*1f70*/  BRA `(.L_x_2165) ;  /* 0x0000000000b47947 */ /* 0x000fec0003800000 */
.L_x_2177:
        /* <DEDUP_REMOVED lines=14> */
.L_x_2191:
[----:B------:R-:W-:Y:S05]  /*2060*/  BSYNC B0 ;  /* 0x0000000000007941 */ /* 0x000fea0003800000 */
.L_x_2190:
[----:B------:R-:W-:-:S04]  /*2070*/  F2FP.F16.F32.PACK_AB R0, RZ, R0 ;  /* 0x00000000ff00723e */ /* 0x000fc800000000ff */
[----:B------:R-:W-:Y:S01]  /*2080*/  PRMT R25, R0, 0x7610, R25 ;  /* 0x0000761000197816 */ /* 0x000fe20000000019 */
[----:B------:R-:W-:Y:S06]  /*2090*/  BRA `(.L_x_2165) ;  /* 0x00000000006c7947 */ /* 0x000fec0003800000 */
.L_x_2164:
        /* <DEDUP_REMOVED lines=16> */
.L_x_2192:
[----:B------:R-:W-:Y:S01]  /*21a0*/  PRMT R25, RZ, 0x7610, R25 ;  /* 0x00007610ff197816 */ /* 0x000fe20000000019 */
[----:B------:R-:W-:Y:S06]  /*21b0*/  BRA `(.L_x_2165) ;  /* 0x0000000000247947 */ /* 0x000fec0003800000 */
.L_x_2189:
[----:B------:R-:W2:Y:S02]  /*21c0*/  LDG.E.64 R4, desc[UR36][R4.64] ;  /* 0x0000002404047981 */ /* 0x000ea4000c1e1b00 */
[----:B--2---:R-:W2:Y:S02]  /*21d0*/  I2F.U64 R0, R4 ;  /* 0x0000000400007312 */ /* 0x004ea40000301000 */
[----:B--2---:R-:W-:-:S04]  /*21e0*/  F2FP.F16.F32.PACK_AB R0, RZ, R0 ;  /* 0x00000000ff00723e */ /* 0x004fc800000000ff */
[----:B------:R-:W-:Y:S01]  /*21f0*/  PRMT R25, R0, 0x7610, R25 ;  /* 0x0000761000197816 */ /* 0x000fe20000000019 */
[----:B------:R-:W-:Y:S06]  /*2200*/  BRA `(.L_x_2165) ;  /* 0x0000000000107947 */ /* 0x000fec0003800000 */
.L_x_2188:
[----:B------:R-:W2:Y:S02]  /*2210*/  LDG.E R4, desc[UR36][R4.64] ;  /* 0x0000002404047981 */ /* 0x000ea4000c1e1900 */
[----:B--2---:R-:W-:-:S04]  /*2220*/  I2FP.F32.U32 R0, R4 ;  /* 0x0000000400007245 */ /* 0x004fc80000201000 */
[----:B------:R-:W-:-:S04]  /*2230*/  F2FP.F16.F32.PACK_AB R0, RZ, R0 ;  /* 0x00000000ff00723e */ /* 0x000fc800000000ff */
[----:B------:R-:W-:-:S07]  /*2240*/  PRMT R25, R0, 0x7610, R25 ;  /* 0x0000761000197816 */ /* 0x000fce0000000019 */
.L_x_2165:
[----:B--23--:R-:W2:Y:S01]  /*2250*/  LDC.64 R4, c[0x0][0x230] ;  /* 0x00008c00ff047b82 */ /* 0x00cea20000000a00 */
        /* <DEDUP_REMOVED lines=20> */
.L_x_2196:
[----:B------:R-:W2:Y:S02]  /*23a0*/  LDG.E.U8 R4, desc[UR36][R4.64] ;  /* 0x0000002404047981 */ /* 0x000ea4000c1e1100 */
[----:B--2---:R-:W-:-:S04]  /*23b0*/  I2FP.F32.U32 R0, R4 ;  /* 0x0000000400007245 */ /* 0x004fc80000201000 */
[----:B------:R-:W-:-:S04]  /*23c0*/  F2FP.F16.F32.PACK_AB R0, RZ, R0 ;  /* 0x00000000ff00723e */ /* 0x000fc800000000ff */
[----:B------:R-:W-:Y:S01]  /*23d0*/  PRMT R26, R0, 0x7610, R26 ;  /* 0x00007610001a7816 */ /* 0x000fe2000000001a */
[----:B------:R-:W-:Y:S06]  /*23e0*/  BRA `(.L_x_2198) ;  /* 0x0000000c00bc7947 */ /* 0x000fec0003800000 */
.L_x_2195:
        /* <DEDUP_REMOVED lines=11> */
.L_x_2200:
[----:B------:R-:W2:Y:S02]  /*24a0*/  LDG.E R4, desc[UR36][R4.64] ;  /* 0x0000002404047981 */ /* 0x000ea4000c1e1900 */
[----:B--2---:R-:W-:-:S04]  /*24b0*/  I2FP.F32.S32 R0, R4 ;  /* 0x0000000400007245 */ /* 0x004fc80000201400 */
[----:B------:R-:W-:-:S04]  /*24c0*/  F2FP.F16.F32.PACK_AB R0, RZ, R0 ;  /* 0x00000000ff00723e */ /* 0x000fc800000000ff */
[----:B------:R-:W-:Y:S01]  /*24d0*/  PRMT R26, R0, 0x7610, R26 ;  /* 0x00007610001a7816 */ /* 0x000fe2000000001a */
[----:B------:R-:W-:Y:S06]  /*24e0*/  BRA `(.L_x_2198) ;  /* 0x0000000c007c7947 */ /* 0x000fec0003800000 */
.L_x_2199:
[----:B------:R-:W2:Y:S02]  /*24f0*/  LDG.E.U16 R4, desc[UR36][R4.64] ;  /* 0x0000002404047981 */ /* 0x000ea4000c1e1500 */
[----:B--2---:R-:W0:Y:S02]  /*2500*/  I2F.S16 R0, R4 ;  /* 0x0000000400007306 */ /* 0x004e240000101400 */
[----:B0-----:R-:W-:-:S04]  /*2510*/  F2FP.F16.F32.PACK_AB R0, RZ, R0 ;  /* 0x00000000ff00723e */ /* 0x001fc800000000ff */
[----:B------:R-:W-:Y:S01]  /*2520*/  PRMT R26, R0, 0x7610, R26 ;  /* 0x00007610001a7816 */ /* 0x000fe2000000001a */
[----:B------:R-:W-:Y:S06]  /*2530*/  BRA `(.L_x_2198) ;  /* 0x0000000c00687947 */ /* 0x000fec0003800000 */
.L_x_2194:
        /* <DEDUP_REMOVED lines=9> */
.L_x_2202:
[----:B------:R0:W5:Y:S01]  /*25d0*/  LDG.E.U16 R26, desc[UR36][R4.64] ;  /* 0x00000024041a7981 */ /* 0x000162000c1e1500 */
[----:B------:R-:W-:Y:S05]  /*25e0*/  BRA `(.L_x_2198) ;  /* 0x0000000c003c7947 */ /* 0x000fea0003800000 */
.L_x_2201:
        /* <DEDUP_REMOVED lines=9> */
.L_x_2204:
[----:B------:R2:W5:Y:S01]  /*2680*/  LDG.E.U16 R26, desc[UR36][R4.64] ;  /* 0x00000024041a7981 */ /* 0x000562000c1e1500 */
[----:B------:R-:W-:Y:S05]  /*2690*/  BRA `(.L_x_2198) ;  /* 0x0000000c00107947 */ /* 0x000fea0003800000 */
.L_x_2203:
        /* <DEDUP_REMOVED lines=9> */
.L_x_2193:
        /* <DEDUP_REMOVED lines=14> */
.L_x_2207:
        /* <DEDUP_REMOVED lines=9> */
.L_x_2206:
        /* <DEDUP_REMOVED lines=28> */
.L_x_2209:
        /* <DEDUP_REMOVED lines=15> */
.L_x_2208:
[----:B------:R-:W2:Y:S02]  /*2b50*/  LDG.E.U16 R0, desc[UR36][R4.64] ;  /* 0x0000002404007981 */ /* 0x000ea4000c1e1500 */
[----:B--2---:R-:W-:-:S05]  /*2b60*/  IMAD.U32 R0, R0, 0x10000, RZ ;  /* 0x0001000000007824 */ /* 0x004fca00078e00ff */
[----:B------:R-:W-:-:S04]  /*2b70*/  F2FP.F16.F32.PACK_AB R0, RZ, R0 ;  /* 0x00000000ff00723e */ /* 0x000fc800000000ff */
[----:B------:R-:W-:Y:S01]  /*2b80*/  PRMT R26, R0, 0x7610, R26 ;  /* 0x00007610001a7816 */ /* 0x000fe2000000001a */
[----:B------:R-:W-:Y:S06]  /*2b90*/  BRA `(.L_x_2198) ;  /* 0x0000000400d07947 */ /* 0x000fec0003800000 */
.L_x_2205:
        /* <DEDUP_REMOVED lines=13> */
.L_x_2212:
        /* <DEDUP_REMOVED lines=21> */
.L_x_2216:
[----:B------:R-:W-:Y:S05]  /*2dc0*/  BSYNC B1 ;  /* 0x0000000000017941 */ /* 0x000fea0003800000 */
.L_x_2215:
[----:B------:R-:W-:Y:S01]  /*2dd0*/  LEA R5, R0, 0x3b800000, 0x17 ;  /* 0x3b80000000057811 */ /* 0x000fe200078eb8ff */
[----:B------:R-:W-:-:S05]  /*2de0*/  IMAD.SHL.U32 R0, R3, 0x100000, RZ ;  /* 0x0010000003007824 */ /* 0x000fca00078e00ff */
[----:B------:R-:W-:-:S07]  /*2df0*/  LOP3.LUT R0, R5, R0, R6, 0xfe, !PT ;  /* 0x0000000005007212 */ /* 0x000fce00078efe06 */
.L_x_2214:
[----:B------:R-:W-:Y:S05]  /*2e00*/  BSYNC B0 ;  /* 0x0000000000007941 */ /* 0x000fea0003800000 */
.L_x_2213:
[----:B------:R-:W-:-:S04]  /*2e10*/  F2FP.F16.F32.PACK_AB R0, RZ, R0 ;  /* 0x00000000ff00723e */ /* 0x000fc800000000ff */
[----:B------:R-:W-:Y:S01]  /*2e20*/  PRMT R26, R0, 0x7610, R26 ;  /* 0x00007610001a7816 */ /* 0x000fe2000000001a */
[----:B------:R-:W-:Y:S06]  /*2e30*/  BRA `(.L_x_2198) ;  /* 0x0000000400287947 */ /* 0x000fec0003800000 */
.L_x_2211:
        /* <DEDUP_REMOVED lines=21> */
.L_x_2220:
[----:B------:R-:W-:Y:S05]  /*2f90*/  BSYNC B1 ;  /* 0x0000000000017941 */ /* 0x000fea0003800000 */
.L_x_2219:
[----:B------:R-:W-:Y:S01]  /*2fa0*/  LEA R5, R0, 0x37800000, 0x17 ;  /* 0x3780000000057811 */ /* 0x000fe200078eb8ff */
[----:B------:R-:W-:-:S05]  /*2fb0*/  IMAD.SHL.U32 R0, R3, 0x200000, RZ ;  /* 0x0020000003007824 */ /* 0x000fca00078e00ff */
[----:B------:R-:W-:-:S07]  /*2fc0*/  LOP3.LUT R0, R5, R0, R6, 0xfe, !PT ;  /* 0x0000000005007212 */ /* 0x000fce00078efe06 */
.L_x_2218:
[----:B------:R-:W-:Y:S05]  /*2fd0*/  BSYNC B0 ;  /* 0x0000000000007941 */ /* 0x000fea0003800000 */
.L_x_2217:
[----:B------:R-:W-:-:S04]  /*2fe0*/  F2FP.F16.F32.PACK_AB R0, RZ, R0 ;  /* 0x00000000ff00723e */ /* 0x000fc800000000ff */
[----:B------:R-:W-:Y:S01]  /*2ff0*/  PRMT R26, R0, 0x7610, R26 ;  /* 0x00007610001a7816 */ /* 0x000fe2000000001a */
[----:B------:R-:W-:Y:S06]  /*3000*/  BRA `(.L_x_2198) ;  /* 0x0000000000b47947 */ /* 0x000fec0003800000 */
.L_x_2210:
        /* <DEDUP_REMOVED lines=14> */
.L_x_2224:
[----:B------:R-:W-:Y:S05]  /*30f0*/  BSYNC B0 ;  /* 0x0000000000007941 */ /* 0x000fea0003800000 */
.L_x_2223:
[----:B------:R-:W-:-:S04]  /*3100*/  F2FP.F16.F32.PACK_AB R0, RZ, R0 ;  /* 0x00000000ff00723e */ /* 0x000fc800000000ff */
[----:B------:R-:W-:Y:S01]  /*3110*/  PRMT R26, R0, 0x7610, R26 ;  /* 0x00007610001a7816 */ /* 0x000fe2000000001a */
[----:B------:R-:W-:Y:S06]  /*3120*/  BRA `(.L_x_2198) ;  /* 0x00000000006c7947 */ /* 0x000fec0003800000 */
.L_x_2197:
        /* <DEDUP_REMOVED lines=16> */
.L_x_2225:
[----:B------:R-:W-:Y:S01]  /*3230*/  PRMT R26, RZ, 0x7610, R26 ;  /* 0x00007610ff1a7816 */ /* 0x000fe2000000001a */
[----:B------:R-:W-:Y:S06]  /*3240*/  BRA `(.L_x_2198) ;  /* 0x0000000000247947 */ /* 0x000fec0003800000 */
.L_x_2222:
[----:B------:R-:W2:Y:S02]  /*3250*/  LDG.E.64 R4, desc[UR36][R4.64] ;  /* 0x0000002404047981 */ /* 0x000ea4000c1e1b00 */
[----:B--2---:R-:W0:Y:S02]  /*3260*/  I2F.U64 R0, R4 ;  /* 0x0000000400007312 */ /* 0x004e240000301000 */
[----:B0-----:R-:W-:-:S04]  /*3270*/  F2FP.F16.F32.PACK_AB R0, RZ, R0 ;  /* 0x00000000ff00723e */ /* 0x001fc800000000ff */
[----:B------:R-:W-:Y:S01]  /*3280*/  PRMT R26, R0, 0x7610, R26 ;  /* 0x00007610001a7816 */ /* 0x000fe2000000001a */
[----:B------:R-:W-:Y:S06]  /*3290*/  BRA `(.L_x_2198) ;  /* 0x0000000000107947 */ /* 0x000fec0003800000 */
.L_x_2221:
[----:B------:R-:W2:Y:S02]  /*32a0*/  LDG.E R4, desc[UR36][R4.64] ;  /* 0x0000002404047981 */ /* 0x000ea4000c1e1900 */
[----:B--2---:R-:W-:-:S04]  /*32b0*/  I2FP.F32.U32 R0, R4 ;  /* 0x0000000400007245 */ /* 0x004fc80000201000 */
[----:B------:R-:W-:-:S04]  /*32c0*/  F2FP.F16.F32.PACK_AB R0, RZ, R0 ;  /* 0x00000000ff00723e */ /* 0x000fc800000000ff */
[----:B------:R-:W-:-:S07]  /*32d0*/  PRMT R26, R0, 0x7610, R26 ;  /* 0x00007610001a7816 */ /* 0x000fce000000001a */
.L_x_2198:
[----:B0-2---:R-:W0:Y:S01]  /*32e0*/  LDC.64 R4, c[0x0][0x238] ;  /* 0x00008e00ff047b82 */ /* 0x005e220000000a00 */
        /* <DEDUP_REMOVED lines=20> */
.L_x_2229:
[----:B------:R-:W2:Y:S02]  /*3430*/  LDG.E.U8 R4, desc[UR36][R4.64] ;  /* 0x0000002404047981 */ /* 0x000ea4000c1e1100 */
[----:B--2---:R-:W-:-:S04]  /*3440*/  I2FP.F32.U32 R0, R4 ;  /* 0x0000000400007245 */ /* 0x004fc80000201000 */
[----:B------:R-:W-:-:S04]  /*3450*/  F2FP.F16.F32.PACK_AB R0, RZ, R0 ;  /* 0x00000000ff00723e */ /* 0x000fc800000000ff */
[----:B------:R-:W-:Y:S01]  /*3460*/  PRMT R27, R0, 0x7610, R27 ;  /* 0x00007610001b7816 */ /* 0x000fe2000000001b */
[----:B------:R-:W-:Y:S06]  /*3470*/  BRA `(.L_x_2231) ;  /* 0x0000000c00bc7947 */ /* 0x000fec0003800000 */
.L_x_2228:
        /* <DEDUP_REMOVED lines=11> */
.L_x_2233:
[----:B------:R-:W2:Y:S02]  /*3530*/  LDG.E R4, desc[UR36][R4.64] ;  /* 0x0000002404047981 */ /* 0x000ea4000c1e1900 */
[----:B--2---:R-:W-:-:S04]  /*3540*/  I2FP.F32.S32 R0, R4 ;  /* 0x0000000400007245 */ /* 0x004fc80000201400 */
[----:B------:R-:W-:-:S04]  /*3550*/  F2FP.F16.F32.PACK_AB R0, RZ, R0 ;  /* 0x00000000ff00723e */ /* 0x000fc800000000ff */
[----:B------:R-:W-:Y:S01]  /*3560*/  PRMT R27, R0, 0x7610, R27 ;  /* 0x00007610001b7816 */ /* 0x000fe2000000001b */
[----:B------:R-:W-:Y:S06]  /*3570*/  BRA `(.L_x_2231) ;  /* 0x0000000c007c7947 */ /* 0x000fec0003800000 */
.L_x_2232:
[----:B------:R-:W2:Y:S02]  /*3580*/  LDG.E.U16 R4, desc[UR36][R4.64] ;  /* 0x0000002404047981 */ /* 0x000ea4000c1e1500 */
[----:B--2---:R-:W0:Y:S02]  /*3590*/  I2F.S16 R0, R4 ;  /* 0x0000000400007306 */ /* 0x004e240000101400 */
[----:B0-----:R-:W-:-:S04]  /*35a0*/  F2FP.F16.F32.PACK_AB R0, RZ, R0 ;  /* 0x00000000ff00723e */ /* 0x001fc800000000ff */
[----:B------:R-:W-:Y:S01]  /*35b0*/  PRMT R27, R0, 0x7610, R27 ;  /* 0x00007610001b7816 */ /* 0x000fe2000000001b */
[----:B------:R-:W-:Y:S06]  /*35c0*/  BRA `(.L_x_2231) ;  /* 0x0000000c00687947 */ /* 0x000fec0003800000 */
.L_x_2227:
        /* <DEDUP_REMOVED lines=9> */
.L_x_2235:
[----:B------:R0:W5:Y:S01]  /*3660*/  LDG.E.U16 R27, desc[UR36][R4.64] ;  /* 0x00000024041b7981 */ /* 0x000162000c1e1500 */
[----:B------:R-:W-:Y:S05]  /*3670*/  BRA `(.L_x_2231) ;  /* 0x0000000c003c7947 */ /* 0x000fea0003800000 */
.L_x_2234:
        /* <DEDUP_REMOVED lines=9> */
.L_x_2237:
[----:B------:R1:W5:Y:S01]  /*3710*/  LDG.E.U16 R27, desc[UR36][R4.64] ;  /* 0x00000024041b7981 */ /* 0x000362000c1e1500 */
[----:B------:R-:W-:Y:S05]  /*3720*/  BRA `(.L_x_2231) ;  /* 0x0000000c00107947 */ /* 0x000fea0003800000 */
.L_x_2236:
        /* <DEDUP_REMOVED lines=9> */
.L_x_2226:
        /* <DEDUP_REMOVED lines=14> */
.L_x_2240:
        /* <DEDUP_REMOVED lines=9> */
.L_x_2239:
        /* <DEDUP_REMOVED lines=28> */
.L_x_2242:
        /* <DEDUP_REMOVED lines=15> */
.L_x_2241:
[----:B------:R-:W2:Y:S02]  /*3be0*/  LDG.E.U16 R0, desc[UR36][R4.64] ;  /* 0x0000002404007981 */ /* 0x000ea4000c1e1500 */
[----:B--2---:R-:W-:-:S05]  /*3bf0*/  IMAD.U32 R0, R0, 0x10000, RZ ;  /* 0x0001000000007824 */ /* 0x004fca00078e00ff */
[----:B------:R-:W-:-:S04]  /*3c00*/  F2FP.F16.F32.PACK_AB R0, RZ, R0 ;  /* 0x00000000ff00723e */ /* 0x000fc800000000ff */
[----:B------:R-:W-:Y:S01]  /*3c10*/  PRMT R27, R0, 0x7610, R27 ;  /* 0x00007610001b7816 */ /* 0x000fe2000000001b */
[----:B------:R-:W-:Y:S06]  /*3c20*/  BRA `(.L_x_2231) ;  /* 0x0000000400d07947 */ /* 0x000fec0003800000 */
.L_x_2238:
        /* <DEDUP_REMOVED lines=13> */
.L_x_2245:
        /* <DEDUP_REMOVED lines=21> */
.L_x_2249:
[----:B------:R-:W-:Y:S05]  /*3e50*/  BSYNC B1 ;  /* 0x0000000000017941 */ /* 0x000fea0003800000 */
.L_x_2248:
[----:B------:R-:W-:Y:S01]  /*3e60*/  LEA R5, R0, 0x3b800000, 0x17 ;  /* 0x3b80000000057811 */ /* 0x000fe200078eb8ff */
[----:B------:R-:W-:-:S05]  /*3e70*/  IMAD.SHL.U32 R0, R3, 0x100000, RZ ;  /* 0x0010000003007824 */ /* 0x000fca00078e00ff */
[----:B------:R-:W-:-:S07]  /*3e80*/  LOP3.LUT R0, R5, R0, R6, 0xfe, !PT ;  /* 0x0000000005007212 */ /* 0x000fce00078efe06 */
.L_x_2247:
[----:B------:R-:W-:Y:S05]  /*3e90*/  BSYNC B0 ;  /* 0x0000000000007941 */ /* 0x000fea0003800000 */
.L_x_2246:
[----:B------:R-:W-:-:S04]  /*3ea0*/  F2FP.F16.F32.PACK_AB R0, RZ, R0 ;  /* 0x00000000ff00723e */ /* 0x000fc800000000ff */
[----:B------:R-:W-:Y:S01]  /*3eb0*/  PRMT R27, R0, 0x7610, R27 ;  /* 0x00007610001b7816 */ /* 0x000fe2000000001b */
[----:B------:R-:W-:Y:S06]  /*3ec0*/  BRA `(.L_x_2231) ;  /* 0x0000000400287947 */ /* 0x000fec0003800000 */
.L_x_2244:
        /* <DEDUP_REMOVED lines=21> */
.L_x_2253:
[----:B------:R-:W-:Y:S05]  /*4020*/  BSYNC B1 ;  /* 0x0000000000017941 */ /* 0x000fea0003800000 */
.L_x_2252:
[----:B------:R-:W-:Y:S01]  /*4030*/  LEA R5, R0, 0x37800000, 0x17 ;  /* 0x3780000000057811 */ /* 0x000fe200078eb8ff */
[----:B------:R-:W-:-:S05]  /*4040*/  IMAD.SHL.U32 R0, R3, 0x200000, RZ ;  /* 0x0020000003007824 */ /* 0x000fca00078e00ff */
[----:B------:R-:W-:-:S07]  /*4050*/  LOP3.LUT R0, R5, R0, R6, 0xfe, !PT ;  /* 0x0000000005007212 */ /* 0x000fce00078efe06 */
.L_x_2251:
[----:B------:R-:W-:Y:S05]  /*4060*/  BSYNC B0 ;  /* 0x0000000000007941 */ /* 0x000fea0003800000 */
.L_x_2250:
[----:B------:R-:W-:-:S04]  /*4070*/  F2FP.F16.F32.PACK_AB R0, RZ, R0 ;  /* 0x00000000ff00723e */ /* 0x000fc800000000ff */
[----:B------:R-:W-:Y:S01]  /*4080*/  PRMT R27, R0, 0x7610, R27 ;  /* 0x00007610001b7816 */ /* 0x000fe2000000001b */
[----:B------:R-:W-:Y:S06]  /*4090*/  BRA `(.L_x_2231) ;  /* 0x0000000000b47947 */ /* 0x000fec0003800000 */
.L_x_2243:
        /* <DEDUP_REMOVED lines=14> */
.L_x_2257:
[----:B------:R-:W-:Y:S05]  /*4180*/  BSYNC B0 ;  /* 0x0000000000007941 */ /* 0x000fea0003800000 */
.L_x_2256:
[----:B------:R-:W-:-:S04]  /*4190*/  F2FP.F16.F32.PACK_AB R0, RZ, R0 ;  /* 0x00000000ff00723e */ /* 0x000fc800000000ff */
[----:B------:R-:W-:Y:S01]  /*41a0*/  PRMT R27, R0, 0x7610, R27 ;  /* 0x00007610001b7816 */ /* 0x000fe2000000001b */
[----:B------:R-:W-:Y:S06]  /*41b0*/  BRA `(.L_x_2231) ;  /* 0x00000000006c7947 */ /* 0x000fec0003800000 */
.L_x_2230:
        /* <DEDUP_REMOVED lines=16> */
.L_x_2258:
[----:B------:R-:W-:Y:S01]  /*42c0*/  PRMT R27, RZ, 0x7610, R27 ;  /* 0x00007610ff1b7816 */ /* 0x000fe2000000001b */
[----:B------:R-:W-:Y:S06]  /*42d0*/  BRA `(.L_x_2231) ;  /* 0x0000000000247947 */ /* 0x000fec0003800000 */
.L_x_2255:
[----:B------:R-:W2:Y:S02]  /*42e0*/  LDG.E.64 R4, desc[UR36][R4.64] ;  /* 0x0000002404047981 */ /* 0x000ea4000c1e1b00 */
[----:B--2---:R-:W0:Y:S02]  /*42f0*/  I2F.U64 R0, R4 ;  /* 0x0000000400007312 */ /* 0x004e240000301000 */
[----:B0-----:R-:W-:-:S04]  /*4300*/  F2FP.F16.F32.PACK_AB R0, RZ, R0 ;  /* 0x00000000ff00723e */ /* 0x001fc800000000ff */
[----:B------:R-:W-:Y:S01]  /*4310*/  PRMT R27, R0, 0x7610, R27 ;  /* 0x00007610001b7816 */ /* 0x000fe2000000001b */
[----:B------:R-:W-:Y:S06]  /*4320*/  BRA `(.L_x_2231) ;  /* 0x0000000000107947 */ /* 0x000fec0003800000 */
.L_x_2254:
[----:B------:R-:W2:Y:S02]  /*4330*/  LDG.E R4, desc[UR36][R4.64] ;  /* 0x0000002404047981 */ /* 0x000ea4000c1e1900 */
[----:B--2---:R-:W-:-:S04]  /*4340*/  I2FP.F32.U32 R0, R4 ;  /* 0x0000000400007245 */ /* 0x004fc80000201000 */
[----:B------:R-:W-:-:S04]  /*4350*/  F2FP.F16.F32.PACK_AB R0, RZ, R0 ;  /* 0x00000000ff00723e */ /* 0x000fc800000000ff */
[----:B------:R-:W-:-:S07]  /*4360*/  PRMT R27, R0, 0x7610, R27 ;  /* 0x00007610001b7816 */ /* 0x000fce000000001b */
.L_x_2231:
[----:B------:R-:W-:-:S07]  /*4370*/  VIADD R19, R19, 0x80 ;  /* 0x0000008013137836 */ /* 0x000fce0000000000 */
.L_x_2126:
[----:B------:R-:W-:Y:S05]  /*4380*/  BSYNC B6 ;  /* 0x0000000000067941 */ /* 0x000fea0003800000 */
.L_x_2125:
[----:B------:R-:W-:Y:S01]  /*4390*/  ISETP.GE.AND P0, PT, R19, R34, PT ;  /* 0x000000221300720c */ /* 0x000fe20003f06270 */
[----:B------:R-:W-:Y:S01]  /*43a0*/  BSSY B6, `(.L_x_2259) ;  /* 0x000042b000067945 */ /* 0x000fe20003800000 */
[----:B------:R-:W-:Y:S02]  /*43b0*/  PRMT R28, RZ, 0x7610, R28 ;  /* 0x00007610ff1c7816 */ /* 0x000fe4000000001c */
[----:B------:R-:W-:Y:S02]  /*43c0*/  PRMT R29, RZ, 0x7610, R29 ;  /* 0x00007610ff1d7816 */ /* 0x000fe4000000001d */
[----:B------:R-:W-:-:S07]  /*43d0*/  PRMT R30, RZ, 0x7610, R30 ;  /* 0x00007610ff1e7816 */ /* 0x000fce000000001e */
[----:B------:R-:W-:Y:S05]  /*43e0*/  @P0 BRA `(.L_x_2260) ;  /* 0x0000004000980947 */ /* 0x000fea0003800000 */
[----:B01----:R-:W0:Y:S01]  /*43f0*/  LDC.64 R4, c[0x0][0x220] ;  /* 0x00008800ff047b82 */ /* 0x003e220000000a00 */
        /* <DEDUP_REMOVED lines=21> */
.L_x_2264:
[----:B------:R-:W2:Y:S02]  /*4550*/  LDG.E.U8 R4, desc[UR36][R4.64] ;  /* 0x0000002404047981 */ /* 0x000ea4000c1e1100 */
[----:B--2---:R-:W-:-:S04]  /*4560*/  I2FP.F32.U32 R0, R4 ;  /* 0x0000000400007245 */ /* 0x004fc80000201000 */
[----:B------:R-:W-:-:S04]  /*4570*/  F2FP.F16.F32.PACK_AB R0, RZ, R0 ;  /* 0x00000000ff00723e */ /* 0x000fc800000000ff */
[----:B------:R-:W-:Y:S01]  /*4580*/  PRMT R23, R0, 0x7610, R23 ;  /* 0x0000761000177816 */ /* 0x000fe20000000017 */
[----:B------:R-:W-:Y:S06]  /*4590*/  BRA `(.L_x_2266) ;  /* 0x0000000c00bc7947 */ /* 0x000fec0003800000 */
.L_x_2263:
        /* <DEDUP_REMOVED lines=11> */
.L_x_2268:
[----:B------:R-:W2:Y:S02]  /*4650*/  LDG.E R4, desc[UR36][R4.64] ;  /* 0x0000002404047981 */ /* 0x000ea4000c1e1900 */
[----:B--2---:R-:W-:-:S04]  /*4660*/  I2FP.F32.S32 R0, R4 ;  /* 0x0000000400007245 */ /* 0x004fc80000201400 */
[----:B------:R-:W-:-:S04]  /*4670*/  F2FP.F16.F32.PACK_AB R0, RZ, R0 ;  /* 0x00000000ff00723e */ /* 0x000fc800000000ff */
[----:B------:R-:W-:Y:S01]  /*4680*/  PRMT R23, R0, 0x7610, R23 ;  /* 0x0000761000177816 */ /* 0x000fe20000000017 */
[----:B------:R-:W-:Y:S06]  /*4690*/  BRA `(.L_x_2266) ;  /* 0x0000000c007c7947 */ /* 0x000fec0003800000 */
.L_x_2267:
[----:B------:R-:W2:Y:S02]  /*46a0*/  LDG.E.U16 R4, desc[UR36][R4.64] ;  /* 0x0000002404047981 */ /* 0x000ea4000c1e1500 */
[----:B--2---:R-:W0:Y:S02]  /*46b0*/  I2F.S16 R0, R4 ;  /* 0x0000000400007306 */ /* 0x004e240000101400 */
[----:B0-----:R-:W-:-:S04]  /*46c0*/  F2FP.F16.F32.PACK_AB R0, RZ, R0 ;  /* 0x00000000ff00723e */ /* 0x001fc800000000ff */
[----:B------:R-:W-:Y:S01]  /*46d0*/  PRMT R23, R0, 0x7610, R23 ;  /* 0x0000761000177816 */ /* 0x000fe20000000017 */
[----:B------:R-:W-:Y:S06]  /*46e0*/  BRA `(.L_x_2266) ;  /* 0x0000000c00687947 */ /* 0x000fec0003800000 */
.L_x_2262:
        /* <DEDUP_REMOVED lines=9> */
.L_x_2270:
[----:B------:R0:W5:Y:S01]  /*4780*/  LDG.E.U16 R23, desc[UR36][R4.64] ;  /* 0x0000002404177981 */ /* 0x000162000c1e1500 */
[----:B------:R-:W-:Y:S05]  /*4790*/  BRA `(.L_x_2266) ;  /* 0x0000000c003c7947 */ /* 0x000fea0003800000 */
.L_x_2269:
        /* <DEDUP_REMOVED lines=9> */
.L_x_2272:
[----:B------:R1:W5:Y:S01]  /*4830*/  LDG.E.U16 R23, desc[UR36][R4.64] ;  /* 0x0000002404177981 */ /* 0x000362000c1e1500 */
[----:B------:R-:W-:Y:S05]  /*4840*/  BRA `(.L_x_2266) ;  /* 0x0000000c00107947 */ /* 0x000fea0003800000 */
.L_x_2271:
        /* <DEDUP_REMOVED lines=9> */
.L_x_2261:
        /* <DEDUP_REMOVED lines=14> */
.L_x_2275:
        /* <DEDUP_REMOVED lines=9> */
.L_x_2274:
        /* <DEDUP_REMOVED lines=28> */
.L_x_2277:
        /* <DEDUP_REMOVED lines=15> */
.L_x_2276:
[----:B------:R-:W2:Y:S02]  /*4d00*/  LDG.E.U16 R0, desc[UR36][R4.64] ;  /* 0x0000002404007981 */ /* 0x000ea4000c1e1500 */
[----:B--2---:R-:W-:-:S05]  /*4d10*/  IMAD.U32 R0, R0, 0x10000, RZ ;  /* 0x0001000000007824 */ /* 0x004fca00078e00ff */
[----:B------:R-:W-:-:S04]  /*4d20*/  F2FP.F16.F32.PACK_AB R0, RZ, R0 ;  /* 0x00000000ff00723e */ /* 0x000fc800000000ff */
[----:B------:R-:W-:Y:S01]  /*4d30*/  PRMT R23, R0, 0x7610, R23 ;  /* 0x0000761000177816 */ /* 0x000fe20000000017 */
[----:B------:R-:W-:Y:S06]  /*4d40*/  BRA `(.L_x_2266) ;  /* 0x0000000400d07947 */ /* 0x000fec0003800000 */
.L_x_2273:
        /* <DEDUP_REMOVED lines=13> */
.L_x_2280:
        /* <DEDUP_REMOVED lines=21> */
.L_x_2284:
[----:B------:R-:W-:Y:S05]  /*4f70*/  BSYNC B1 ;  /* 0x0000000000017941 */ /* 0x000fea0003800000 */
.L_x_2283:
[----:B------:R-:W-:Y:S01]  /*4f80*/  LEA R5, R0, 0x3b800000, 0x17 ;  /* 0x3b80000000057811 */ /* 0x000fe200078eb8ff */
[----:B------:R-:W-:-:S05]  /*4f90*/  IMAD.SHL.U32 R0, R3, 0x100000, RZ ;  /* 0x0010000003007824 */ /* 0x000fca00078e00ff */
[----:B------:R-:W-:-:S07]  /*4fa0*/  LOP3.LUT R0, R5, R0, R6, 0xfe, !PT ;  /* 0x0000000005007212 */ /* 0x000fce00078efe06 */
.L_x_2282:
[----:B------:R-:W-:Y:S05]  /*4fb0*/  BSYNC B0 ;  /* 0x0000000000007941 */ /* 0x000fea0003800000 */
.L_x_2281:
[----:B------:R-:W-:-:S04]  /*4fc0*/  F2FP.F16.F32.PACK_AB R0, RZ, R0 ;  /* 0x00000000ff00723e */ /* 0x000fc800000000ff */
[----:B------:R-:W-:Y:S01]  /*4fd0*/  PRMT R23, R0, 0x7610, R23 ;  /* 0x0000761000177816 */ /* 0x000fe20000000017 */
[----:B------:R-:W-:Y:S06]  /*4fe0*/  BRA `(.L_x_2266) ;  /* 0x0000000400287947 */ /* 0x000fec0003800000 */
.L_x_2279:
        /* <DEDUP_REMOVED lines=21> */
.L_x_2288:
[----:B------:R-:W-:Y:S05]  /*5140*/  BSYNC B1 ;  /* 0x0000000000017941 */ /* 0x000fea0003800000 */
.L_x_2287:
[----:B------:R-:W-:Y:S01]  /*5150*/  LEA R5, R0, 0x37800000, 0x17 ;  /* 0x3780000000057811 */ /* 0x000fe200078eb8ff */
[----:B------:R-:W-:-:S05]  /*5160*/  IMAD.SHL.U32 R0, R3, 0x200000, RZ ;  /* 0x0020000003007824 */ /* 0x000fca00078e00ff */
[----:B------:R-:W-:-:S07]  /*5170*/  LOP3.LUT R0, R5, R0, R6, 0xfe, !PT ;  /* 0x0000000005007212 */ /* 0x000fce00078efe06 */
.L_x_2286:
[----:B------:R-:W-:Y:S05]  /*5180*/  BSYNC B0 ;  /* 0x0000000000007941 */ /* 0x000fea0003800000 */
.L_x_2285:
[----:B------:R-:W-:-:S04]  /*5190*/  F2FP.F16.F32.PACK_AB R0, RZ, R0 ;  /* 0x00000000ff00723e */ /* 0x000fc800000000ff */
[----:B------:R-:W-:Y:S01]  /*51a0*/  PRMT R23, R0, 0x7610, R23 ;  /* 0x0000761000177816 */ /* 0x000fe20000000017 */
[----:B------:R-:W-:Y:S06]  /*51b0*/  BRA `(.L_x_2266) ;  /* 0x0000000000b47947 */ /* 0x000fec0003800000 */
.L_x_2278:
        /* <DEDUP_REMOVED lines=14> */
.L_x_2292:
[----:B------:R-:W-:Y:S05]  /*52a0*/  BSYNC B0 ;  /* 0x0000000000007941 */ /* 0x000fea0003800000 */
.L_x_2291:
[----:B------:R-:W-:-:S04]  /*52b0*/  F2FP.F16.F32.PACK_AB R0, RZ, R0 ;  /* 0x00000000ff00723e */ /* 0x000fc800000000ff */
[----:B------:R-:W-:Y:S01]  /*52c0*/  PRMT R23, R0, 0x7610, R23 ;  /* 0x0000761000177816 */ /* 0x000fe20000000017 */
[----:B------:R-:W-:Y:S06]  /*52d0*/  BRA `(.L_x_2266) ;  /* 0x00000000006c7947 */ /* 0x000fec0003800000 */
.L_x_2265:
        /* <DEDUP_REMOVED lines=16> */
.L_x_2293:
[----:B------:R-:W-:Y:S01]  /*53e0*/  PRMT R23, RZ, 0x7610, R23 ;  /* 0x00007610ff177816 */ /* 0x000fe20000000017 */
[----:B------:R-:W-:Y:S06]  /*53f0*/  BRA `(.L_x_2266) ;  /* 0x0000000000247947 */ /* 0x000fec0003800000 */
.L_x_2290:
[----:B------:R-:W2:Y:S02]  /*5400*/  LDG.E.64 R4, desc[UR36][R4.64] ;  /* 0x0000002404047981 */ /* 0x000ea4000c1e1b00 */
[----:B--2---:R-:W0:Y:S02]  /*5410*/  I2F.U64 R0, R4 ;  /* 0x0000000400007312 */ /* 0x004e240000301000 */
[----:B0-----:R-:W-:-:S04]  /*5420*/  F2FP.F16.F32.PACK_AB R0, RZ, R0 ;  /* 0x00000000ff00723e */ /* 0x001fc800000000ff */
[----:B------:R-:W-:Y:S01]  /*5430*/  PRMT R23, R0, 0x7610, R23 ;  /* 0x0000761000177816 */ /* 0x000fe20000000017 */
[----:B------:R-:W-:Y:S06]  /*5440*/  BRA `(.L_x_2266) ;  /* 0x0000000000107947 */ /* 0x000fec0003800000 */
.L_x_2289:
[----:B------:R-:W2:Y:S02]  /*5450*/  LDG.E R4, desc[UR36][R4.64] ;  /* 0x0000002404047981 */ /* 0x000ea4000c1e1900 */
[----:B--2---:R-:W-:-:S04]  /*5460*/  I2FP.F32.U32 R0, R4 ;  /* 0x0000000400007245 */ /* 0x004fc80000201000 */
[----:B------:R-:W-:-:S04]  /*5470*/  F2FP.F16.F32.PACK_AB R0, RZ, R0 ;  /* 0x00000000ff00723e */ /* 0x000fc800000000ff */
[----:B------:R-:W-:-:S07]  /*5480*/  PRMT R23, R0, 0x7610, R23 ;  /* 0x0000761000177816 */ /* 0x000fce0000000017 */
.L_x_2266:
[----:B01----:R-:W0:Y:S01]  /*5490*/  LDC.64 R4, c[0x0][0x228] ;  /* 0x00008a00ff047b82 */ /* 0x003e220000000a00 */
        /* <DEDUP_REMOVED lines=20> */
.L_x_2297:
[----:B------:R-:W2:Y:S02]  /*55e0*/  LDG.E.U8 R4, desc[UR36][R4.64] ;  /* 0x0000002404047981 */ /* 0x000ea4000c1e1100 */
[----:B--2---:R-:W-:-:S04]  /*55f0*/  I2FP.F32.U32 R0, R4 ;  /* 0x0000000400007245 */ /* 0x004fc80000201000 */
[----:B------:R-:W-:-:S04]  /*5600*/  F2FP.F16.F32.PACK_AB R0, RZ, R0 ;  /* 0x00000000ff00723e */ /* 0x000fc800000000ff */
[----:B------:R-:W-:Y:S01]  /*5610*/  PRMT R28, R0, 0x7610, R28 ;  /* 0x00007610001c7816 */ /* 0x000fe2000000001c */
[----:B------:R-:W-:Y:S06]  /*5620*/  BRA `(.L_x_2299) ;  /* 0x0000000c00bc7947 */ /* 0x000fec0003800000 */
.L_x_2296:
        /* <DEDUP_REMOVED lines=11> */
.L_x_2301:
[----:B------:R-:W2:Y:S02]  /*56e0*/  LDG.E R4, desc[UR36][R4.64] ;  /* 0x0000002404047981 */ /* 0x000ea4000c1e1900 */
[----:B--2---:R-:W-:-:S04]  /*56f0*/  I2FP.F32.S32 R0, R4 ;  /* 0x0000000400007245 */ /* 0x004fc80000201400 */
[----:B------:R-:W-:-:S04]  /*5700*/  F2FP.F16.F32.PACK_AB R0, RZ, R0 ;  /* 0x00000000ff00723e */ /* 0x000fc800000000ff */
[----:B------:R-:W-:Y:S01]  /*5710*/  PRMT R28, R0, 0x7610, R28 ;  /* 0x00007610001c7816 */ /* 0x000fe2000000001c */
[----:B------:R-:W-:Y:S06]  /*5720*/  BRA `(.L_x_2299) ;  /* 0x0000000c007c7947 */ /* 0x000fec0003800000 */
.L_x_2300:
[----:B------:R-:W2:Y:S02]  /*5730*/  LDG.E.U16 R4, desc[UR36][R4.64] ;  /* 0x0000002404047981 */ /* 0x000ea4000c1e1500 */
[----:B--2---:R-:W0:Y:S02]  /*5740*/  I2F.S16 R0, R4 ;  /* 0x0000000400007306 */ /* 0x004e240000101400 */
[----:B0-----:R-:W-:-:S04]  /*5750*/  F2FP.F16.F32.PACK_AB R0, RZ, R0 ;  /* 0x00000000ff00723e */ /* 0x001fc800000000ff */
[----:B------:R-:W-:Y:S01]  /*5760*/  PRMT R28, R0, 0x7610, R28 ;  /* 0x00007610001c7816 */ /* 0x000fe2000000001c */
[----:B------:R-:W-:Y:S06]  /*5770*/  BRA `(.L_x_2299) ;  /* 0x0000000c00687947 */ /* 0x000fec0003800000 */
.L_x_2295:
        /* <DEDUP_REMOVED lines=9> */
.L_x_2303:
[----:B------:R1:W5:Y:S01]  /*5810*/  LDG.E.U16 R28, desc[UR36][R4.64] ;  /* 0x00000024041c7981 */ /* 0x000362000c1e1500 */
[----:B------:R-:W-:Y:S05]  /*5820*/  BRA `(.L_x_2299) ;  /* 0x0000000c003c7947 */ /* 0x000fea0003800000 */
.L_x_2302:
        /* <DEDUP_REMOVED lines=9> */
.L_x_2305:
[----:B------:R0:W5:Y:S01]  /*58c0*/  LDG.E.U16 R28, desc[UR36][R4.64] ;  /* 0x00000024041c7981 */ /* 0x000162000c1e1500 */
[----:B------:R-:W-:Y:S05]  /*58d0*/  BRA `(.L_x_2299) ;  /* 0x0000000c00107947 */ /* 0x000fea0003800000 */
.L_x_2304:
        /* <DEDUP_REMOVED lines=9> */
.L_x_2294:
        /* <DEDUP_REMOVED lines=14> */
.L_x_2308:
        /* <DEDUP_REMOVED lines=9> */
.L_x_2307:
        /* <DEDUP_REMOVED lines=28> */
.L_x_2310:
        /* <DEDUP_REMOVED lines=15> */
.L_x_2309:
[----:B------:R-:W2:Y:S02]  /*5d90*/  LDG.E.U16 R0, desc[UR36][R4.64] ;  /* 0x0000002404007981 */ /* 0x000ea4000c1e1500 */
[----:B--2---:R-:W-:-:S05]  /*5da0*/  IMAD.U32 R0, R0, 0x10000, RZ ;  /* 0x0001000000007824 */ /* 0x004fca00078e00ff */
[----:B------:R-:W-:-:S04]  /*5db0*/  F2FP.F16.F32.PACK_AB R0, RZ, R0 ;  /* 0x00000000ff00723e */ /* 0x000fc800000000ff */
[----:B------:R-:W-:Y:S01]  /*5dc0*/  PRMT R28, R0, 0x7610, R28 ;  /* 0x00007610001c7816 */ /* 0x000fe2000000001c */
[----:B------:R-:W-:Y:S06]  /*5dd0*/  BRA `(.L_x_2299) ;  /* 0x0000000400d07947 */ /* 0x000fec0003800000 */
.L_x_2306:
        /* <DEDUP_REMOVED lines=13> */
.L_x_2313:
        /* <DEDUP_REMOVED lines=21> */
.L_x_2317:
[----:B------:R-:W-:Y:S05]  /*6000*/  BSYNC B1 ;  /* 0x0000000000017941 */ /* 0x000fea0003800000 */
.L_x_2316:
[----:B------:R-:W-:Y:S01]  /*6010*/  LEA R5, R0, 0x3b800000, 0x17 ;  /* 0x3b80000000057811 */ /* 0x000fe200078eb8ff */
[----:B------:R-:W-:-:S05]  /*6020*/  IMAD.SHL.U32 R0, R3, 0x100000, RZ ;  /* 0x0010000003007824 */ /* 0x000fca00078e00ff */
[----:B------:R-:W-:-:S07]  /*6030*/  LOP3.LUT R0, R5, R0, R6, 0xfe, !PT ;  /* 0x0000000005007212 */ /* 0x000fce00078efe06 */
.L_x_2315:
[----:B------:R-:W-:Y:S05]  /*6040*/  BSYNC B0 ;  /* 0x0000000000007941 */ /* 0x000fea0003800000 */
.L_x_2314:
[----:B------:R-:W-:-:S04]  /*6050*/  F2FP.F16.F32.PACK_AB R0, RZ, R0 ;  /* 0x00000000ff00723e */ /* 0x000fc800000000ff */
[----:B------:R-:W-:Y:S01]  /*6060*/  PRMT R28, R0, 0x7610, R28 ;  /* 0x00007610001c7816 */ /* 0x000fe2000000001c */
[----:B------:R-:W-:Y:S06]  /*6070*/  BRA `(.L_x_2299) ;  /* 0x0000000400287947 */ /* 0x000fec0003800000 */
.L_x_2312:
        /* <DEDUP_REMOVED lines=21> */
.L_x_2321:
[----:B------:R-:W-:Y:S05]  /*61d0*/  BSYNC B1 ;  /* 0x0000000000017941 */ /* 0x000fea0003800000 */
.L_x_2320:
[----:B------:R-:W-:Y:S01]  /*61e0*/  LEA R5, R0, 0x37800000, 0x17 ;  /* 0x3780000000057811 */ /* 0x000fe200078eb8ff */
[----:B------:R-:W-:-:S05]  /*61f0*/  IMAD.SHL.U32 R0, R3, 0x200000, RZ ;  /* 0x0020000003007824 */ /* 0x000fca00078e00ff */
[----:B------:R-:W-:-:S07]  /*6200*/  LOP3.LUT R0, R5, R0, R6, 0xfe, !PT ;  /* 0x0000000005007212 */ /* 0x000fce00078efe06 */
.L_x_2319:
[----:B------:R-:W-:Y:S05]  /*6210*/  BSYNC B0 ;  /* 0x0000000000007941 */ /* 0x000fea0003800000 */
.L_x_2318:
[----:B------:R-:W-:-:S04]  /*6220*/  F2FP.F16.F32.PACK_AB R0, RZ, R0 ;  /* 0x00000000ff00723e */ /* 0x000fc800000000ff */
[----:B------:R-:W-:Y:S01]  /*6230*/  PRMT R28, R0, 0x7610, R28 ;  /* 0x00007610001c7816 */ /* 0x000fe2000000001c */
[----:B------:R-:W-:Y:S06]  /*6240*/  BRA `(.L_x_2299) ;  /* 0x0000000000b47947 */ /* 0x000fec0003800000 */
.L_x_2311:
        /* <DEDUP_REMOVED lines=14> */
.L_x_2325:
[----:B------:R-:W-:Y:S05]  /*6330*/  BSYNC B0 ;  /* 0x0000000000007941 */ /* 0x000fea0003800000 */
.L_x_2324:
[----:B------:R-:W-:-:S04]  /*6340*/  F2FP.F16.F32.PACK_AB R0, RZ, R0 ;  /* 0x00000000ff00723e */ /* 0x000fc800000000ff */
[----:B------:R-:W-:Y:S01]  /*6350*/  PRMT R28, R0, 0x7610, R28 ;  /* 0x00007610001c7816 */ /* 0x000fe2000000001c */
[----:B------:R-:W-:Y:S06]  /*6360*/  BRA `(.L_x_2299) ;  /* 0x00000000006c7947 */ /* 0x000fec0003800000 */
.L_x_2298:
        /* <DEDUP_REMOVED lines=16> */
.L_x_2326:
[----:B------:R-:W-:Y:S01]  /*6470*/  PRMT R28, RZ, 0x7610, R28 ;  /* 0x00007610ff1c7816 */ /* 0x000fe2000000001c */
[----:B------:R-:W-:Y:S06]  /*6480*/  BRA `(.L_x_2299) ;  /* 0x0000000000247947 */ /* 0x000fec0003800000 */
.L_x_2323:
[----:B------:R-:W2:Y:S02]  /*6490*/  LDG.E.64 R4, desc[UR36][R4.64] ;  /* 0x0000002404047981 */ /* 0x000ea4000c1e1b00 */
[----:B--2---:R-:W0:Y:S02]  /*64a0*/  I2F.U64 R0, R4 ;  /* 0x0000000400007312 */ /* 0x004e240000301000 */
[----:B0-----:R-:W-:-:S04]  /*64b0*/  F2FP.F16.F32.PACK_AB R0, RZ, R0 ;  /* 0x00000000ff00723e */ /* 0x001fc800000000ff */
[----:B------:R-:W-:Y:S01]  /*64c0*/  PRMT R28, R0, 0x7610, R28 ;  /* 0x00007610001c7816 */ /* 0x000fe2000000001c */
[----:B------:R-:W-:Y:S06]  /*64d0*/  BRA `(.L_x_2299) ;  /* 0x0000000000107947 */ /* 0x000fec0003800000 */
.L_x_2322:
[----:B------:R-:W2:Y:S02]  /*64e0*/  LDG.E R4, desc[UR36][R4.64] ;  /* 0x0000002404047981 */ /* 0x000ea4000c1e1900 */
[----:B--2---:R-:W-:-:S04]  /*64f0*/  I2FP.F32.U32 R0, R4 ;  /* 0x0000000400007245 */ /* 0x004fc80000201000 */
[----:B------:R-:W-:-:S04]  /*6500*/  F2FP.F16.F32.PACK_AB R0, RZ, R0 ;  /* 0x00000000ff00723e */ /* 0x000fc800000000ff */
[----:B------:R-:W-:-:S07]  /*6510*/  PRMT R28, R0, 0x7610, R28 ;  /* 0x00007610001c7816 */ /* 0x000fce000000001c */
.L_x_2299:
        /* <DEDUP_REMOVED lines=21> */
.L_x_2330:
[----:B------:R-:W2:Y:S02]  /*6670*/  LDG.E.U8 R4, desc[UR36][R4.64] ;  /* 0x0000002404047981 */ /* 0x000ea4000c1e1100 */
[----:B--2---:R-:W-:-:S04]  /*6680*/  I2FP.F32.U32 R0, R4 ;  /* 0x0000000400007245 */ /* 0x004fc80000201000 */
[----:B------:R-:W-:-:S04]  /*6690*/  F2FP.F16.F32.PACK_AB R0, RZ, R0 ;  /* 0x00000000ff00723e */ /* 0x000fc800000000ff */
[----:B------:R-:W-:Y:S01]  /*66a0*/  PRMT R29, R0, 0x7610, R29 ;  /* 0x00007610001d7816 */ /* 0x000fe2000000001d */
[----:B------:R-:W-:Y:S06]  /*66b0*/  BRA `(.L_x_2332) ;  /* 0x0000000c00bc7947 */ /* 0x000fec0003800000 */
.L_x_2329:
        /* <DEDUP_REMOVED lines=11> */
.L_x_2334:
[----:B------:R-:W2:Y:S02]  /*6770*/  LDG.E R4, desc[UR36][R4.64] ;  /* 0x0000002404047981 */ /* 0x000ea4000c1e1900 */
[----:B--2---:R-:W-:-:S04]  /*6780*/  I2FP.F32.S32 R0, R4 ;  /* 0x0000000400007245 */ /* 0x004fc80000201400 */
[----:B------:R-:W-:-:S04]  /*6790*/  F2FP.F16.F32.PACK_AB R0, RZ, R0 ;  /* 0x00000000ff00723e */ /* 0x000fc800000000ff */
[----:B------:R-:W-:Y:S01]  /*67a0*/  PRMT R29, R0, 0x7610, R29 ;  /* 0x00007610001d7816 */ /* 0x000fe2000000001d */
[----:B------:R-:W-:Y:S06]  /*67b0*/  BRA `(.L_x_2332) ;  /* 0x0000000c007c7947 */ /* 0x000fec0003800000 */
.L_x_2333:
[----:B------:R-:W2:Y:S02]  /*67c0*/  LDG.E.U16 R4, desc[UR36][R4.64] ;  /* 0x0000002404047981 */ /* 0x000ea4000c1e1500 */
[----:B--2---:R-:W0:Y:S02]  /*67d0*/  I2F.S16 R0, R4 ;  /* 0x0000000400007306 */ /* 0x004e240000101400 */
[----:B0-----:R-:W-:-:S04]  /*67e0*/  F2FP.F16.F32.PACK_AB R0, RZ, R0 ;  /* 0x00000000ff00723e */ /* 0x001fc800000000ff */
[----:B------:R-:W-:Y:S01]  /*67f0*/  PRMT R29, R0, 0x7610, R29 ;  /* 0x00007610001d7816 */ /* 0x000fe2000000001d */
[----:B------:R-:W-:Y:S06]  /*6800*/  BRA `(.L_x_2332) ;  /* 0x0000000c00687947 */ /* 0x000fec0003800000 */
.L_x_2328:
        /* <DEDUP_REMOVED lines=9> */
.L_x_2336:
[----:B------:R1:W5:Y:S01]  /*68a0*/  LDG.E.U16 R29, desc[UR36][R4.64] ;  /* 0x00000024041d7981 */ /* 0x000362000c1e1500 */
[----:B------:R-:W-:Y:S05]  /*68b0*/  BRA `(.L_x_2332) ;  /* 0x0000000c003c7947 */ /* 0x000fea0003800000 */
.L_x_2335:
        /* <DEDUP_REMOVED lines=9> */
.L_x_2338:
[----:B------:R0:W5:Y:S01]  /*6950*/  LDG.E.U16 R29, desc[UR36][R4.64] ;  /* 0x00000024041d7981 */ /* 0x000162000c1e1500 */
[----:B------:R-:W-:Y:S05]  /*6960*/  BRA `(.L_x_2332) ;  /* 0x0000000c00107947 */ /* 0x000fea0003800000 */
.L_x_2337:
        /* <DEDUP_REMOVED lines=9> */
.L_x_2327:
        /* <DEDUP_REMOVED lines=14> */
.L_x_2341:
        /* <DEDUP_REMOVED lines=9> */
.L_x_2340:
        /* <DEDUP_REMOVED lines=28> */
.L_x_2343:
        /* <DEDUP_REMOVED lines=15> */
.L_x_2342:
[----:B------:R-:W2:Y:S02]  /*6e20*/  LDG.E.U16 R0, desc[UR36][R4.64] ;  /* 0x0000002404007981 */ /* 0x000ea4000c1e1500 */
[----:B--2---:R-:W-:-:S05]  /*6e30*/  IMAD.U32 R0, R0, 0x10000, RZ ;  /* 0x0001000000007824 */ /* 0x004fca00078e00ff */
[----:B------:R-:W-:-:S04]  /*6e40*/  F2FP.F16.F32.PACK_AB R0, RZ, R0 ;  /* 0x00000000ff00723e */ /* 0x000fc800000000ff */
[----:B------:R-:W-:Y:S01]  /*6e50*/  PRMT R29, R0, 0x7610, R29 ;  /* 0x00007610001d7816 */ /* 0x000fe2000000001d */
[----:B------:R-:W-:Y:S06]  /*6e60*/  BRA `(.L_x_2332) ;  /* 0x0000000400d07947 */ /* 0x000fec0003800000 */
.L_x_2339:
        /* <DEDUP_REMOVED lines=13> */
.L_x_2346:
        /* <DEDUP_REMOVED lines=21> */
.L_x_2350:
[----:B------:R-:W-:Y:S05]  /*7090*/  BSYNC B1 ;  /* 0x0000000000017941 */ /* 0x000fea0003800000 */
.L_x_2349:
[----:B------:R-:W-:Y:S01]  /*70a0*/  LEA R5, R0, 0x3b800000, 0x17 ;  /* 0x3b80000000057811 */ /* 0x000fe200078eb8ff */
[----:B------:R-:W-:-:S05]  /*70b0*/  IMAD.SHL.U32 R0, R3, 0x100000, RZ ;  /* 0x0010000003007824 */ /* 0x000fca00078e00ff */
[----:B------:R-:W-:-:S07]  /*70c0*/  LOP3.LUT R0, R5, R0, R6, 0xfe, !PT ;  /* 0x0000000005007212 */ /* 0x000fce00078efe06 */
.L_x_2348:
[----:B------:R-:W-:Y:S05]  /*70d0*/  BSYNC B0 ;  /* 0x0000000000007941 */ /* 0x000fea0003800000 */
.L_x_2347:
[----:B------:R-:W-:-:S04]  /*70e0*/  F2FP.F16.F32.PACK_AB R0, RZ, R0 ;  /* 0x00000000ff00723e */ /* 0x000fc800000000ff */
[----:B------:R-:W-:Y:S01]  /*70f0*/  PRMT R29, R0, 0x7610, R29 ;  /* 0x00007610001d7816 */ /* 0x000fe2000000001d */
[----:B------:R-:W-:Y:S06]  /*7100*/  BRA `(.L_x_2332) ;  /* 0x0000000400287947 */ /* 0x000fec0003800000 */
.L_x_2345:
        /* <DEDUP_REMOVED lines=21> */
.L_x_2354:
[----:B------:R-:W-:Y:S05]  /*7260*/  BSYNC B1 ;  /* 0x0000000000017941 */ /* 0x000fea0003800000 */
.L_x_2353:
[----:B------:R-:W-:Y:S01]  /*7270*/  LEA R5, R0, 0x37800000, 0x17 ;  /* 0x3780000000057811 */ /* 0x000fe200078eb8ff */
[----:B------:R-:W-:-:S05]  /*7280*/  IMAD.SHL.U32 R0, R3, 0x200000, RZ ;  /* 0x0020000003007824 */ /* 0x000fca00078e00ff */
[----:B------:R-:W-:-:S07]  /*7290*/  LOP3.LUT R0, R5, R0, R6, 0xfe, !PT ;  /* 0x0000000005007212 */ /* 0x000fce00078efe06 */
.L_x_2352:
[----:B------:R-:W-:Y:S05]  /*72a0*/  BSYNC B0 ;  /* 0x0000000000007941 */ /* 0x000fea0003800000 */
.L_x_2351:
[----:B------:R-:W-:-:S04]  /*72b0*/  F2FP.F16.F32.PACK_AB R0, RZ, R0 ;  /* 0x00000000ff00723e */ /* 0x000fc800000000ff */
[----:B------:R-:W-:Y:S01]  /*72c0*/  PRMT R29, R0, 0x7610, R29 ;  /* 0x00007610001d7816 */ /* 0x000fe2000000001d */
[----:B------:R-:W-:Y:S06]  /*72d0*/  BRA `(.L_x_2332) ;  /* 0x0000000000b47947 */ /* 0x000fec0003800000 */
.L_x_2344:
        /* <DEDUP_REMOVED lines=14> */
.L_x_2358:
[----:B------:R-:W-:Y:S05]  /*73c0*/  BSYNC B0 ;  /* 0x0000000000007941 */ /* 0x000fea0003800000 */
.L_x_2357:
[----:B------:R-:W-:-:S04]  /*73d0*/  F2FP.F16.F32.PACK_AB R0, RZ, R0 ;  /* 0x00000000ff00723e */ /* 0x000fc800000000ff */
[----:B------:R-:W-:Y:S01]  /*73e0*/  PRMT R29, R0, 0x7610, R29 ;  /* 0x00007610001d7816 */ /* 0x000fe2000000001d */
[----:B------:R-:W-:Y:S06]  /*73f0*/  BRA `(.L_x_2332) ;  /* 0x00000000006c7947 */ /* 0x000fec0003800000 */
.L_x_2331:
        /* <DEDUP_REMOVED lines=16> */
.L_x_2359:
[----:B------:R-:W-:Y:S01]  /*7500*/  PRMT R29, RZ, 0x7610, R29 ;  /* 0x00007610ff1d7816 */ /* 0x000fe2000000001d */
[----:B------:R-:W-:Y:S06]  /*7510*/  BRA `(.L_x_2332) ;  /* 0x0000000000247947 */ /* 0x000fec0003800000 */
.L_x_2356:
[----:B------:R-:W2:Y:S02]  /*7520*/  LDG.E.64 R4, desc[UR36][R4.64] ;  /* 0x0000002404047981 */ /* 0x000ea4000c1e1b00 */
[----:B--2---:R-:W0:Y:S02]  /*7530*/  I2F.U64 R0, R4 ;  /* 0x0000000400007312 */ /* 0x004e240000301000 */
[----:B0-----:R-:W-:-:S04]  /*7540*/  F2FP.F16.F32.PACK_AB R0, RZ, R0 ;  /* 0x00000000ff00723e */ /* 0x001fc800000000ff */
[----:B------:R-:W-:Y:S01]  /*7550*/  PRMT R29, R0, 0x7610, R29 ;  /* 0x00007610001d7816 */ /* 0x000fe2000000001d */
[----:B------:R-:W-:Y:S06]  /*7560*/  BRA `(.L_x_2332) ;  /* 0x0000000000107947 */ /* 0x000fec0003800000 */
.L_x_2355:
[----:B------:R-:W2:Y:S02]  /*7570*/  LDG.E R4, desc[UR36][R4.64] ;  /* 0x0000002404047981 */ /* 0x000ea4000c1e1900 */
[----:B--2---:R-:W-:-:S04]  /*7580*/  I2FP.F32.U32 R0, R4 ;  /* 0x0000000400007245 */ /* 0x004fc80000201000 */
[----:B------:R-:W-:-:S04]  /*7590*/  F2FP.F16.F32.PACK_AB R0, RZ, R0 ;  /* 0x00000000ff00723e */ /* 0x000fc800000000ff */
[----:B------:R-:W-:-:S07]  /*75a0*/  PRMT R29, R0, 0x7610, R29 ;  /* 0x00007610001d7816 */ /* 0x000fce000000001d */
.L_x_2332:
        /* <DEDUP_REMOVED lines=21> */
.L_x_2363:
[----:B------:R-:W2:Y:S02]  /*7700*/  LDG.E.U8 R4, desc[UR36][R4.64] ;  /* 0x0000002404047981 */ /* 0x000ea4000c1e1100 */
[----:B--2---:R-:W-:-:S04]  /*7710*/  I2FP.F32.U32 R0, R4 ;  /* 0x0000000400007245 */ /* 0x004fc80000201000 */
[----:B------:R-:W-:-:S04]  /*7720*/  F2FP.F16.F32.PACK_AB R0, RZ, R0 ;  /* 0x00000000ff00723e */ /* 0x000fc800000000ff */
[----:B------:R-:W-:Y:S01]  /*7730*/  PRMT R30, R0, 0x7610, R30 ;  /* 0x00007610001e7816 */ /* 0x000fe2000000001e */
[----:B------:R-:W-:Y:S06]  /*7740*/  BRA `(.L_x_2365) ;  /* 0x0000000c00bc7947 */ /* 0x000fec0003800000 */
.L_x_2362:
        /* <DEDUP_REMOVED lines=11> */
.L_x_2367:
[----:B------:R-:W2:Y:S02]  /*7800*/  LDG.E R4, desc[UR36][R4.64] ;  /* 0x0000002404047981 */ /* 0x000ea4000c1e1900 */
[----:B--2---:R-:W-:-:S04]  /*7810*/  I2FP.F32.S32 R0, R4 ;  /* 0x0000000400007245 */ /* 0x004fc80000201400 */
[----:B------:R-:W-:-:S04]  /*7820*/  F2FP.F16.F32.PACK_AB R0, RZ, R0 ;  /* 0x00000000ff00723e */ /* 0x000fc800000000ff */
[----:B------:R-:W-:Y:S01]  /*7830*/  PRMT R30, R0, 0x7610, R30 ;  /* 0x00007610001e7816 */ /* 0x000fe2000000001e */
[----:B------:R-:W-:Y:S06]  /*7840*/  BRA `(.L_x_2365) ;  /* 0x0000000c007c7947 */ /* 0x000fec0003800000 */
.L_x_2366:
[----:B------:R-:W2:Y:S02]  /*7850*/  LDG.E.U16 R4, desc[UR36][R4.64] ;  /* 0x0000002404047981 */ /* 0x000ea4000c1e1500 */
[----:B--2---:R-:W0:Y:S02]  /*7860*/  I2F.S16 R0, R4 ;  /* 0x0000000400007306 */ /* 0x004e240000101400 */
[----:B0-----:R-:W-:-:S04]  /*7870*/  F2FP.F16.F32.PACK_AB R0, RZ, R0 ;  /* 0x00000000ff00723e */ /* 0x001fc800000000ff */
[----:B------:R-:W-:Y:S01]  /*7880*/  PRMT R30, R0, 0x7610, R30 ;  /* 0x00007610001e7816 */ /* 0x000fe2000000001e */
[----:B------:R-:W-:Y:S06]  /*7890*/  BRA `(.L_x_2365) ;  /* 0x0000000c00687947 */ /* 0x000fec0003800000 */
.L_x_2361:
        /* <DEDUP_REMOVED lines=9> */
.L_x_2369:
[----:B------:R1:W5:Y:S01]  /*7930*/  LDG.E.U16 R30, desc[UR36][R4.64] ;  /* 0x00000024041e7981 */ /* 0x000362000c1e1500 */
[----:B------:R-:W-:Y:S05]  /*7940*/  BRA `(.L_x_2365) ;  /* 0x0000000c003c7947 */ /* 0x000fea0003800000 */
.L_x_2368:
        /* <DEDUP_REMOVED lines=9> */
.L_x_2371:
[----:B------:R0:W5:Y:S01]  /*79e0*/  LDG.E.U16 R30, desc[UR36][R4.64] ;  /* 0x00000024041e7981 */ /* 0x000162000c1e1500 */
[----:B------:R-:W-:Y:S05]  /*79f0*/  BRA `(.L_x_2365) ;  /* 0x0000000c00107947 */ /* 0x000fea0003800000 */
.L_x_2370:
        /* <DEDUP_REMOVED lines=9> */
.L_x_2360:
        /* <DEDUP_REMOVED lines=14> */
.L_x_2374:
        /* <DEDUP_REMOVED lines=9> */
.L_x_2373:
        /* <DEDUP_REMOVED lines=28> */
.L_x_2376:
        /* <DEDUP_REMOVED lines=15> */
.L_x_2375:
[----:B------:R-:W2:Y:S02]  /*7eb0*/  LDG.E.U16 R0, desc[UR36][R4.64] ;  /* 0x0000002404007981 */ /* 0x000ea4000c1e1500 */
[----:B--2---:R-:W-:-:S05]  /*7ec0*/  IMAD.U32 R0, R0, 0x10000, RZ ;  /* 0x0001000000007824 */ /* 0x004fca00078e00ff */
[----:B------:R-:W-:-:S04]  /*7ed0*/  F2FP.F16.F32.PACK_AB R0, RZ, R0 ;  /* 0x00000000ff00723e */ /* 0x000fc800000000ff */
[----:B------:R-:W-:Y:S01]  /*7ee0*/  PRMT R30, R0, 0x7610, R30 ;  /* 0x00007610001e7816 */ /* 0x000fe2000000001e */
[----:B------:R-:W-:Y:S06]  /*7ef0*/  BRA `(.L_x_2365) ;  /* 0x0000000400d07947 */ /* 0x000fec0003800000 */
.L_x_2372:
        /* <DEDUP_REMOVED lines=13> */
.L_x_2379:
        /* <DEDUP_REMOVED lines=21> */
.L_x_2383:
[----:B------:R-:W-:Y:S05]  /*8120*/  BSYNC B1 ;  /* 0x0000000000017941 */ /* 0x000fea0003800000 */
.L_x_2382:
[----:B------:R-:W-:Y:S01]  /*8130*/  LEA R5, R0, 0x3b800000, 0x17 ;  /* 0x3b80000000057811 */ /* 0x000fe200078eb8ff */
[----:B------:R-:W-:-:S05]  /*8140*/  IMAD.SHL.U32 R0, R3, 0x100000, RZ ;  /* 0x0010000003007824 */ /* 0x000fca00078e00ff */
[----:B------:R-:W-:-:S07]  /*8150*/  LOP3.LUT R0, R5, R0, R6, 0xfe, !PT ;  /* 0x0000000005007212 */ /* 0x000fce00078efe06 */
.L_x_2381:
[----:B------:R-:W-:Y:S05]  /*8160*/  BSYNC B0 ;  /* 0x0000000000007941 */ /* 0x000fea0003800000 */
.L_x_2380:
[----:B------:R-:W-:-:S04]  /*8170*/  F2FP.F16.F32.PACK_AB R0, RZ, R0 ;  /* 0x00000000ff00723e */ /* 0x000fc800000000ff */
[----:B------:R-:W-:Y:S01]  /*8180*/  PRMT R30, R0, 0x7610, R30 ;  /* 0x00007610001e7816 */ /* 0x000fe2000000001e */
[----:B------:R-:W-:Y:S06]  /*8190*/  BRA `(.L_x_2365) ;  /* 0x0000000400287947 */ /* 0x000fec0003800000 */
.L_x_2378:
        /* <DEDUP_REMOVED lines=21> */
.L_x_2387:
[----:B------:R-:W-:Y:S05]  /*82f0*/  BSYNC B1 ;  /* 0x0000000000017941 */ /* 0x000fea0003800000 */
.L_x_2386:
[----:B------:R-:W-:Y:S01]  /*8300*/  LEA R5, R0, 0x37800000, 0x17 ;  /* 0x3780000000057811 */ /* 0x000fe200078eb8ff */
[----:B------:R-:W-:-:S05]  /*8310*/  IMAD.SHL.U32 R0, R3, 0x200000, RZ ;  /* 0x0020000003007824 */ /* 0x000fca00078e00ff */
[----:B------:R-:W-:-:S07]  /*8320*/  LOP3.LUT R0, R5, R0, R6, 0xfe, !PT ;  /* 0x0000000005007212 */ /* 0x000fce00078efe06 */
.L_x_2385:
[----:B------:R-:W-:Y:S05]  /*8330*/  BSYNC B0 ;  /* 0x0000000000007941 */ /* 0x000fea0003800000 */
.L_x_2384:
[----:B------:R-:W-:-:S04]  /*8340*/  F2FP.F16.F32.PACK_AB R0, RZ, R0 ;  /* 0x00000000ff00723e */ /* 0x000fc800000000ff */
[----:B------:R-:W-:Y:S01]  /*8350*/  PRMT R30, R0, 0x7610, R30 ;  /* 0x00007610001e7816 */ /* 0x000fe2000000001e */
[----:B------:R-:W-:Y:S06]  /*8360*/  BRA `(.L_x_2365) ;  /* 0x0000000000b47947 */ /* 0x000fec0003800000 */
.L_x_2377:
        /* <DEDUP_REMOVED lines=14> */
.L_x_2391:
[----:B------:R-:W-:Y:S05]  /*8450*/  BSYNC B0 ;  /* 0x0000000000007941 */ /* 0x000fea0003800000 */
.L_x_2390:
[----:B------:R-:W-:-:S04]  /*8460*/  F2FP.F16.F32.PACK_AB R0, RZ, R0 ;  /* 0x00000000ff00723e */ /* 0x000fc800000000ff */
[----:B------:R-:W-:Y:S01]  /*8470*/  PRMT R30, R0, 0x7610, R30 ;  /* 0x00007610001e7816 */ /* 0x000fe2000000001e */
[----:B------:R-:W-:Y:S06]  /*8480*/  BRA `(.L_x_2365) ;  /* 0x00000000006c7947 */ /* 0x000fec0003800000 */
.L_x_2364:
        /* <DEDUP_REMOVED lines=16> */
.L_x_2392:
[----:B------:R-:W-:Y:S01]  /*8590*/  PRMT R30, RZ, 0x7610, R30 ;  /* 0x00007610ff1e7816 */ /* 0x000fe2000000001e */
[----:B------:R-:W-:Y:S06]  /*85a0*/  BRA `(.L_x_2365) ;  /* 0x0000000000247947 */ /* 0x000fec0003800000 */
.L_x_2389:
[----:B------:R-:W2:Y:S02]  /*85b0*/  LDG.E.64 R4, desc[UR36][R4.64] ;  /* 0x0000002404047981 */ /* 0x000ea4000c1e1b00 */
[----:B--2---:R-:W0:Y:S02]  /*85c0*/  I2F.U64 R0, R4 ;  /* 0x0000000400007312 */ /* 0x004e240000301000 */
[----:B0-----:R-:W-:-:S04]  /*85d0*/  F2FP.F16.F32.PACK_AB R0, RZ, R0 ;  /* 0x00000000ff00723e */ /* 0x001fc800000000ff */
[----:B------:R-:W-:Y:S01]  /*85e0*/  PRMT R30, R0, 0x7610, R30 ;  /* 0x00007610001e7816 */ /* 0x000fe2000000001e */
[----:B------:R-:W-:Y:S06]  /*85f0*/  BRA `(.L_x_2365) ;  /* 0x0000000000107947 */ /* 0x000fec0003800000 */
.L_x_2388:
[----:B------:R-:W2:Y:S02]  /*8600*/  LDG.E R4, desc[UR36][R4.64] ;  /* 0x0000002404047981 */ /* 0x000ea4000c1e1900 */
[----:B--2---:R-:W-:-:S04]  /*8610*/  I2FP.F32.U32 R0, R4 ;  /* 0x0000000400007245 */ /* 0x004fc80000201000 */
[----:B------:R-:W-:-:S04]  /*8620*/  F2FP.F16.F32.PACK_AB R0, RZ, R0 ;  /* 0x00000000ff00723e */ /* 0x000fc800000000ff */
[----:B------:R-:W-:-:S07]  /*8630*/  PRMT R30, R0, 0x7610, R30 ;  /* 0x00007610001e7816 */ /* 0x000fce000000001e */
.L_x_2365:
[----:B------:R-:W-:-:S07]  /*8640*/  VIADD R19, R19, 0x80 ;  /* 0x0000008013137836 */ /* 0x000fce0000000000 */
.L_x_2260:
[----:B------:R-:W-:Y:S05]  /*8650*/  BSYNC B6 ;  /* 0x0000000000067941 */ /* 0x000fea0003800000 */
.L_x_2259:
        /* <DEDUP_REMOVED lines=30> */
.L_x_2398:
[----:B------:R-:W2:Y:S02]  /*8840*/  LDG.E.U8 R4, desc[UR36][R4.64] ;  /* 0x0000002404047981 */ /* 0x000ea4000c1e1100 */
[----:B--2---:R-:W-:-:S04]  /*8850*/  I2FP.F32.U32 R0, R4 ;  /* 0x0000000400007245 */ /* 0x004fc80000201000 */
[----:B------:R-:W-:-:S04]  /*8860*/  F2FP.F16.F32.PACK_AB R0, RZ, R0 ;  /* 0x00000000ff00723e */ /* 0x000fc800000000ff */
[----:B------:R-:W-:Y:S01]  /*8870*/  PRMT R32, R0, 0x7610, R32 ;  /* 0x0000761000207816 */ /* 0x000fe20000000020 */
[----:B------:R-:W-:Y:S06]  /*8880*/  BRA `(.L_x_2400) ;  /* 0x0000000c00bc7947 */ /* 0x000fec0003800000 */
.L_x_2397:
        /* <DEDUP_REMOVED lines=11> */
.L_x_2402:
[----:B------:R-:W2:Y:S02]  /*8940*/  LDG.E R4, desc[UR36][R4.64] ;  /* 0x0000002404047981 */ /* 0x000ea4000c1e1900 */
[----:B--2---:R-:W-:-:S04]  /*8950*/  I2FP.F32.S32 R0, R4 ;  /* 0x0000000400007245 */ /* 0x004fc80000201400 */
[----:B------:R-:W-:-:S04]  /*8960*/  F2FP.F16.F32.PACK_AB R0, RZ, R0 ;  /* 0x00000000ff00723e */ /* 0x000fc800000000ff */
[----:B------:R-:W-:Y:S01]  /*8970*/  PRMT R32, R0, 0x7610, R32 ;  /* 0x0000761000207816 */ /* 0x000fe20000000020 */
[----:B------:R-:W-:Y:S06]  /*8980*/  BRA `(.L_x_2400) ;  /* 0x0000000c007c7947 */ /* 0x000fec0003800000 */
.L_x_2401:
[----:B------:R-:W2:Y:S02]  /*8990*/  LDG.E.U16 R4, desc[UR36][R4.64] ;  /* 0x0000002404047981 */ /* 0x000ea4000c1e1500 */
[----:B--2---:R-:W0:Y:S02]  /*89a0*/  I2F.S16 R0, R4 ;  /* 0x0000000400007306 */ /* 0x004e240000101400 */
[----:B0-----:R-:W-:-:S04]  /*89b0*/  F2FP.F16.F32.PACK_AB R0, RZ, R0 ;  /* 0x00000000ff00723e */ /* 0x001fc800000000ff */
[----:B------:R-:W-:Y:S01]  /*89c0*/  PRMT R32, R0, 0x7610, R32 ;  /* 0x0000761000207816 */ /* 0x000fe20000000020 */
[----:B------:R-:W-:Y:S06]  /*89d0*/  BRA `(.L_x_2400) ;  /* 0x0000000c00687947 */ /* 0x000fec0003800000 */
.L_x_2396:
        /* <DEDUP_REMOVED lines=9> */
.L_x_2404:
[----:B------:R0:W5:Y:S01]  /*8a70*/  LDG.E.U16 R32, desc[UR36][R4.64] ;  /* 0x0000002404207981 */ /* 0x000162000c1e1500 */
[----:B------:R-:W-:Y:S05]  /*8a80*/  BRA `(.L_x_2400) ;  /* 0x0000000c003c7947 */ /* 0x000fea0003800000 */
.L_x_2403:
        /* <DEDUP_REMOVED lines=9> */
.L_x_2406:
[----:B------:R1:W5:Y:S01]  /*8b20*/  LDG.E.U16 R32, desc[UR36][R4.64] ;  /* 0x0000002404207981 */ /* 0x000362000c1e1500 */
[----:B------:R-:W-:Y:S05]  /*8b30*/  BRA `(.L_x_2400) ;  /* 0x0000000c00107947 */ /* 0x000fea0003800000 */
.L_x_2405:
        /* <DEDUP_REMOVED lines=9> */
.L_x_2395:
        /* <DEDUP_REMOVED lines=14> */
.L_x_2409:
        /* <DEDUP_REMOVED lines=9> */
.L_x_2408:
        /* <DEDUP_REMOVED lines=28> */
.L_x_2411:
        /* <DEDUP_REMOVED lines=15> */
.L_x_2410:
[----:B------:R-:W2:Y:S02]  /*8ff0*/  LDG.E.U16 R0, desc[UR36][R4.64] ;  /* 0x0000002404007981 */ /* 0x000ea4000c1e1500 */
[----:B--2---:R-:W-:-:S05]  /*9000*/  IMAD.U32 R0, R0, 0x10000, RZ ;  /* 0x0001000000007824 */ /* 0x004fca00078e00ff */
[----:B------:R-:W-:-:S04]  /*9010*/  F2FP.F16.F32.PACK_AB R0, RZ, R0 ;  /* 0x00000000ff00723e */ /* 0x000fc800000000ff */
[----:B------:R-:W-:Y:S01]  /*9020*/  PRMT R32, R0, 0x7610, R32 ;  /* 0x0000761000207816 */ /* 0x000fe20000000020 */
[----:B------:R-:W-:Y:S06]  /*9030*/  BRA `(.L_x_2400) ;  /* 0x0000000400d07947 */ /* 0x000fec0003800000 */
.L_x_2407:
        /* <DEDUP_REMOVED lines=13> */
.L_x_2414:
        /* <DEDUP_REMOVED lines=21> */
.L_x_2418:
[----:B------:R-:W-:Y:S05]  /*9260*/  BSYNC B1 ;  /* 0x0000000000017941 */ /* 0x000fea0003800000 */
.L_x_2417:
[----:B------:R-:W-:Y:S01]  /*9270*/  LEA R5, R0, 0x3b800000, 0x17 ;  /* 0x3b80000000057811 */ /* 0x000fe200078eb8ff */
[----:B------:R-:W-:-:S05]  /*9280*/  IMAD.SHL.U32 R0, R3, 0x100000, RZ ;  /* 0x0010000003007824 */ /* 0x000fca00078e00ff */
[----:B------:R-:W-:-:S07]  /*9290*/  LOP3.LUT R0, R5, R0, R6, 0xfe, !PT ;  /* 0x0000000005007212 */ /* 0x000fce00078efe06 */
.L_x_2416:
[----:B------:R-:W-:Y:S05]  /*92a0*/  BSYNC B0 ;  /* 0x0000000000007941 */ /* 0x000fea0003800000 */
.L_x_2415:
[----:B------:R-:W-:-:S04]  /*92b0*/  F2FP.F16.F32.PACK_AB R0, RZ, R0 ;  /* 0x00000000ff00723e */ /* 0x000fc800000000ff */
[----:B------:R-:W-:Y:S01]  /*92c0*/  PRMT R32, R0, 0x7610, R32 ;  /* 0x0000761000207816 */ /* 0x000fe20000000020 */
[----:B------:R-:W-:Y:S06]  /*92d0*/  BRA `(.L_x_2400) ;  /* 0x0000000400287947 */ /* 0x000fec0003800000 */
.L_x_2413:
        /* <DEDUP_REMOVED lines=21> */
.L_x_2422:
[----:B------:R-:W-:Y:S05]  /*9430*/  BSYNC B1 ;  /* 0x0000000000017941 */ /* 0x000fea0003800000 */
.L_x_2421:
[----:B------:R-:W-:Y:S01]  /*9440*/  LEA R5, R0, 0x37800000, 0x17 ;  /* 0x3780000000057811 */ /* 0x000fe200078eb8ff */
[----:B------:R-:W-:-:S05]  /*9450*/  IMAD.SHL.U32 R0, R3, 0x200000, RZ ;  /* 0x0020000003007824 */ /* 0x000fca00078e00ff */
[----:B------:R-:W-:-:S07]  /*9460*/  LOP3.LUT R0, R5, R0, R6, 0xfe, !PT ;  /* 0x0000000005007212 */ /* 0x000fce00078efe06 */
.L_x_2420:
[----:B------:R-:W-:Y:S05]  /*9470*/  BSYNC B0 ;  /* 0x0000000000007941 */ /* 0x000fea0003800000 */
.L_x_2419:
[----:B------:R-:W-:-:S04]  /*9480*/  F2FP.F16.F32.PACK_AB R0, RZ, R0 ;  /* 0x00000000ff00723e */ /* 0x000fc800000000ff */
[----:B------:R-:W-:Y:S01]  /*9490*/  PRMT R32, R0, 0x7610, R32 ;  /* 0x0000761000207816 */ /* 0x000fe20000000020 */
[----:B------:R-:W-:Y:S06]  /*94a0*/  BRA `(.L_x_2400) ;  /* 0x0000000000b47947 */ /* 0x000fec0003800000 */
.L_x_2412:
        /* <DEDUP_REMOVED lines=14> */
.L_x_2426:
[----:B------:R-:W-:Y:S05]  /*9590*/  BSYNC B0 ;  /* 0x0000000000007941 */ /* 0x000fea0003800000 */
.L_x_2425:
[----:B------:R-:W-:-:S04]  /*95a0*/  F2FP.F16.F32.PACK_AB R0, RZ, R0 ;  /* 0x00000000ff00723e */ /* 0x000fc800000000ff */
[----:B------:R-:W-:Y:S01]  /*95b0*/  PRMT R32, R0, 0x7610, R32 ;  /* 0x0000761000207816 */ /* 0x000fe20000000020 */
[----:B------:R-:W-:Y:S06]  /*95c0*/  BRA `(.L_x_2400) ;  /* 0x00000000006c7947 */ /* 0x000fec0003800000 */
.L_x_2399:
        /* <DEDUP_REMOVED lines=16> */
.L_x_2427:
[----:B------:R-:W-:Y:S01]  /*96d0*/  PRMT R32, RZ, 0x7610, R32 ;  /* 0x00007610ff207816 */ /* 0x000fe20000000020 */
[----:B------:R-:W-:Y:S06]  /*96e0*/  BRA `(.L_x_2400) ;  /* 0x0000000000247947 */ /* 0x000fec0003800000 */
.L_x_2424:
[----:B------:R-:W2:Y:S02]  /*96f0*/  LDG.E.64 R4, desc[UR36][R4.64] ;  /* 0x0000002404047981 */ /* 0x000ea4000c1e1b00 */
[----:B--2---:R-:W0:Y:S02]  /*9700*/  I2F.U64 R0, R4 ;  /* 0x0000000400007312 */ /* 0x004e240000301000 */
[----:B0-----:R-:W-:-:S04]  /*9710*/  F2FP.F16.F32.PACK_AB R0, RZ, R0 ;  /* 0x00000000ff00723e */ /* 0x001fc800000000ff */
[----:B------:R-:W-:Y:S01]  /*9720*/  PRMT R32, R0, 0x7610, R32 ;  /* 0x0000761000207816 */ /* 0x000fe20000000020 */
[----:B------:R-:W-:Y:S06]  /*9730*/  BRA `(.L_x_2400) ;  /* 0x0000000000107947 */ /* 0x000fec0003800000 */
.L_x_2423:
[----:B------:R-:W2:Y:S02]  /*9740*/  LDG.E R4, desc[UR36][R4.64] ;  /* 0x0000002404047981 */ /* 0x000ea4000c1e1900 */
[----:B--2---:R-:W-:-:S04]  /*9750*/  I2FP.F32.U32 R0, R4 ;  /* 0x0000000400007245 */ /* 0x004fc80000201000 */
[----:B------:R-:W-:-:S04]  /*9760*/  F2FP.F16.F32.PACK_AB R0, RZ, R0 ;  /* 0x00000000ff00723e */ /* 0x000fc800000000ff */
[----:B------:R-:W-:-:S07]  /*9770*/  PRMT R32, R0, 0x7610, R32 ;  /* 0x0000761000207816 */ /* 0x000fce0000000020 */
.L_x_2400:
        /* <DEDUP_REMOVED lines=21> */
.L_x_2431:
[----:B------:R-:W2:Y:S02]  /*98d0*/  LDG.E.U8 R4, desc[UR36][R4.64] ;  /* 0x0000002404047981 */ /* 0x000ea4000c1e1100 */
[----:B--2---:R-:W-:-:S04]  /*98e0*/  I2FP.F32.U32 R0, R4 ;  /* 0x0000000400007245 */ /* 0x004fc80000201000 */
[----:B------:R-:W-:-:S04]  /*98f0*/  F2FP.F16.F32.PACK_AB R0, RZ, R0 ;  /* 0x00000000ff00723e */ /* 0x000fc800000000ff */
[----:B------:R-:W-:Y:S01]  /*9900*/  PRMT R35, R0, 0x7610, R35 ;  /* 0x0000761000237816 */ /* 0x000fe20000000023 */
[----:B------:R-:W-:Y:S06]  /*9910*/  BRA `(.L_x_2433) ;  /* 0x0000000c00bc7947 */ /* 0x000fec0003800000 */
.L_x_2430:
        /* <DEDUP_REMOVED lines=11> */
.L_x_2435:
[----:B------:R-:W2:Y:S02]  /*99d0*/  LDG.E R4, desc[UR36][R4.64] ;  /* 0x0000002404047981 */ /* 0x000ea4000c1e1900 */
[----:B--2---:R-:W-:-:S04]  /*99e0*/  I2FP.F32.S32 R0, R4 ;  /* 0x0000000400007245 */ /* 0x004fc80000201400 */
[----:B------:R-:W-:-:S04]  /*99f0*/  F2FP.F16.F32.PACK_AB R0, RZ, R0 ;  /* 0x00000000ff00723e */ /* 0x000fc800000000ff */
[----:B------:R-:W-:Y:S01]  /*9a00*/  PRMT R35, R0, 0x7610, R35 ;  /* 0x0000761000237816 */ /* 0x000fe20000000023 */
[----:B------:R-:W-:Y:S06]  /*9a10*/  BRA `(.L_x_2433) ;  /* 0x0000000c007c7947 */ /* 0x000fec0003800000 */
.L_x_2434:
[----:B------:R-:W2:Y:S02]  /*9a20*/  LDG.E.U16 R4, desc[UR36][R4.64] ;  /* 0x0000002404047981 */ /* 0x000ea4000c1e1500 */
[----:B--2---:R-:W0:Y:S02]  /*9a30*/  I2F.S16 R0, R4 ;  /* 0x0000000400007306 */ /* 0x004e240000101400 */
[----:B0-----:R-:W-:-:S04]  /*9a40*/  F2FP.F16.F32.PACK_AB R0, RZ, R0 ;  /* 0x00000000ff00723e */ /* 0x001fc800000000ff */
[----:B------:R-:W-:Y:S01]  /*9a50*/  PRMT R35, R0, 0x7610, R35 ;  /* 0x0000761000237816 */ /* 0x000fe20000000023 */
[----:B------:R-:W-:Y:S06]  /*9a60*/  BRA `(.L_x_2433) ;  /* 0x0000000c00687947 */ /* 0x000fec0003800000 */
.L_x_2429:
        /* <DEDUP_REMOVED lines=9> */
.L_x_2437:
[----:B------:R1:W5:Y:S01]  /*9b00*/  LDG.E.U16 R35, desc[UR36][R4.64] ;  /* 0x0000002404237981 */ /* 0x000362000c1e1500 */
[----:B------:R-:W-:Y:S05]  /*9b10*/  BRA `(.L_x_2433) ;  /* 0x0000000c003c7947 */ /* 0x000fea0003800000 */
.L_x_2436:
        /* <DEDUP_REMOVED lines=9> */
.L_x_2439:
[----:B------:R0:W5:Y:S01]  /*9bb0*/  LDG.E.U16 R35, desc[UR36][R4.64] ;  /* 0x0000002404237981 */ /* 0x000162000c1e1500 */
[----:B------:R-:W-:Y:S05]  /*9bc0*/  BRA `(.L_x_2433) ;  /* 0x0000000c00107947 */ /* 0x000fea0003800000 */
.L_x_2438:
        /* <DEDUP_REMOVED lines=9> */
.L_x_2428:
        /* <DEDUP_REMOVED lines=14> */
.L_x_2442:
        /* <DEDUP_REMOVED lines=9> */
.L_x_2441:
        /* <DEDUP_REMOVED lines=28> */
.L_x_2444:
        /* <DEDUP_REMOVED lines=15> */
.L_x_2443:
[----:B------:R-:W2:Y:S02]  /*a080*/  LDG.E.U16 R0, desc[UR36][R4.64] ;  /* 0x0000002404007981 */ /* 0x000ea4000c1e1500 */
[----:B--2---:R-:W-:-:S05]  /*a090*/  IMAD.U32 R0, R0, 0x10000, RZ ;  /* 0x0001000000007824 */ /* 0x004fca00078e00ff */
[----:B------:R-:W-:-:S04]  /*a0a0*/  F2FP.F16.F32.PACK_AB R0, RZ, R0 ;  /* 0x00000000ff00723e */ /* 0x000fc800000000ff */
[----:B------:R-:W-:Y:S01]  /*a0b0*/  PRMT R35, R0, 0x7610, R35 ;  /* 0x0000761000237816 */ /* 0x000fe20000000023 */
[----:B------:R-:W-:Y:S06]  /*a0c0*/  BRA `(.L_x_2433) ;  /* 0x0000000400d07947 */ /* 0x000fec0003800000 */
.L_x_2440:
        /* <DEDUP_REMOVED lines=13> */
.L_x_2447:
        /* <DEDUP_REMOVED lines=21> */
.L_x_2451:
[----:B------:R-:W-:Y:S05]  /*a2f0*/  BSYNC B1 ;  /* 0x0000000000017941 */ /* 0x000fea0003800000 */
.L_x_2450:
[----:B------:R-:W-:Y:S01]  /*a300*/  LEA R5, R0, 0x3b800000, 0x17 ;  /* 0x3b80000000057811 */ /* 0x000fe200078eb8ff */
[----:B------:R-:W-:-:S05]  /*a310*/  IMAD.SHL.U32 R0, R3, 0x100000, RZ ;  /* 0x0010000003007824 */ /* 0x000fca00078e00ff */
[----:B------:R-:W-:-:S07]  /*a320*/  LOP3.LUT R0, R5, R0, R6, 0xfe, !PT ;  /* 0x0000000005007212 */ /* 0x000fce00078efe06 */
.L_x_2449:
[----:B------:R-:W-:Y:S05]  /*a330*/  BSYNC B0 ;  /* 0x0000000000007941 */ /* 0x000fea0003800000 */
.L_x_2448:
[----:B------:R-:W-:-:S04]  /*a340*/  F2FP.F16.F32.PACK_AB R0, RZ, R0 ;  /* 0x00000000ff00723e */ /* 0x000fc800000000ff */
[----:B------:R-:W-:Y:S01]  /*a350*/  PRMT R35, R0, 0x7610, R35 ;  /* 0x0000761000237816 */ /* 0x000fe20000000023 */
[----:B------:R-:W-:Y:S06]  /*a360*/  BRA `(.L_x_2433) ;  /* 0x0000000400287947 */ /* 0x000fec0003800000 */
.L_x_2446:
        /* <DEDUP_REMOVED lines=21> */
.L_x_2455:
[----:B------:R-:W-:Y:S05]  /*a4c0*/  BSYNC B1 ;  /* 0x0000000000017941 */ /* 0x000fea0003800000 */
.L_x_2454:
[----:B------:R-:W-:Y:S01]  /*a4d0*/  LEA R5, R0, 0x37800000, 0x17 ;  /* 0x3780000000057811 */ /* 0x000fe200078eb8ff */
[----:B------:R-:W-:-:S05]  /*a4e0*/  IMAD.SHL.U32 R0, R3, 0x200000, RZ ;  /* 0x0020000003007824 */ /* 0x000fca00078e00ff */
[----:B------:R-:W-:-:S07]  /*a4f0*/  LOP3.LUT R0, R5, R0, R6, 0xfe, !PT ;  /* 0x0000000005007212 */ /* 0x000fce00078efe06 */
.L_x_2453:
[----:B------:R-:W-:Y:S05]  /*a500*/  BSYNC B0 ;  /* 0x0000000000007941 */ /* 0x000fea0003800000 */
.L_x_2452:
[----:B------:R-:W-:-:S04]  /*a510*/  F2FP.F16.F32.PACK_AB R0, RZ, R0 ;  /* 0x00000000ff00723e */ /* 0x000fc800000000ff */
[----:B------:R-:W-:Y:S01]  /*a520*/  PRMT R35, R0, 0x7610, R35 ;  /* 0x0000761000237816 */ /* 0x000fe20000000023 */
[----:B------:R-:W-:Y:S06]  /*a530*/  BRA `(.L_x_2433) ;  /* 0x0000000000b47947 */ /* 0x000fec0003800000 */
.L_x_2445:
        /* <DEDUP_REMOVED lines=14> */
.L_x_2459:
[----:B------:R-:W-:Y:S05]  /*a620*/  BSYNC B0 ;  /* 0x0000000000007941 */ /* 0x000fea0003800000 */
.L_x_2458:
[----:B------:R-:W-:-:S04]  /*a630*/  F2FP.F16.F32.PACK_AB R0, RZ, R0 ;  /* 0x00000000ff00723e */ /* 0x000fc800000000ff */
[----:B------:R-:W-:Y:S01]  /*a640*/  PRMT R35, R0, 0x7610, R35 ;  /* 0x0000761000237816 */ /* 0x000fe20000000023 */
[----:B------:R-:W-:Y:S06]  /*a650*/  BRA `(.L_x_2433) ;  /* 0x00000000006c7947 */ /* 0x000fec0003800000 */
.L_x_2432:
        /* <DEDUP_REMOVED lines=16> */
.L_x_2460:
[----:B------:R-:W-:Y:S01]  /*a760*/  PRMT R35, RZ, 0x7610, R35 ;  /* 0x00007610ff237816 */ /* 0x000fe20000000023 */
[----:B------:R-:W-:Y:S06]  /*a770*/  BRA `(.L_x_2433) ;  /* 0x0000000000247947 */ /* 0x000fec0003800000 */
.L_x_2457:
[----:B------:R-:W2:Y:S02]  /*a780*/  LDG.E.64 R4, desc[UR36][R4.64] ;  /* 0x0000002404047981 */ /* 0x000ea4000c1e1b00 */
[----:B--2---:R-:W0:Y:S02]  /*a790*/  I2F.U64 R0, R4 ;  /* 0x0000000400007312 */ /* 0x004e240000301000 */
[----:B0-----:R-:W-:-:S04]  /*a7a0*/  F2FP.F16.F32.PACK_AB R0, RZ, R0 ;  /* 0x00000000ff00723e */ /* 0x001fc800000000ff */
[----:B------:R-:W-:Y:S01]  /*a7b0*/  PRMT R35, R0, 0x7610, R35 ;  /* 0x0000761000237816 */ /* 0x000fe20000000023 */
[----:B------:R-:W-:Y:S06]  /*a7c0*/  BRA `(.L_x_2433) ;  /* 0x0000000000107947 */ /* 0x000fec0003800000 */
.L_x_2456:
[----:B------:R-:W2:Y:S02]  /*a7d0*/  LDG.E R4, desc[UR36][R4.64] ;  /* 0x0000002404047981 */ /* 0x000ea4000c1e1900 */
[----:B--2---:R-:W-:-:S04]  /*a7e0*/  I2FP.F32.U32 R0, R4 ;  /* 0x0000000400007245 */ /* 0x004fc80000201000 */
[----:B------:R-:W-:-:S04]  /*a7f0*/  F2FP.F16.F32.PACK_AB R0, RZ, R0 ;  /* 0x00000000ff00723e */ /* 0x000fc800000000ff */
[----:B------:R-:W-:-:S07]  /*a800*/  PRMT R35, R0, 0x7610, R35 ;  /* 0x0000761000237816 */ /* 0x000fce0000000023 */
.L_x_2433:
        /* <DEDUP_REMOVED lines=21> */
.L_x_2464:
[----:B------:R-:W2:Y:S02]  /*a960*/  LDG.E.U8 R4, desc[UR36][R4.64] ;  /* 0x0000002404047981 */ /* 0x000ea4000c1e1100 */
[----:B--2---:R-:W-:-:S04]  /*a970*/  I2FP.F32.U32 R0, R4 ;  /* 0x0000000400007245 */ /* 0x004fc80000201000 */
[----:B------:R-:W-:-:S04]  /*a980*/  F2FP.F16.F32.PACK_AB R0, RZ, R0 ;  /* 0x00000000ff00723e */ /* 0x000fc800000000ff */
[----:B------:R-:W-:Y:S01]  /*a990*/  PRMT R36, R0, 0x7610, R36 ;  /* 0x0000761000247816 */ /* 0x000fe20000000024 */
[----:B------:R-:W-:Y:S06]  /*a9a0*/  BRA `(.L_x_2466) ;  /* 0x0000000c00bc7947 */ /* 0x000fec0003800000 */
.L_x_2463:
        /* <DEDUP_REMOVED lines=11> */
.L_x_2468:
[----:B------:R-:W2:Y:S02]  /*aa60*/  LDG.E R4, desc[UR36][R4.64] ;  /* 0x0000002404047981 */ /* 0x000ea4000c1e1900 */
[----:B--2---:R-:W-:-:S04]  /*aa70*/  I2FP.F32.S32 R0, R4 ;  /* 0x0000000400007245 */ /* 0x004fc80000201400 */
[----:B------:R-:W-:-:S04]  /*aa80*/  F2FP.F16.F32.PACK_AB R0, RZ, R0 ;  /* 0x00000000ff00723e */ /* 0x000fc800000000ff */
[----:B------:R-:W-:Y:S01]  /*aa90*/  PRMT R36, R0, 0x7610, R36 ;  /* 0x0000761000247816 */ /* 0x000fe20000000024 */
[----:B------:R-:W-:Y:S06]  /*aaa0*/  BRA `(.L_x_2466) ;  /* 0x0000000c007c7947 */ /* 0x000fec0003800000 */
.L_x_2467:
[----:B------:R-:W2:Y:S02]  /*aab0*/  LDG.E.U16 R4, desc[UR36][R4.64] ;  /* 0x0000002404047981 */ /* 0x000ea4000c1e1500 */
[----:B--2---:R-:W0:Y:S02]  /*aac0*/  I2F.S16 R0, R4 ;  /* 0x0000000400007306 */ /* 0x004e240000101400 */
[----:B0-----:R-:W-:-:S04]  /*aad0*/  F2FP.F16.F32.PACK_AB R0, RZ, R0 ;  /* 0x00000000ff00723e */ /* 0x001fc800000000ff */
[----:B------:R-:W-:Y:S01]  /*aae0*/  PRMT R36, R0, 0x7610, R36 ;  /* 0x0000761000247816 */ /* 0x000fe20000000024 */
[----:B------:R-:W-:Y:S06]  /*aaf0*/  BRA `(.L_x_2466) ;  /* 0x0000000c00687947 */ /* 0x000fec0003800000 */
.L_x_2462:
        /* <DEDUP_REMOVED lines=9> */
.L_x_2470:
[----:B------:R1:W5:Y:S01]  /*ab90*/  LDG.E.U16 R36, desc[UR36][R4.64] ;  /* 0x0000002404247981 */ /* 0x000362000c1e1500 */
[----:B------:R-:W-:Y:S05]  /*aba0*/  BRA `(.L_x_2466) ;  /* 0x0000000c003c7947 */ /* 0x000fea0003800000 */
.L_x_2469:
        /* <DEDUP_REMOVED lines=9> */
.L_x_2472:
[----:B------:R0:W5:Y:S01]  /*ac40*/  LDG.E.U16 R36, desc[UR36][R4.64] ;  /* 0x0000002404247981 */ /* 0x000162000c1e1500 */
[----:B------:R-:W-:Y:S05]  /*ac50*/  BRA `(.L_x_2466) ;  /* 0x0000000c00107947 */ /* 0x000fea0003800000 */
.L_x_2471:
        /* <DEDUP_REMOVED lines=9> */
.L_x_2461:
        /* <DEDUP_REMOVED lines=14> */
.L_x_2475:
        /* <DEDUP_REMOVED lines=9> */
.L_x_2474:
        /* <DEDUP_REMOVED lines=28> */
.L_x_2477:
        /* <DEDUP_REMOVED lines=15> */
.L_x_2476:
[----:B------:R-:W2:Y:S02]  /*b110*/  LDG.E.U16 R0, desc[UR36][R4.64] ;  /* 0x0000002404007981 */ /* 0x000ea4000c1e1500 */
[----:B--2---:R-:W-:-:S05]  /*b120*/  IMAD.U32 R0, R0, 0x10000, RZ ;  /* 0x0001000000007824 */ /* 0x004fca00078e00ff */
[----:B------:R-:W-:-:S04]  /*b130*/  F2FP.F16.F32.PACK_AB R0, RZ, R0 ;  /* 0x00000000ff00723e */ /* 0x000fc800000000ff */
[----:B------:R-:W-:Y:S01]  /*b140*/  PRMT R36, R0, 0x7610, R36 ;  /* 0x0000761000247816 */ /* 0x000fe20000000024 */
[----:B------:R-:W-:Y:S06]  /*b150*/  BRA `(.L_x_2466) ;  /* 0x0000000400d07947 */ /* 0x000fec0003800000 */
.L_x_2473:
        /* <DEDUP_REMOVED lines=13> */
.L_x_2480:
        /* <DEDUP_REMOVED lines=21> */
.L_x_2484:
[----:B------:R-:W-:Y:S05]  /*b380*/  BSYNC B1 ;  /* 0x0000000000017941 */ /* 0x000fea0003800000 */
.L_x_2483:
[----:B------:R-:W-:Y:S01]  /*b390*/  LEA R5, R0, 0x3b800000, 0x17 ;  /* 0x3b80000000057811 */ /* 0x000fe200078eb8ff */
[----:B------:R-:W-:-:S05]  /*b3a0*/  IMAD.SHL.U32 R0, R3, 0x100000, RZ ;  /* 0x0010000003007824 */ /* 0x000fca00078e00ff */
[----:B------:R-:W-:-:S07]  /*b3b0*/  LOP3.LUT R0, R5, R0, R6, 0xfe, !PT ;  /* 0x0000000005007212 */ /* 0x000fce00078efe06 */
.L_x_2482:
[----:B------:R-:W-:Y:S05]  /*b3c0*/  BSYNC B0 ;  /* 0x0000000000007941 */ /* 0x000fea0003800000 */
.L_x_2481:
[----:B------:R-:W-:-:S04]  /*b3d0*/  F2FP.F16.F32.PACK_AB R0, RZ, R0 ;  /* 0x00000000ff00723e */ /* 0x000fc800000000ff */
[----:B------:R-:W-:Y:S01]  /*b3e0*/  PRMT R36, R0, 0x7610, R36 ;  /* 0x0000761000247816 */ /* 0x000fe20000000024 */
[----:B------:R-:W-:Y:S06]  /*b3f0*/  BRA `(.L_x_2466) ;  /* 0x0000000400287947 */ /* 0x000fec0003800000 */
.L_x_2479:
        /* <DEDUP_REMOVED lines=21> */
.L_x_2488:
[----:B------:R-:W-:Y:S05]  /*b550*/  BSYNC B1 ;  /* 0x0000000000017941 */ /* 0x000fea0003800000 */
.L_x_2487:
[----:B------:R-:W-:Y:S01]  /*b560*/  LEA R5, R0, 0x37800000, 0x17 ;  /* 0x3780000000057811 */ /* 0x000fe200078eb8ff */
[----:B------:R-:W-:-:S05]  /*b570*/  IMAD.SHL.U32 R0, R3, 0x200000, RZ ;  /* 0x0020000003007824 */ /* 0x000fca00078e00ff */
[----:B------:R-:W-:-:S07]  /*b580*/  LOP3.LUT R0, R5, R0, R6, 0xfe, !PT ;  /* 0x0000000005007212 */ /* 0x000fce00078efe06 */
.L_x_2486:
[----:B------:R-:W-:Y:S05]  /*b590*/  BSYNC B0 ;  /* 0x0000000000007941 */ /* 0x000fea0003800000 */
.L_x_2485:
[----:B------:R-:W-:-:S04]  /*b5a0*/  F2FP.F16.F32.PACK_AB R0, RZ, R0 ;  /* 0x00000000ff00723e */ /* 0x000fc800000000ff */
[----:B------:R-:W-:Y:S01]  /*b5b0*/  PRMT R36, R0, 0x7610, R36 ;  /* 0x0000761000247816 */ /* 0x000fe20000000024 */
[----:B------:R-:W-:Y:S06]  /*b5c0*/  BRA `(.L_x_2466) ;  /* 0x0000000000b47947 */ /* 0x000fec0003800000 */
.L_x_2478:
        /* <DEDUP_REMOVED lines=14> */
.L_x_2492:
[----:B------:R-:W-:Y:S05]  /*b6b0*/  BSYNC B0 ;  /* 0x0000000000007941 */ /* 0x000fea0003800000 */
.L_x_2491:
[----:B------:R-:W-:-:S04]  /*b6c0*/  F2FP.F16.F32.PACK_AB R0, RZ, R0 ;  /* 0x00000000ff00723e */ /* 0x000fc800000000ff */
[----:B------:R-:W-:Y:S01]  /*b6d0*/  PRMT R36, R0, 0x7610, R36 ;  /* 0x0000761000247816 */ /* 0x000fe20000000024 */
[----:B------:R-:W-:Y:S06]  /*b6e0*/  BRA `(.L_x_2466) ;  /* 0x00000000006c7947 */ /* 0x000fec0003800000 */
.L_x_2465:
        /* <DEDUP_REMOVED lines=16> */
.L_x_2493:
[----:B------:R-:W-:Y:S01]  /*b7f0*/  PRMT R36, RZ, 0x7610, R36 ;  /* 0x00007610ff247816 */ /* 0x000fe20000000024 */
[----:B------:R-:W-:Y:S06]  /*b800*/  BRA `(.L_x_2466) ;  /* 0x0000000000247947 */ /* 0x000fec0003800000 */
.L_x_2490:
[----:B------:R-:W2:Y:S02]  /*b810*/  LDG.E.64 R4, desc[UR36][R4.64] ;  /* 0x0000002404047981 */ /* 0x000ea4000c1e1b00 */
[----:B--2---:R-:W0:Y:S02]  /*b820*/  I2F.U64 R0, R4 ;  /* 0x0000000400007312 */ /* 0x004e240000301000 */
[----:B0-----:R-:W-:-:S04]  /*b830*/  F2FP.F16.F32.PACK_AB R0, RZ, R0 ;  /* 0x00000000ff00723e */ /* 0x001fc800000000ff */
[----:B------:R-:W-:Y:S01]  /*b840*/  PRMT R36, R0, 0x7610, R36 ;  /* 0x0000761000247816 */ /* 0x000fe20000000024 */
[----:B------:R-:W-:Y:S06]  /*b850*/  BRA `(.L_x_2466) ;  /* 0x0000000000107947 */ /* 0x000fec0003800000 */
.L_x_2489:
[----:B------:R-:W2:Y:S02]  /*b860*/  LDG.E R4, desc[UR36][R4.64] ;  /* 0x0000002404047981 */ /* 0x000ea4000c1e1900 */
[----:B--2---:R-:W-:-:S04]  /*b870*/  I2FP.F32.U32 R0, R4 ;  /* 0x0000000400007245 */ /* 0x004fc80000201000 */
[----:B------:R-:W-:-:S04]  /*b880*/  F2FP.F16.F32.PACK_AB R0, RZ, R0 ;  /* 0x00000000ff00723e */ /* 0x000fc800000000ff */
[----:B------:R-:W-:-:S07]  /*b890*/  PRMT R36, R0, 0x7610, R36 ;  /* 0x0000761000247816 */ /* 0x000fce0000000024 */
.L_x_2466:
        /* <DEDUP_REMOVED lines=21> */
.L_x_2497:
[----:B------:R-:W2:Y:S02]  /*b9f0*/  LDG.E.U8 R4, desc[UR36][R4.64] ;  /* 0x0000002404047981 */ /* 0x000ea4000c1e1100 */
[----:B--2---:R-:W-:-:S04]  /*ba00*/  I2FP.F32.U32 R0, R4 ;  /* 0x0000000400007245 */ /* 0x004fc80000201000 */
[----:B------:R-:W-:-:S04]  /*ba10*/  F2FP.F16.F32.PACK_AB R0, RZ, R0 ;  /* 0x00000000ff00723e */ /* 0x000fc800000000ff */
[----:B------:R-:W-:Y:S01]  /*ba20*/  PRMT R33, R0, 0x7610, R33 ;  /* 0x0000761000217816 */ /* 0x000fe20000000021 */
[----:B------:R-:W-:Y:S06]  /*ba30*/  BRA `(.L_x_2499) ;  /* 0x0000000c00bc7947 */ /* 0x000fec0003800000 */
.L_x_2496:
        /* <DEDUP_REMOVED lines=11> */
.L_x_2501:
[----:B------:R-:W2:Y:S02]  /*baf0*/  LDG.E R4, desc[UR36][R4.64] ;  /* 0x0000002404047981 */ /* 0x000ea4000c1e1900 */
[----:B--2---:R-:W-:-:S04]  /*bb00*/  I2FP.F32.S32 R0, R4 ;  /* 0x0000000400007245 */ /* 0x004fc80000201400 */
[----:B------:R-:W-:-:S04]  /*bb10*/  F2FP.F16.F32.PACK_AB R0, RZ, R0 ;  /* 0x00000000ff00723e */ /* 0x000fc800000000ff */
[----:B------:R-:W-:Y:S01]  /*bb20*/  PRMT R33, R0, 0x7610, R33 ;  /* 0x0000761000217816 */ /* 0x000fe20000000021 */
[----:B------:R-:W-:Y:S06]  /*bb30*/  BRA `(.L_x_2499) ;  /* 0x0000000c007c7947 */ /* 0x000fec0003800000 */
.L_x_2500:
[----:B------:R-:W2:Y:S02]  /*bb40*/  LDG.E.U16 R4, desc[UR36][R4.64] ;  /* 0x0000002404047981 */ /* 0x000ea4000c1e1500 */
[----:B--2---:R-:W0:Y:S02]  /*bb50*/  I2F.S16 R0, R4 ;  /* 0x0000000400007306 */ /* 0x004e240000101400 */
[----:B0-----:R-:W-:-:S04]  /*bb60*/  F2FP.F16.F32.PACK_AB R0, RZ, R0 ;  /* 0x00000000ff00723e */ /* 0x001fc800000000ff */
[----:B------:R-:W-:Y:S01]  /*bb70*/  PRMT R33, R0, 0x7610, R33 ;  /* 0x0000761000217816 */ /* 0x000fe20000000021 */
[----:B------:R-:W-:Y:S06]  /*bb80*/  BRA `(.L_x_2499) ;  /* 0x0000000c00687947 */ /* 0x000fec0003800000 */
.L_x_2495:
        /* <DEDUP_REMOVED lines=9> */
.L_x_2503:
[----:B------:R0:W5:Y:S01]  /*bc20*/  LDG.E.U16 R33, desc[UR36][R4.64] ;  /* 0x0000002404217981 */ /* 0x000162000c1e1500 */
[----:B------:R-:W-:Y:S05]  /*bc30*/  BRA `(.L_x_2499) ;  /* 0x0000000c003c7947 */ /* 0x000fea0003800000 */
.L_x_2502:
        /* <DEDUP_REMOVED lines=9> */
.L_x_2505:
[----:B------:R1:W5:Y:S01]  /*bcd0*/  LDG.E.U16 R33, desc[UR36][R4.64] ;  /* 0x0000002404217981 */ /* 0x000362000c1e1500 */
[----:B------:R-:W-:Y:S05]  /*bce0*/  BRA `(.L_x_2499) ;  /* 0x0000000c00107947 */ /* 0x000fea0003800000 */
.L_x_2504:
        /* <DEDUP_REMOVED lines=9> */
.L_x_2494:
        /* <DEDUP_REMOVED lines=14> */
.L_x_2508:
        /* <DEDUP_REMOVED lines=9> */
.L_x_2507:
        /* <DEDUP_REMOVED lines=25> */
[----:B------:R-:W-:-:S04]  /*c080*/  F2FP.F16.F32.PACK_AB R3, RZ, R3 ;  /* 0x00000003ff03723e */ /* 0x000fc800000000ff */
[----:B------:R-:W-:Y:S01]  /*c090*/  PRMT R33, R3, 0x7610, R33 ;  /* 0x0000761003217816 */ /* 0x000fe20000000021 */
[----:B------:R-:W-:Y:S06]  /*c0a0*/  BRA `(.L_x_2499) ;  /* 0x0000000800207947 */ /* 0x000fec0003800000 */
.L_x_2510:
        /* <DEDUP_REMOVED lines=15> */
.L_x_2509:
[----:B------:R-:W2:Y:S02]  /*c1a0*/  LDG.E.U16 R0, desc[UR36][R4.64] ;  /* 0x0000002404007981 */ /* 0x000ea4000c1e1500 */
[----:B--2---:R-:W-:-:S05]  /*c1b0*/  IMAD.U32 R0, R0, 0x10000, RZ ;  /* 0x0001000000007824 */ /* 0x004fca00078e00ff */
[----:B------:R-:W-:-:S04]  /*c1c0*/  F2FP.F16.F32.PACK_AB R0, RZ, R0 ;  /* 0x00000000ff00723e */ /* 0x000fc800000000ff */
[----:B------:R-:W-:Y:S01]  /*c1d0*/  PRMT R33, R0, 0x7610, R33 ;  /* 0x0000761000217816 */ /* 0x000fe20000000021 */
[----:B------:R-:W-:Y:S06]  /*c1e0*/  BRA `(.L_x_2499) ;  /* 0x0000000400d07947 */ /* 0x000fec0003800000 */
.L_x_2506:
        /* <DEDUP_REMOVED lines=13> */
.L_x_2513:
        /* <DEDUP_REMOVED lines=21> */
.L_x_2517:
[----:B------:R-:W-:Y:S05]  /*c410*/  BSYNC B1 ;  /* 0x0000000000017941 */ /* 0x000fea0003800000 */
.L_x_2516:
[----:B------:R-:W-:Y:S01]  /*c420*/  LEA R3, R0, 0x3b800000, 0x17 ;  /* 0x3b80000000037811 */ /* 0x000fe200078eb8ff */
[----:B------:R-:W-:-:S05]  /*c430*/  IMAD.SHL.U32 R0, R2, 0x100000, RZ ;  /* 0x0010000002007824 */ /* 0x000fca00078e00ff */
[----:B------:R-:W-:-:S07]  /*c440*/  LOP3.LUT R0, R3, R0, R4, 0xfe, !PT ;  /* 0x0000000003007212 */ /* 0x000fce00078efe04 */
.L_x_2515:
[----:B------:R-:W-:Y:S05]  /*c450*/  BSYNC B0 ;  /* 0x0000000000007941 */ /* 0x000fea0003800000 */
.L_x_2514:
[----:B------:R-:W-:-:S04]  /*c460*/  F2FP.F16.F32.PACK_AB R0, RZ, R0 ;  /* 0x00000000ff00723e */ /* 0x000fc800000000ff */
[----:B------:R-:W-:Y:S01]  /*c470*/  PRMT R33, R0, 0x7610, R33 ;  /* 0x0000761000217816 */ /* 0x000fe20000000021 */
[----:B------:R-:W-:Y:S06]  /*c480*/  BRA `(.L_x_2499) ;  /* 0x0000000400287947 */ /* 0x000fec0003800000 */
.L_x_2512:
        /* <DEDUP_REMOVED lines=21> */
.L_x_2521:
[----:B------:R-:W-:Y:S05]  /*c5e0*/  BSYNC B1 ;  /* 0x0000000000017941 */ /* 0x000fea0003800000 */
.L_x_2520:
[----:B------:R-:W-:Y:S01]  /*c5f0*/  LEA R3, R0, 0x37800000, 0x17 ;  /* 0x3780000000037811 */ /* 0x000fe200078eb8ff */
[----:B------:R-:W-:-:S05]  /*c600*/  IMAD.SHL.U32 R0, R2, 0x200000, RZ ;  /* 0x0020000002007824 */ /* 0x000fca00078e00ff */
[----:B------:R-:W-:-:S07]  /*c610*/  LOP3.LUT R0, R3, R0, R4, 0xfe, !PT ;  /* 0x0000000003007212 */ /* 0x000fce00078efe04 */
.L_x_2519:
[----:B------:R-:W-:Y:S05]  /*c620*/  BSYNC B0 ;  /* 0x0000000000007941 */ /* 0x000fea0003800000 */
.L_x_2518:
[----:B------:R-:W-:-:S04]  /*c630*/  F2FP.F16.F32.PACK_AB R0, RZ, R0 ;  /* 0x00000000ff00723e */ /* 0x000fc800000000ff */
[----:B------:R-:W-:Y:S01]  /*c640*/  PRMT R33, R0, 0x7610, R33 ;  /* 0x0000761000217816 */ /* 0x000fe20000000021 */
[----:B------:R-:W-:Y:S06]  /*c650*/  BRA `(.L_x_2499) ;  /* 0x0000000000b47947 */ /* 0x000fec0003800000 */
.L_x_2511:
        /* <DEDUP_REMOVED lines=14> */
.L_x_2525:
[----:B------:R-:W-:Y:S05]  /*c740*/  BSYNC B0 ;  /* 0x0000000000007941 */ /* 0x000fea0003800000 */
.L_x_2524:
[----:B------:R-:W-:-:S04]  /*c750*/  F2FP.F16.F32.PACK_AB R0, RZ, R0 ;  /* 0x00000000ff00723e */ /* 0x000fc800000000ff */
[----:B------:R-:W-:Y:S01]  /*c760*/  PRMT R33, R0, 0x7610, R33 ;  /* 0x0000761000217816 */ /* 0x000fe20000000021 */
[----:B------:R-:W-:Y:S06]  /*c770*/  BRA `(.L_x_2499) ;  /* 0x00000000006c7947 */ /* 0x000fec0003800000 */
.L_x_2498:
        /* <DEDUP_REMOVED lines=16> */
.L_x_2526:
[----:B------:R-:W-:Y:S01]  /*c880*/  PRMT R33, RZ, 0x7610, R33 ;  /* 0x00007610ff217816 */ /* 0x000fe20000000021 */
[----:B------:R-:W-:Y:S06]  /*c890*/  BRA `(.L_x_2499) ;  /* 0x0000000000247947 */ /* 0x000fec0003800000 */
.L_x_2523:
[----:B------:R-:W2:Y:S02]  /*c8a0*/  LDG.E.64 R4, desc[UR36][R4.64] ;  /* 0x0000002404047981 */ /* 0x000ea4000c1e1b00 */
[----:B--2---:R-:W0:Y:S02]  /*c8b0*/  I2F.U64 R0, R4 ;  /* 0x0000000400007312 */ /* 0x004e240000301000 */
[----:B0-----:R-:W-:-:S04]  /*c8c0*/  F2FP.F16.F32.PACK_AB R0, RZ, R0 ;  /* 0x00000000ff00723e */ /* 0x001fc800000000ff */
[----:B------:R-:W-:Y:S01]  /*c8d0*/  PRMT R33, R0, 0x7610, R33 ;  /* 0x0000761000217816 */ /* 0x000fe20000000021 */
[----:B------:R-:W-:Y:S06]  /*c8e0*/  BRA `(.L_x_2499) ;  /* 0x0000000000107947 */ /* 0x000fec0003800000 */
.L_x_2522:
[----:B------:R-:W2:Y:S02]  /*c8f0*/  LDG.E R4, desc[UR36][R4.64] ;  /* 0x0000002404047981 */ /* 0x000ea4000c1e1900 */
[----:B--2---:R-:W-:-:S04]  /*c900*/  I2FP.F32.U32 R0, R4 ;  /* 0x0000000400007245 */ /* 0x004fc80000201000 */
[----:B------:R-:W-:-:S04]  /*c910*/  F2FP.F16.F32.PACK_AB R0, RZ, R0 ;  /* 0x00000000ff00723e */ /* 0x000fc800000000ff */
[----:B------:R-:W-:-:S07]  /*c920*/  PRMT R33, R0, 0x7610, R33 ;  /* 0x0000761000217816 */ /* 0x000fce0000000021 */
.L_x_2499:
[----:B------:R-:W-:-:S07]  /*c930*/  VIADD R19, R19, 0x80 ;  /* 0x0000008013137836 */ /* 0x000fce0000000000 */
.L_x_2394:
[----:B------:R-:W-:Y:S05]  /*c940*/  BSYNC B6 ;  /* 0x0000000000067941 */ /* 0x000fea0003800000 */
.L_x_2393:
        /* <DEDUP_REMOVED lines=28> */
.L_x_2532:
[----:B------:R-:W2:Y:S02]  /*cb10*/  LDG.E.U8 R2, desc[UR36][R2.64] ;  /* 0x0000002402027981 */ /* 0x000ea4000c1e1100 */
[----:B--2---:R-:W-:-:S04]  /*cb20*/  I2FP.F32.U32 R0, R2 ;  /* 0x0000000200007245 */ /* 0x004fc80000201000 */
[----:B------:R-:W-:-:S04]  /*cb30*/  F2FP.F16.F32.PACK_AB R0, RZ, R0 ;  /* 0x00000000ff00723e */ /* 0x000fc800000000ff */
[----:B------:R-:W-:Y:S01]  /*cb40*/  PRMT R31, R0, 0x7610, R31 ;  /* 0x00007610001f7816 */ /* 0x000fe2000000001f */
[----:B------:R-:W-:Y:S06]  /*cb50*/  BRA `(.L_x_2534) ;  /* 0x0000000c00bc7947 */ /* 0x000fec0003800000 */
.L_x_2531:
        /* <DEDUP_REMOVED lines=11> */
.L_x_2536:
[----:B------:R-:W2:Y:S02]  /*cc10*/  LDG.E R2, desc[UR36][R2.64] ;  /* 0x0000002402027981 */ /* 0x000ea4000c1e1900 */
[----:B--2---:R-:W-:-:S04]  /*cc20*/  I2FP.F32.S32 R0, R2 ;  /* 0x0000000200007245 */ /* 0x004fc80000201400 */
[----:B------:R-:W-:-:S04]  /*cc30*/  F2FP.F16.F32.PACK_AB R0, RZ, R0 ;  /* 0x00000000ff00723e */ /* 0x000fc800000000ff */
[----:B------:R-:W-:Y:S01]  /*cc40*/  PRMT R31, R0, 0x7610, R31 ;  /* 0x00007610001f7816 */ /* 0x000fe2000000001f */
[----:B------:R-:W-:Y:S06]  /*cc50*/  BRA `(.L_x_2534) ;  /* 0x0000000c007c7947 */ /* 0x000fec0003800000 */
.L_x_2535:
[----:B------:R-:W2:Y:S02]  /*cc60*/  LDG.E.U16 R2, desc[UR36][R2.64] ;  /* 0x0000002402027981 */ /* 0x000ea4000c1e1500 */
[----:B--2---:R-:W0:Y:S02]  /*cc70*/  I2F.S16 R0, R2 ;  /* 0x0000000200007306 */ /* 0x004e240000101400 */
[----:B0-----:R-:W-:-:S04]  /*cc80*/  F2FP.F16.F32.PACK_AB R0, RZ, R0 ;  /* 0x00000000ff00723e */ /* 0x001fc800000000ff */
[----:B------:R-:W-:Y:S01]  /*cc90*/  PRMT R31, R0, 0x7610, R31 ;  /* 0x00007610001f7816 */ /* 0x000fe2000000001f */
[----:B------:R-:W-:Y:S06]  /*cca0*/  BRA `(.L_x_2534) ;  /* 0x0000000c00687947 */ /* 0x000fec0003800000 */
.L_x_2530:
        /* <DEDUP_REMOVED lines=9> */
.L_x_2538:
[----:B------:R0:W5:Y:S01]  /*cd40*/  LDG.E.U16 R31, desc[UR36][R2.64] ;  /* 0x00000024021f7981 */ /* 0x000162000c1e1500 */
[----:B------:R-:W-:Y:S05]  /*cd50*/  BRA `(.L_x_2534) ;  /* 0x0000000c003c7947 */ /* 0x000fea0003800000 */
.L_x_2537:
        /* <DEDUP_REMOVED lines=9> */
.L_x_2540:
[----:B------:R1:W5:Y:S01]  /*cdf0*/  LDG.E.U16 R31, desc[UR36][R2.64] ;  /* 0x00000024021f7981 */ /* 0x000362000c1e1500 */
[----:B------:R-:W-:Y:S05]  /*ce00*/  BRA `(.L_x_2534) ;  /* 0x0000000c00107947 */ /* 0x000fea0003800000 */
.L_x_2539:
        /* <DEDUP_REMOVED lines=9> */
.L_x_2529:
        /* <DEDUP_REMOVED lines=14> */
.L_x_2543:
        /* <DEDUP_REMOVED lines=9> */
.L_x_2542:
        /* <DEDUP_REMOVED lines=28> */
.L_x_2545:
        /* <DEDUP_REMOVED lines=15> */
.L_x_2544:
[----:B------:R-:W2:Y:S02]  /*d2c0*/  LDG.E.U16 R0, desc[UR36][R2.64] ;  /* 0x0000002402007981 */ /* 0x000ea4000c1e1500 */
[----:B--2---:R-:W-:-:S05]  /*d2d0*/  IMAD.U32 R0, R0, 0x10000, RZ ;  /* 0x0001000000007824 */ /* 0x004fca00078e00ff */
[----:B------:R-:W-:-:S04]  /*d2e0*/  F2FP.F16.F32.PACK_AB R0, RZ, R0 ;  /* 0x00000000ff00723e */ /* 0x000fc800000000ff */
[----:B------:R-:W-:Y:S01]  /*d2f0*/  PRMT R31, R0, 0x7610, R31 ;  /* 0x00007610001f7816 */ /* 0x000fe2000000001f */
[----:B------:R-:W-:Y:S06]  /*d300*/  BRA `(.L_x_2534) ;  /* 0x0000000400d07947 */ /* 0x000fec0003800000 */
.L_x_2541:
        /* <DEDUP_REMOVED lines=13> */
.L_x_2548:
        /* <DEDUP_REMOVED lines=21> */
.L_x_2552:
[----:B------:R-:W-:Y:S05]  /*d530*/  BSYNC B1 ;  /* 0x0000000000017941 */ /* 0x000fea0003800000 */
.L_x_2551:
[----:B------:R-:W-:Y:S01]  /*d540*/  LEA R3, R0, 0x3b800000, 0x17 ;  /* 0x3b80000000037811 */ /* 0x000fe200078eb8ff */
[----:B------:R-:W-:-:S05]  /*d550*/  IMAD.SHL.U32 R0, R2, 0x100000, RZ ;  /* 0x0010000002007824 */ /* 0x000fca00078e00ff */
[----:B------:R-:W-:-:S07]  /*d560*/  LOP3.LUT R0, R3, R0, R4, 0xfe, !PT ;  /* 0x0000000003007212 */ /* 0x000fce00078efe04 */
.L_x_2550:
[----:B------:R-:W-:Y:S05]  /*d570*/  BSYNC B0 ;  /* 0x0000000000007941 */ /* 0x000fea0003800000 */
.L_x_2549:
[----:B------:R-:W-:-:S04]  /*d580*/  F2FP.F16.F32.PACK_AB R0, RZ, R0 ;  /* 0x00000000ff00723e */ /* 0x000fc800000000ff */
[----:B------:R-:W-:Y:S01]  /*d590*/  PRMT R31, R0, 0x7610, R31 ;  /* 0x00007610001f7816 */ /* 0x000fe2000000001f */
[----:B------:R-:W-:Y:S06]  /*d5a0*/  BRA `(.L_x_2534) ;  /* 0x0000000400287947 */ /* 0x000fec0003800000 */
.L_x_2547:
        /* <DEDUP_REMOVED lines=21> */
.L_x_2556:
[----:B------:R-:W-:Y:S05]  /*d700*/  BSYNC B1 ;  /* 0x0000000000017941 */ /* 0x000fea0003800000 */
.L_x_2555:
[----:B------:R-:W-:Y:S01]  /*d710*/  LEA R3, R0, 0x37800000, 0x17 ;  /* 0x3780000000037811 */ /* 0x000fe200078eb8ff */
[----:B------:R-:W-:-:S05]  /*d720*/  IMAD.SHL.U32 R0, R2, 0x200000, RZ ;  /* 0x0020000002007824 */ /* 0x000fca00078e00ff */
[----:B------:R-:W-:-:S07]  /*d730*/  LOP3.LUT R0, R3, R0, R4, 0xfe, !PT ;  /* 0x0000000003007212 */ /* 0x000fce00078efe04 */
.L_x_2554:
[----:B------:R-:W-:Y:S05]  /*d740*/  BSYNC B0 ;  /* 0x0000000000007941 */ /* 0x000fea0003800000 */
.L_x_2553:
[----:B------:R-:W-:-:S04]  /*d750*/  F2FP.F16.F32.PACK_AB R0, RZ, R0 ;  /* 0x00000000ff00723e */ /* 0x000fc800000000ff */
[----:B------:R-:W-:Y:S01]  /*d760*/  PRMT R31, R0, 0x7610, R31 ;  /* 0x00007610001f7816 */ /* 0x000fe2000000001f */
[----:B------:R-:W-:Y:S06]  /*d770*/  BRA `(.L_x_2534) ;  /* 0x0000000000b47947 */ /* 0x000fec0003800000 */
.L_x_2546:
        /* <DEDUP_REMOVED lines=14> */
.L_x_2560:
[----:B------:R-:W-:Y:S05]  /*d860*/  BSYNC B0 ;  /* 0x0000000000007941 */ /* 0x000fea0003800000 */
.L_x_2559:
[----:B------:R-:W-:-:S04]  /*d870*/  F2FP.F16.F32.PACK_AB R0, RZ, R0 ;  /* 0x00000000ff00723e */ /* 0x000fc800000000ff */
[----:B------:R-:W-:Y:S01]  /*d880*/  PRMT R31, R0, 0x7610, R31 ;  /* 0x00007610001f7816 */ /* 0x000fe2000000001f */
[----:B------:R-:W-:Y:S06]  /*d890*/  BRA `(.L_x_2534) ;  /* 0x00000000006c7947 */ /* 0x000fec0003800000 */
.L_x_2533:
        /* <DEDUP_REMOVED lines=16> */
.L_x_2561:
[----:B------:R-:W-:Y:S01]  /*d9a0*/  PRMT R31, RZ, 0x7610, R31 ;  /* 0x00007610ff1f7816 */ /* 0x000fe2000000001f */
[----:B------:R-:W-:Y:S06]  /*d9b0*/  BRA `(.L_x_2534) ;  /* 0x0000000000247947 */ /* 0x000fec0003800000 */
.L_x_2558:
[----:B------:R-:W2:Y:S02]  /*d9c0*/  LDG.E.64 R2, desc[UR36][R2.64] ;  /* 0x0000002402027981 */ /* 0x000ea4000c1e1b00 */
[----:B--2---:R-:W0:Y:S02]  /*d9d0*/  I2F.U64 R0, R2 ;  /* 0x0000000200007312 */ /* 0x004e240000301000 */
[----:B0-----:R-:W-:-:S04]  /*d9e0*/  F2FP.F16.F32.PACK_AB R0, RZ, R0 ;  /* 0x00000000ff00723e */ /* 0x001fc800000000ff */
[----:B------:R-:W-:Y:S01]  /*d9f0*/  PRMT R31, R0, 0x7610, R31 ;  /* 0x00007610001f7816 */ /* 0x000fe2000000001f */
[----:B------:R-:W-:Y:S06]  /*da00*/  BRA `(.L_x_2534) ;  /* 0x0000000000107947 */ /* 0x000fec0003800000 */
.L_x_2557:
[----:B------:R-:W2:Y:S02]  /*da10*/  LDG.E R2, desc[UR36][R2.64] ;  /* 0x0000002402027981 */ /* 0x000ea4000c1e1900 */
[----:B--2---:R-:W-:-:S04]  /*da20*/  I2FP.F32.U32 R0, R2 ;  /* 0x0000000200007245 */ /* 0x004fc80000201000 */
[----:B------:R-:W-:-:S04]  /*da30*/  F2FP.F16.F32.PACK_AB R0, RZ, R0 ;  /* 0x00000000ff00723e */ /* 0x000fc800000000ff */
[----:B------:R-:W-:-:S07]  /*da40*/  PRMT R31, R0, 0x7610, R31 ;  /* 0x00007610001f7816 */ /* 0x000fce000000001f */
.L_x_2534:
[----:B01----:R-:W0:Y:S01]  /*da50*/  LDC.U8 R2, c[0x0][0x245] ;  /* 0x00009140ff027b82 */ /* 0x003e220000000000 */
        /* <DEDUP_REMOVED lines=21> */
.L_x_2565:
[----:B------:R-:W2:Y:S02]  /*dbb0*/  LDG.E.U8 R4, desc[UR36][R4.64] ;  /* 0x0000002404047981 */ /* 0x000ea4000c1e1100 */
[----:B--2---:R-:W-:-:S04]  /*dbc0*/  I2FP.F32.U32 R0, R4 ;  /* 0x0000000400007245 */ /* 0x004fc80000201000 */
[----:B------:R-:W-:-:S04]  /*dbd0*/  F2FP.F16.F32.PACK_AB R0, RZ, R0 ;  /* 0x00000000ff00723e */ /* 0x000fc800000000ff */
[----:B------:R-:W-:Y:S01]  /*dbe0*/  PRMT R2, R0, 0x7610, R2 ;  /* 0x0000761000027816 */ /* 0x000fe20000000002 */
[----:B------:R-:W-:Y:S06]  /*dbf0*/  BRA `(.L_x_2567) ;  /* 0x0000000c00b87947 */ /* 0x000fec0003800000 */
.L_x_2564:
        /* <DEDUP_REMOVED lines=11> */
.L_x_2569:
[----:B------:R-:W2:Y:S02]  /*dcb0*/  LDG.E R4, desc[UR36][R4.64] ;  /* 0x0000002404047981 */ /* 0x000ea4000c1e1900 */
[----:B--2---:R-:W-:-:S04]  /*dcc0*/  I2FP.F32.S32 R0, R4 ;  /* 0x0000000400007245 */ /* 0x004fc80000201400 */
[----:B------:R-:W-:-:S04]  /*dcd0*/  F2FP.F16.F32.PACK_AB R0, RZ, R0 ;  /* 0x00000000ff00723e */ /* 0x000fc800000000ff */
[----:B------:R-:W-:Y:S01]  /*dce0*/  PRMT R2, R0, 0x7610, R2 ;  /* 0x0000761000027816 */ /* 0x000fe20000000002 */
[----:B------:R-:W-:Y:S06]  /*dcf0*/  BRA `(.L_x_2567) ;  /* 0x0000000c00787947 */ /* 0x000fec0003800000 */
.L_x_2568:
[----:B------:R-:W2:Y:S02]  /*dd00*/  LDG.E.U16 R4, desc[UR36][R4.64] ;  /* 0x0000002404047981 */ /* 0x000ea4000c1e1500 */
[----:B--2---:R-:W0:Y:S02]  /*dd10*/  I2F.S16 R0, R4 ;  /* 0x0000000400007306 */ /* 0x004e240000101400 */
[----:B0-----:R-:W-:-:S04]  /*dd20*/  F2FP.F16.F32.PACK_AB R0, RZ, R0 ;  /* 0x00000000ff00723e */ /* 0x001fc800000000ff */
[----:B------:R-:W-:Y:S01]  /*dd30*/  PRMT R2, R0, 0x7610, R2 ;  /* 0x0000761000027816 */ /* 0x000fe20000000002 */
[----:B------:R-:W-:Y:S06]  /*dd40*/  BRA `(.L_x_2567) ;  /* 0x0000000c00647947 */ /* 0x000fec0003800000 */
.L_x_2563:
        /* <DEDUP_REMOVED lines=9> */
.L_x_2571:
[----:B------:R0:W5:Y:S01]  /*dde0*/  LDG.E.U16 R2, desc[UR36][R4.64] ;  /* 0x0000002404027981 */ /* 0x000162000c1e1500 */
[----:B------:R-:W-:Y:S05]  /*ddf0*/  BRA `(.L_x_2567) ;  /* 0x0000000c00387947 */ /* 0x000fea0003800000 */
.L_x_2570:
        /* <DEDUP_REMOVED lines=9> */
.L_x_2573:
[----:B------:R1:W5:Y:S01]  /*de90*/  LDG.E.U16 R2, desc[UR36][R4.64] ;  /* 0x0000002404027981 */ /* 0x000362000c1e1500 */
[----:B------:R-:W-:Y:S05]  /*dea0*/  BRA `(.L_x_2567) ;  /* 0x0000000c000c7947 */ /* 0x000fea0003800000 */
.L_x_2572:
        /* <DEDUP_REMOVED lines=9> */
.L_x_2562:
        /* <DEDUP_REMOVED lines=14> */
.L_x_2576:
        /* <DEDUP_REMOVED lines=9> */
.L_x_2575:
        /* <DEDUP_REMOVED lines=28> */
.L_x_2578:
        /* <DEDUP_REMOVED lines=12> */
[----:B------:R-:W-:Y:S01]  /*e330*/  F2FP.F16.F32.PACK_AB R2, RZ, R2 ;  /* 0x00000002ff02723e */ /* 0x000fe200000000ff */
[----:B------:R-:W-:Y:S06]  /*e340*/  BRA `(.L_x_2567) ;  /* 0x0000000400e47947 */ /* 0x000fec0003800000 */
.L_x_2577:
[----:B------:R-:W2:Y:S02]  /*e350*/  LDG.E.U16 R0, desc[UR36][R4.64] ;  /* 0x0000002404007981 */ /* 0x000ea4000c1e1500 */
[----:B--2---:R-:W-:-:S05]  /*e360*/  IMAD.U32 R0, R0, 0x10000, RZ ;  /* 0x0001000000007824 */ /* 0x004fca00078e00ff */
[----:B------:R-:W-:-:S04]  /*e370*/  F2FP.F16.F32.PACK_AB R0, RZ, R0 ;  /* 0x00000000ff00723e */ /* 0x000fc800000000ff */
[----:B------:R-:W-:Y:S01]  /*e380*/  PRMT R2, R0, 0x7610, R2 ;  /* 0x0000761000027816 */ /* 0x000fe20000000002 */
[----:B------:R-:W-:Y:S06]  /*e390*/  BRA `(.L_x_2567) ;  /* 0x0000000400d07947 */ /* 0x000fec0003800000 */
.L_x_2574:
        /* <DEDUP_REMOVED lines=13> */
.L_x_2581:
        /* <DEDUP_REMOVED lines=21> */
.L_x_2585:
[----:B------:R-:W-:Y:S05]  /*e5c0*/  BSYNC B1 ;  /* 0x0000000000017941 */ /* 0x000fea0003800000 */
.L_x_2584:
[----:B------:R-:W-:Y:S01]  /*e5d0*/  LEA R3, R0, 0x3b800000, 0x17 ;  /* 0x3b80000000037811 */ /* 0x000fe200078eb8ff */
[----:B------:R-:W-:-:S05]  /*e5e0*/  IMAD.SHL.U32 R0, R2, 0x100000, RZ ;  /* 0x0010000002007824 */ /* 0x000fca00078e00ff */
[----:B------:R-:W-:-:S07]  /*e5f0*/  LOP3.LUT R0, R3, R0, R4, 0xfe, !PT ;  /* 0x0000000003007212 */ /* 0x000fce00078efe04 */
.L_x_2583:
[----:B------:R-:W-:Y:S05]  /*e600*/  BSYNC B0 ;  /* 0x0000000000007941 */ /* 0x000fea0003800000 */
.L_x_2582:
[----:B------:R-:W-:-:S04]  /*e610*/  F2FP.F16.F32.PACK_AB R0, RZ, R0 ;  /* 0x00000000ff00723e */ /* 0x000fc800000000ff */
[----:B------:R-:W-:Y:S01]  /*e620*/  PRMT R2, R0, 0x7610, R2 ;  /* 0x0000761000027816 */ /* 0x000fe20000000002 */
[----:B------:R-:W-:Y:S06]  /*e630*/  BRA `(.L_x_2567) ;  /* 0x0000000400287947 */ /* 0x000fec0003800000 */
.L_x_2580:
        /* <DEDUP_REMOVED lines=21> */
.L_x_2589:
[----:B------:R-:W-:Y:S05]  /*e790*/  BSYNC B1 ;  /* 0x0000000000017941 */ /* 0x000fea0003800000 */
.L_x_2588:
[----:B------:R-:W-:Y:S01]  /*e7a0*/  LEA R3, R0, 0x37800000, 0x17 ;  /* 0x3780000000037811 */ /* 0x000fe200078eb8ff */
[----:B------:R-:W-:-:S05]  /*e7b0*/  IMAD.SHL.U32 R0, R2, 0x200000, RZ ;  /* 0x0020000002007824 */ /* 0x000fca00078e00ff */
[----:B------:R-:W-:-:S07]  /*e7c0*/  LOP3.LUT R0, R3, R0, R4, 0xfe, !PT ;  /* 0x0000000003007212 */ /* 0x000fce00078efe04 */
.L_x_2587:
[----:B------:R-:W-:Y:S05]  /*e7d0*/  BSYNC B0 ;  /* 0x0000000000007941 */ /* 0x000fea0003800000 */
.L_x_2586:
[----:B------:R-:W-:-:S04]  /*e7e0*/  F2FP.F16.F32.PACK_AB R0, RZ, R0 ;  /* 0x00000000ff00723e */ /* 0x000fc800000000ff */
[----:B------:R-:W-:Y:S01]  /*e7f0*/  PRMT R2, R0, 0x7610, R2 ;  /* 0x0000761000027816 */ /* 0x000fe20000000002 */
[----:B------:R-:W-:Y:S06]  /*e800*/  BRA `(.L_x_2567) ;  /* 0x0000000000b47947 */ /* 0x000fec0003800000 */
.L_x_2579:
        /* <DEDUP_REMOVED lines=14> */
.L_x_2593:
[----:B------:R-:W-:Y:S05]  /*e8f0*/  BSYNC B0 ;  /* 0x0000000000007941 */ /* 0x000fea0003800000 */
.L_x_2592:
[----:B------:R-:W-:-:S04]  /*e900*/  F2FP.F16.F32.PACK_AB R0, RZ, R0 ;  /* 0x00000000ff00723e */ /* 0x000fc800000000ff */
[----:B------:R-:W-:Y:S01]  /*e910*/  PRMT R2, R0, 0x7610, R2 ;  /* 0x0000761000027816 */ /* 0x000fe20000000002 */
[----:B------:R-:W-:Y:S06]  /*e920*/  BRA `(.L_x_2567) ;  /* 0x00000000006c7947 */ /* 0x000fec0003800000 */
.L_x_2566:
        /* <DEDUP_REMOVED lines=16> */
.L_x_2594:
[----:B------:R-:W-:Y:S01]  /*ea30*/  PRMT R2, RZ, 0x7610, R2 ;  /* 0x00007610ff027816 */ /* 0x000fe20000000002 */
[----:B------:R-:W-:Y:S06]  /*ea40*/  BRA `(.L_x_2567) ;  /* 0x0000000000247947 */ /* 0x000fec0003800000 */
.L_x_2591:
[----:B------:R-:W2:Y:S02]  /*ea50*/  LDG.E.64 R4, desc[UR36][R4.64] ;  /* 0x0000002404047981 */ /* 0x000ea4000c1e1b00 */
[----:B--2---:R-:W0:Y:S02]  /*ea60*/  I2F.U64 R0, R4 ;  /* 0x0000000400007312 */ /* 0x004e240000301000 */
[----:B0-----:R-:W-:-:S04]  /*ea70*/  F2FP.F16.F32.PACK_AB R0, RZ, R0 ;  /* 0x00000000ff00723e */ /* 0x001fc800000000ff */
[----:B------:R-:W-:Y:S01]  /*ea80*/  PRMT R2, R0, 0x7610, R2 ;  /* 0x0000761000027816 */ /* 0x000fe20000000002 */
[----:B------:R-:W-:Y:S06]  /*ea90*/  BRA `(.L_x_2567) ;  /* 0x0000000000107947 */ /* 0x000fec0003800000 */
.L_x_2590:
[----:B------:R-:W2:Y:S02]  /*eaa0*/  LDG.E R4, desc[UR36][R4.64] ;  /* 0x0000002404047981 */ /* 0x000ea4000c1e1900 */
[----:B--2---:R-:W-:-:S04]  /*eab0*/  I2FP.F32.U32 R0, R4 ;  /* 0x0000000400007245 */ /* 0x004fc80000201000 */
[----:B------:R-:W-:-:S04]  /*eac0*/  F2FP.F16.F32.PACK_AB R0, RZ, R0 ;  /* 0x00000000ff00723e */ /* 0x000fc800000000ff */
[----:B------:R-:W-:-:S07]  /*ead0*/  PRMT R2, R0, 0x7610, R2 ;  /* 0x0000761000027816 */ /* 0x000fce0000000002 */
.L_x_2567:
[----:B------:R-:W2:Y:S01]  /*eae0*/  LDC.U8 R6, c[0x0][0x246] ;  /* 0x00009180ff067b82 */ /* 0x000ea20000000000 */
[----:B------:R-:W-:Y:S02]  /*eaf0*/  ULDC UR4, c[0x0][0x250] ;  /* 0x0000940000047ab9 */ /* 0x000fe40000000800 */
[----:B------:R-:W-:-:S05]  /*eb00*/  IMAD R3, R19, UR4, RZ ;  /* 0x0000000413037c24 */ /* 0x000fca000f8e02ff */
[----:B01----:R-:W0:Y:S01]  /*eb10*/  LDC.64 R4, c[0x0][0x230] ;  /* 0x00008c00ff047b82 */ /* 0x003e220000000a00 */
[----:B--2---:R-:W-:-:S04]  /*eb20*/  PRMT R0, R6, 0x9910, RZ ;  /* 0x0000991006007816 */ /* 0x004fc800000000ff */
        /* <DEDUP_REMOVED lines=17> */
.L_x_2598:
[----:B------:R-:W2:Y:S02]  /*ec40*/  LDG.E.U8 R4, desc[UR36][R4.64] ;  /* 0x0000002404047981 */ /* 0x000ea4000c1e1100 */
[----:B--2---:R-:W-:-:S04]  /*ec50*/  I2FP.F32.U32 R0, R4 ;  /* 0x0000000400007245 */ /* 0x004fc80000201000 */
[----:B------:R-:W-:-:S04]  /*ec60*/  F2FP.F16.F32.PACK_AB R0, RZ, R0 ;  /* 0x00000000ff00723e */ /* 0x000fc800000000ff */
[----:B------:R-:W-:Y:S01]  /*ec70*/  PRMT R16, R0, 0x7610, R16 ;  /* 0x0000761000107816 */ /* 0x000fe20000000010 */
[----:B------:R-:W-:Y:S06]  /*ec80*/  BRA `(.L_x_2600) ;  /* 0x0000000c00bc7947 */ /* 0x000fec0003800000 */
.L_x_2597:
        /* <DEDUP_REMOVED lines=11> */
.L_x_2602:
[----:B------:R-:W2:Y:S02]  /*ed40*/  LDG.E R4, desc[UR36][R4.64] ;  /* 0x0000002404047981 */ /* 0x000ea4000c1e1900 */
[----:B--2---:R-:W-:-:S04]  /*ed50*/  I2FP.F32.S32 R0, R4 ;  /* 0x0000000400007245 */ /* 0x004fc80000201400 */
[----:B------:R-:W-:-:S04]  /*ed60*/  F2FP.F16.F32.PACK_AB R0, RZ, R0 ;  /* 0x00000000ff00723e */ /* 0x000fc800000000ff */
[----:B------:R-:W-:Y:S01]  /*ed70*/  PRMT R16, R0, 0x7610, R16 ;  /* 0x0000761000107816 */ /* 0x000fe20000000010 */
[----:B------:R-:W-:Y:S06]  /*ed80*/  BRA `(.L_x_2600) ;  /* 0x0000000c007c7947 */ /* 0x000fec0003800000 */
.L_x_2601:
[----:B------:R-:W2:Y:S02]  /*ed90*/  LDG.E.U16 R4, desc[UR36][R4.64] ;  /* 0x0000002404047981 */ /* 0x000ea4000c1e1500 */
[----:B--2---:R-:W0:Y:S02]  /*eda0*/  I2F.S16 R0, R4 ;  /* 0x0000000400007306 */ /* 0x004e240000101400 */
[----:B0-----:R-:W-:-:S04]  /*edb0*/  F2FP.F16.F32.PACK_AB R0, RZ, R0 ;  /* 0x00000000ff00723e */ /* 0x001fc800000000ff */
[----:B------:R-:W-:Y:S01]  /*edc0*/  PRMT R16, R0, 0x7610, R16 ;  /* 0x0000761000107816 */ /* 0x000fe20000000010 */
[----:B------:R-:W-:Y:S06]  /*edd0*/  BRA `(.L_x_2600) ;  /* 0x0000000c00687947 */ /* 0x000fec0003800000 */
.L_x_2596:
        /* <DEDUP_REMOVED lines=9> */
.L_x_2604:
[----:B------:R1:W5:Y:S01]  /*ee70*/  LDG.E.U16 R16, desc[UR36][R4.64] ;  /* 0x0000002404107981 */ /* 0x000362000c1e1500 */
[----:B------:R-:W-:Y:S05]  /*ee80*/  BRA `(.L_x_2600) ;  /* 0x0000000c003c7947 */ /* 0x000fea0003800000 */
.L_x_2603:
        /* <DEDUP_REMOVED lines=9> */
.L_x_2606:
[----:B------:R0:W5:Y:S01]  /*ef20*/  LDG.E.U16 R16, desc[UR36][R4.64] ;  /* 0x0000002404107981 */ /* 0x000162000c1e1500 */
[----:B------:R-:W-:Y:S05]  /*ef30*/  BRA `(.L_x_2600) ;  /* 0x0000000c00107947 */ /* 0x000fea0003800000 */
.L_x_2605:
        /* <DEDUP_REMOVED lines=9> */
.L_x_2595:
        /* <DEDUP_REMOVED lines=14> */
.L_x_2609:
        /* <DEDUP_REMOVED lines=9> */
.L_x_2608:
        /* <DEDUP_REMOVED lines=28> */
.L_x_2611:
        /* <DEDUP_REMOVED lines=15> */
.L_x_2610:
[----:B------:R-:W2:Y:S02]  /*f3f0*/  LDG.E.U16 R0, desc[UR36][R4.64] ;  /* 0x0000002404007981 */ /* 0x000ea4000c1e1500 */
[----:B--2---:R-:W-:-:S05]  /*f400*/  IMAD.U32 R0, R0, 0x10000, RZ ;  /* 0x0001000000007824 */ /* 0x004fca00078e00ff */
[----:B------:R-:W-:-:S04]  /*f410*/  F2FP.F16.F32.PACK_AB R0, RZ, R0 ;  /* 0x00000000ff00723e */ /* 0x000fc800000000ff */
[----:B------:R-:W-:Y:S01]  /*f420*/  PRMT R16, R0, 0x7610, R16 ;  /* 0x0000761000107816 */ /* 0x000fe20000000010 */
[----:B------:R-:W-:Y:S06]  /*f430*/  BRA `(.L_x_2600) ;  /* 0x0000000400d07947 */ /* 0x000fec0003800000 */
.L_x_2607:
        /* <DEDUP_REMOVED lines=13> */
.L_x_2614:
        /* <DEDUP_REMOVED lines=21> */
.L_x_2618:
[----:B------:R-:W-:Y:S05]  /*f660*/  BSYNC B1 ;  /* 0x0000000000017941 */ /* 0x000fea0003800000 */
.L_x_2617:
[----:B------:R-:W-:Y:S01]  /*f670*/  LEA R5, R0, 0x3b800000, 0x17 ;  /* 0x3b80000000057811 */ /* 0x000fe200078eb8ff */
[----:B------:R-:W-:-:S05]  /*f680*/  IMAD.SHL.U32 R0, R3, 0x100000, RZ ;  /* 0x0010000003007824 */ /* 0x000fca00078e00ff */
[----:B------:R-:W-:-:S07]  /*f690*/  LOP3.LUT R0, R5, R0, R6, 0xfe, !PT ;  /* 0x0000000005007212 */ /* 0x000fce00078efe06 */
.L_x_2616:
[----:B------:R-:W-:Y:S05]  /*f6a0*/  BSYNC B0 ;  /* 0x0000000000007941 */ /* 0x000fea0003800000 */
.L_x_2615:
[----:B------:R-:W-:-:S04]  /*f6b0*/  F2FP.F16.F32.PACK_AB R0, RZ, R0 ;  /* 0x00000000ff00723e */ /* 0x000fc800000000ff */
[----:B------:R-:W-:Y:S01]  /*f6c0*/  PRMT R16, R0, 0x7610, R16 ;  /* 0x0000761000107816 */ /* 0x000fe20000000010 */
[----:B------:R-:W-:Y:S06]  /*f6d0*/  BRA `(.L_x_2600) ;  /* 0x0000000400287947 */ /* 0x000fec0003800000 */
.L_x_2613:
        /* <DEDUP_REMOVED lines=21> */
.L_x_2622:
[----:B------:R-:W-:Y:S05]  /*f830*/  BSYNC B1 ;  /* 0x0000000000017941 */ /* 0x000fea0003800000 */
.L_x_2621:
[----:B------:R-:W-:Y:S01]  /*f840*/  LEA R5, R0, 0x37800000, 0x17 ;  /* 0x3780000000057811 */ /* 0x000fe200078eb8ff */
[----:B------:R-:W-:-:S05]  /*f850*/  IMAD.SHL.U32 R0, R3, 0x200000, RZ ;  /* 0x0020000003007824 */ /* 0x000fca00078e00ff */
[----:B------:R-:W-:-:S07]  /*f860*/  LOP3.LUT R0, R5, R0, R6, 0xfe, !PT ;  /* 0x0000000005007212 */ /* 0x000fce00078efe06 */
.L_x_2620:
[----:B------:R-:W-:Y:S05]  /*f870*/  BSYNC B0 ;  /* 0x0000000000007941 */ /* 0x000fea0003800000 */
.L_x_2619:
[----:B------:R-:W-:-:S04]  /*f880*/  F2FP.F16.F32.PACK_AB R0, RZ, R0 ;  /* 0x00000000ff00723e */ /* 0x000fc800000000ff */
[----:B------:R-:W-:Y:S01]  /*f890*/  PRMT R16, R0, 0x7610, R16 ;  /* 0x0000761000107816 */ /* 0x000fe20000000010 */
[----:B------:R-:W-:Y:S06]  /*f8a0*/  BRA `(.L_x_2600) ;  /* 0x0000000000b47947 */ /* 0x000fec0003800000 */
.L_x_2612:
        /* <DEDUP_REMOVED lines=14> */
.L_x_2626:
[----:B------:R-:W-:Y:S05]  /*f990*/  BSYNC B0 ;  /* 0x0000000000007941 */ /* 0x000fea0003800000 */
.L_x_2625:
[----:B------:R-:W-:-:S04]  /*f9a0*/  F2FP.F16.F32.PACK_AB R0, RZ, R0 ;  /* 0x00000000ff00723e */ /* 0x000fc800000000ff */
[----:B------:R-:W-:Y:S01]  /*f9b0*/  PRMT R16, R0, 0x7610, R16 ;  /* 0x0000761000107816 */ /* 0x000fe20000000010 */
[----:B------:R-:W-:Y:S06]  /*f9c0*/  BRA `(.L_x_2600) ;  /* 0x00000000006c7947 */ /* 0x000fec0003800000 */
.L_x_2599:
        /* <DEDUP_REMOVED lines=16> */
.L_x_2627:
[----:B------:R-:W-:Y:S01]  /*fad0*/  PRMT R16, RZ, 0x7610, R16 ;  /* 0x00007610ff107816 */ /* 0x000fe20000000010 */
[----:B------:R-:W-:Y:S06]  /*fae0*/  BRA `(.L_x_2600) ;  /* 0x0000000000247947 */ /* 0x000fec0003800000 */
.L_x_2624:
[----:B------:R-:W2:Y:S02]  /*faf0*/  LDG.E.64 R4, desc[UR36][R4.64] ;  /* 0x0000002404047981 */ /* 0x000ea4000c1e1b00 */
[----:B--2---:R-:W0:Y:S02]  /*fb00*/  I2F.U64 R0, R4 ;  /* 0x0000000400007312 */ /* 0x004e240000301000 */
[----:B0-----:R-:W-:-:S04]  /*fb10*/  F2FP.F16.F32.PACK_AB R0, RZ, R0 ;  /* 0x00000000ff00723e */ /* 0x001fc800000000ff */
[----:B------:R-:W-:Y:S01]  /*fb20*/  PRMT R16, R0, 0x7610, R16 ;  /* 0x0000761000107816 */ /* 0x000fe20000000010 */
[----:B------:R-:W-:Y:S06]  /*fb30*/  BRA `(.L_x_2600) ;  /* 0x0000000000107947 */ /* 0x000fec0003800000 */
.L_x_2623:
[----:B------:R-:W2:Y:S02]  /*fb40*/  LDG.E R4, desc[UR36][R4.64] ;  /* 0x0000002404047981 */ /* 0x000ea4000c1e1900 */
[----:B--2---:R-:W-:-:S04]  /*fb50*/  I2FP.F32.U32 R0, R4 ;  /* 0x0000000400007245 */ /* 0x004fc80000201000 */
[----:B------:R-:W-:-:S04]  /*fb60*/  F2FP.F16.F32.PACK_AB R0, RZ, R0 ;  /* 0x00000000ff00723e */ /* 0x000fc800000000ff */
[----:B------:R-:W-:-:S07]  /*fb70*/  PRMT R16, R0, 0x7610, R16 ;  /* 0x0000761000107816 */ /* 0x000fce0000000010 */
.L_x_2600:
        /* <DEDUP_REMOVED lines=21> */
.L_x_2631:
[----:B------:R-:W2:Y:S02]  /*fcd0*/  LDG.E.U8 R4, desc[UR36][R4.64] ;  /* 0x0000002404047981 */ /* 0x000ea4000c1e1100 */
[----:B--2---:R-:W-:-:S04]  /*fce0*/  I2FP.F32.U32 R0, R4 ;  /* 0x0000000400007245 */ /* 0x004fc80000201000 */
[----:B------:R-:W-:Y:S01]  /*fcf0*/  F2FP.F16.F32.PACK_AB R0, RZ, R0 ;  /* 0x00000000ff00723e */ /* 0x000fe200000000ff */
[----:B------:R-:W-:Y:S06]  /*fd00*/  BRA `(.L_x_2528) ;  /* 0x0000000c00847947 */ /* 0x000fec0003800000 */
.L_x_2630:
        /* <DEDUP_REMOVED lines=10> */
.L_x_2634:
[----:B------:R-:W2:Y:S02]  /*fdb0*/  LDG.E R4, desc[UR36][R4.64] ;  /* 0x0000002404047981 */ /* 0x000ea4000c1e1900 */
[----:B--2---:R-:W-:-:S04]  /*fdc0*/  I2FP.F32.S32 R0, R4 ;  /* 0x0000000400007245 */ /* 0x004fc80000201400 */
[----:B------:R-:W-:Y:S01]  /*fdd0*/  F2FP.F16.F32.PACK_AB R0, RZ, R0 ;  /* 0x00000000ff00723e */ /* 0x000fe200000000ff */
[----:B------:R-:W-:Y:S06]  /*fde0*/  BRA `(.L_x_2528) ;  /* 0x0000000c004c7947 */ /* 0x000fec0003800000 */
.L_x_2633:
[----:B------:R-:W2:Y:S02]  /*fdf0*/  LDG.E.U16 R4, desc[UR36][R4.64] ;  /* 0x0000002404047981 */ /* 0x000ea4000c1e1500 */
[----:B--2---:R-:W0:Y:S02]  /*fe00*/  I2F.S16 R0, R4 ;  /* 0x0000000400007306 */ /* 0x004e240000101400 */
[----:B0-----:R-:W-:Y:S01]  /*fe10*/  F2FP.F16.F32.PACK_AB R0, RZ, R0 ;  /* 0x00000000ff00723e */ /* 0x001fe200000000ff */
[----:B------:R-:W-:Y:S06]  /*fe20*/  BRA `(.L_x_2528) ;  /* 0x0000000c003c7947 */ /* 0x000fec0003800000 */
.L_x_2629:
        /* <DEDUP_REMOVED lines=9> */
.L_x_2636:
[----:B------:R1:W5:Y:S01]  /*fec0*/  LDG.E.U16 R0, desc[UR36][R4.64] ;  /* 0x0000002404007981 */ /* 0x000362000c1e1500 */
[----:B------:R-:W-:Y:S05]  /*fed0*/  BRA `(.L_x_2528) ;  /* 0x0000000c00107947 */ /* 0x000fea0003800000 */
.L_x_2635:
        /* <DEDUP_REMOVED lines=9> */
.L_x_2638:
[----:B------:R0:W5:Y:S01]  /*ff70*/  LDG.E.U16 R0, desc[UR36][R4.64] ;  /* 0x0000002404007981 */ /* 0x000162000c1e1500 */
[----:B------:R-:W-:Y:S05]  /*ff80*/  BRA `(.L_x_2528) ;  /* 0x0000000800e47947 */ /* 0x000fea0003800000 */
.L_x_2637:
        /* <DEDUP_REMOVED lines=8> */
.L_x_2628:
        /* <DEDUP_REMOVED lines=13> */
.L_x_2641:
        /* <DEDUP_REMOVED lines=8> */
.L_x_2640:
        /* <DEDUP_REMOVED lines=28> */
.L_x_2643:
        /* <DEDUP_REMOVED lines=12> */
[----:B------:R-:W-:Y:S01]  /*103e0*/  F2FP.F16.F32.PACK_AB R0, RZ, R0 ;  /* 0x00000000ff00723e */ /* 0x000fe200000000ff */
[----:B------:R-:W-:Y:S06]  /*103f0*/  BRA `(.L_x_2528) ;  /* 0x0000000400c87947 */ /* 0x000fec0003800000 */
.L_x_2642:
[----:B------:R-:W2:Y:S02]  /*10400*/  LDG.E.U16 R0, desc[UR36][R4.64] ;  /* 0x0000002404007981 */ /* 0x000ea4000c1e1500 */
[----:B--2---:R-:W-:-:S05]  /*10410*/  IMAD.U32 R0, R0, 0x10000, RZ ;  /* 0x0001000000007824 */ /* 0x004fca00078e00ff */
[----:B------:R-:W-:Y:S01]  /*10420*/  F2FP.F16.F32.PACK_AB R0, RZ, R0 ;  /* 0x00000000ff00723e */ /* 0x000fe200000000ff */
[----:B------:R-:W-:Y:S06]  /*10430*/  BRA `(.L_x_2528) ;  /* 0x0000000400b87947 */ /* 0x000fec0003800000 */
.L_x_2639:
        /* <DEDUP_REMOVED lines=12> */
.L_x_2646:
        /* <DEDUP_REMOVED lines=21> */
.L_x_2650:
[----:B------:R-:W-:Y:S05]  /*10650*/  BSYNC B1 ;  /* 0x0000000000017941 */ /* 0x000fea0003800000 */
.L_x_2649:
[----:B------:R-:W-:Y:S01]  /*10660*/  LEA R5, R0, 0x3b800000, 0x17 ;  /* 0x3b80000000057811 */ /* 0x000fe200078eb8ff */
[----:B------:R-:W-:-:S05]  /*10670*/  IMAD.SHL.U32 R0, R3, 0x100000, RZ ;  /* 0x0010000003007824 */ /* 0x000fca00078e00ff */
[----:B------:R-:W-:-:S07]  /*10680*/  LOP3.LUT R0, R5, R0, R6, 0xfe, !PT ;  /* 0x0000000005007212 */ /* 0x000fce00078efe06 */
.L_x_2648:
[----:B------:R-:W-:Y:S05]  /*10690*/  BSYNC B0 ;  /* 0x0000000000007941 */ /* 0x000fea0003800000 */
.L_x_2647:
[----:B------:R-:W-:Y:S01]  /*106a0*/  F2FP.F16.F32.PACK_AB R0, RZ, R0 ;  /* 0x00000000ff00723e */ /* 0x000fe200000000ff */
[----:B------:R-:W-:Y:S06]  /*106b0*/  BRA `(.L_x_2528) ;  /* 0x0000000400187947 */ /* 0x000fec0003800000 */
.L_x_2645:
        /* <DEDUP_REMOVED lines=21> */
.L_x_2654:
[----:B------:R-:W-:Y:S05]  /*10810*/  BSYNC B1 ;  /* 0x0000000000017941 */ /* 0x000fea0003800000 */
.L_x_2653:
[----:B------:R-:W-:Y:S01]  /*10820*/  LEA R5, R0, 0x37800000, 0x17 ;  /* 0x3780000000057811 */ /* 0x000fe200078eb8ff */
[----:B------:R-:W-:-:S05]  /*10830*/  IMAD.SHL.U32 R0, R3, 0x200000, RZ ;  /* 0x0020000003007824 */ /* 0x000fca00078e00ff */
[----:B------:R-:W-:-:S07]  /*10840*/  LOP3.LUT R0, R5, R0, R6, 0xfe, !PT ;  /* 0x0000000005007212 */ /* 0x000fce00078efe06 */
.L_x_2652:
[----:B------:R-:W-:Y:S05]  /*10850*/  BSYNC B0 ;  /* 0x0000000000007941 */ /* 0x000fea0003800000 */
.L_x_2651:
[----:B------:R-:W-:Y:S01]  /*10860*/  F2FP.F16.F32.PACK_AB R0, RZ, R0 ;  /* 0x00000000ff00723e */ /* 0x000fe200000000ff */
[----:B------:R-:W-:Y:S06]  /*10870*/  BRA `(.L_x_2528) ;  /* 0x0000000000a87947 */ /* 0x000fec0003800000 */
.L_x_2644:
        /* <DEDUP_REMOVED lines=14> */
.L_x_2658:
[----:B------:R-:W-:Y:S05]  /*10960*/  BSYNC B0 ;  /* 0x0000000000007941 */ /* 0x000fea0003800000 */
.L_x_2657:
[----:B------:R-:W-:Y:S01]  /*10970*/  F2FP.F16.F32.PACK_AB R0, RZ, R0 ;  /* 0x00000000ff00723e */ /* 0x000fe200000000ff */
[----:B------:R-:W-:Y:S06]  /*10980*/  BRA `(.L_x_2528) ;  /* 0x0000000000647947 */ /* 0x000fec0003800000 */
.L_x_2632:
        /* <DEDUP_REMOVED lines=16> */
.L_x_2659:
[----:B------:R-:W-:Y:S01]  /*10a90*/  PRMT R0, RZ, 0x7610, R0 ;  /* 0x00007610ff007816 */ /* 0x000fe20000000000 */
[----:B------:R-:W-:Y:S06]  /*10aa0*/  BRA `(.L_x_2528) ;  /* 0x00000000001c7947 */ /* 0x000fec0003800000 */
.L_x_2656:
[----:B------:R-:W2:Y:S02]  /*10ab0*/  LDG.E.64 R4, desc[UR36][R4.64] ;  /* 0x0000002404047981 */ /* 0x000ea4000c1e1b00 */
[----:B--2---:R-:W0:Y:S02]  /*10ac0*/  I2F.U64 R0, R4 ;  /* 0x0000000400007312 */ /* 0x004e240000301000 */
[----:B0-----:R-:W-:Y:S01]  /*10ad0*/  F2FP.F16.F32.PACK_AB R0, RZ, R0 ;  /* 0x00000000ff00723e */ /* 0x001fe200000000ff */
[----:B------:R-:W-:Y:S06]  /*10ae0*/  BRA `(.L_x_2528) ;  /* 0x00000000000c7947 */ /* 0x000fec0003800000 */
.L_x_2655:
[----:B------:R-:W2:Y:S02]  /*10af0*/  LDG.E R4, desc[UR36][R4.64] ;  /* 0x0000002404047981 */ /* 0x000ea4000c1e1900 */
[----:B--2---:R-:W-:-:S04]  /*10b00*/  I2FP.F32.U32 R0, R4 ;  /* 0x0000000400007245 */ /* 0x004fc80000201000 */
[----:B------:R-:W-:-:S07]  /*10b10*/  F2FP.F16.F32.PACK_AB R0, RZ, R0 ;  /* 0x00000000ff00723e */ /* 0x000fce00000000ff */
.L_x_2528:
[----:B------:R-:W-:Y:S05]  /*10b20*/  BSYNC B6 ;  /* 0x0000000000067941 */ /* 0x000fea0003800000 */
.L_x_2527:
[----:B------:R-:W2:Y:S01]  /*10b30*/  S2R R37, SR_TID.X ;  /* 0x0000000000257919 */ /* 0x000ea20000002100 */
[----:B------:R-:W3:Y:S01]  /*10b40*/  LDC.U8 R17, c[0x0][0x258] ;  /* 0x00009600ff117b82 */ /* 0x000ee20000000000 */
[----:B------:R-:W-:Y:S01]  /*10b50*/  BSSY B0, `(.L_x_2660) ;  /* 0x0000015000007945 */ /* 0x000fe20003800000 */
[CC--:B--2---:R-:W-:Y:S01]  /*10b60*/  ISETP.GE.AND P3, PT, R37.reuse, R34.reuse, PT ;  /* 0x000000222500720c */ /* 0x0c4fe20003f66270 */
[C---:B------:R-:W-:Y:S02]  /*10b70*/  VIADD R3, R37.reuse, 0x100 ;  /* 0x0000010025037836 */ /* 0x040fe40000000000 */
[C---:B01----:R-:W-:Y:S02]  /*10b80*/  VIADD R5, R37.reuse, 0x180 ;  /* 0x0000018025057836 */ /* 0x043fe40000000000 */
[----:B------:R-:W-:Y:S01]  /*10b90*/  VIADD R19, R37, 0x80 ;  /* 0x0000008025137836 */ /* 0x000fe20000000000 */
[-C--:B------:R-:W-:Y:S02]  /*10ba0*/  ISETP.GE.AND P1, PT, R3, R34.reuse, PT ;  /* 0x000000220300720c */ /* 0x080fe40003f26270 */
[----:B------:R-:W-:-:S02]  /*10bb0*/  ISETP.GE.AND P2, PT, R5, R34, PT ;  /* 0x000000220500720c */ /* 0x000fc40003f46270 */
[----:B------:R-:W-:-:S03]  /*10bc0*/  ISETP.GE.AND P0, PT, R19, R34, PT ;  /* 0x000000221300720c */ /* 0x000fc60003f06270 */
[----:B------:R-:W-:Y:S10]  /*10bd0*/  @P3 BRA `(.L_x_2661) ;  /* 0x0000000000303947 */ /* 0x000ff40003800000 */
[----:B-----5:R-:W-:Y:S02]  /*10be0*/  HADD2.F32 R25, -RZ, R25.H0_H0 ;  /* 0x20000019ff197230 */ /* 0x020fe40000004100 */
[----:B------:R-:W-:Y:S02]  /*10bf0*/  HADD2.F32 R27, -RZ, R27.H0_H0 ;  /* 0x2000001bff1b7230 */ /* 0x000fe40000004100 */
[----:B------:R-:W-:Y:S02]  /*10c00*/  HADD2.F32 R24, -RZ, R24.H0_H0 ;  /* 0x20000018ff187230 */ /* 0x000fe40000004100 */
[----:B------:R-:W-:Y:S01]  /*10c10*/  FMUL.FTZ R25, R25, -1.4426950216293334961 ;  /* 0xbfb8aa3b19197820 */ /* 0x000fe20000410000 */
[----:B------:R-:W-:-:S05]  /*10c20*/  HADD2.F32 R26, -RZ, R26.H0_H0 ;  /* 0x2000001aff1a7230 */ /* 0x000fca0000004100 */
[----:B------:R-:W0:Y:S02]  /*10c30*/  MUFU.EX2 R25, R25 ;  /* 0x0000001900197308 */ /* 0x000e240000000800 */
[----:B0-----:R-:W-:-:S06]  /*10c40*/  FADD.FTZ R4, R25, 1 ;  /* 0x3f80000019047421 */ /* 0x001fcc0000010000 */
[----:B------:R-:W0:Y:S02]  /*10c50*/  MUFU.RCP R4, R4 ;  /* 0x0000000400047308 */ /* 0x000e240000001000 */
[----:B0-----:R-:W-:-:S04]  /*10c60*/  FFMA.FTZ R27, -R27, R4, R27 ;  /* 0x000000041b1b7223 */ /* 0x001fc8000001011b */
[----:B------:R-:W-:-:S04]  /*10c70*/  FMUL.FTZ R27, R24, R27 ;  /* 0x0000001b181b7220 */ /* 0x000fc80000410000 */
[----:B------:R-:W-:-:S05]  /*10c80*/  FFMA.FTZ R3, R26, R4, R27 ;  /* 0x000000041a037223 */ /* 0x000fca000001001b */
[----:B------:R-:W-:-:S07]  /*10c90*/  F2FP.F16.F32.PACK_AB R3, RZ, R3 ;  /* 0x00000003ff03723e */ /* 0x000fce00000000ff */
.L_x_2661:
[----:B------:R-:W-:Y:S05]  /*10ca0*/  BSYNC B0 ;  /* 0x0000000000007941 */ /* 0x000fea0003800000 */
.L_x_2660:
[----:B------:R-:W-:Y:S04]  /*10cb0*/  BSSY B0, `(.L_x_2662) ;  /* 0x000000e000007945 */ /* 0x000fe80003800000 */
[----:B------:R-:W-:Y:S05]  /*10cc0*/  @P0 BRA `(.L_x_2663) ;  /* 0x0000000000300947 */ /* 0x000fea0003800000 */
        /* <DEDUP_REMOVED lines=12> */
.L_x_2663:
[----:B------:R-:W-:Y:S05]  /*10d90*/  BSYNC B0 ;  /* 0x0000000000007941 */ /* 0x000fea0003800000 */
.L_x_2662:
        /* <DEDUP_REMOVED lines=14> */
.L_x_2665:
[----:B------:R-:W-:Y:S05]  /*10e80*/  BSYNC B0 ;  /* 0x0000000000007941 */ /* 0x000fea0003800000 */
.L_x_2664:
        /* <DEDUP_REMOVED lines=14> */
.L_x_2667:
[----:B------:R-:W-:Y:S05]  /*10f70*/  BSYNC B0 ;  /* 0x0000000000007941 */ /* 0x000fea0003800000 */
.L_x_2666:
[----:B------:R-:W-:Y:S04]  /*10f80*/  BSSY B6, `(.L_x_2668) ;  /* 0x0000112000067945 */ /* 0x000fe80003800000 */
[----:B------:R-:W-:Y:S05]  /*10f90*/  @P3 BRA `(.L_x_2669) ;  /* 0x0000001000403947 */ /* 0x000fea0003800000 */
[----:B------:R-:W0:Y:S01]  /*10fa0*/  LDC.64 R8, c[0x0][0x218] ;  /* 0x00008600ff087b82 */ /* 0x000e220000000a00 */
[----:B---3-5:R-:W-:Y:S01]  /*10fb0*/  PRMT R0, R17, 0x9910, RZ ;  /* 0x0000991011007816 */ /* 0x028fe200000000ff */
        /* <DEDUP_REMOVED lines=15> */
[----:B------:R-:W-:Y:S02]  /*110b0*/  HADD2.F32 R3, -RZ, R3.H0_H0 ;  /* 0x20000003ff037230 */ /* 0x000fe40000004100 */
[----:B------:R-:W-:-:S04]  /*110c0*/  IMAD.MOV.U32 R37, RZ, RZ, R19 ;  /* 0x000000ffff257224 */ /* 0x000fc800078e0013 */
[----:B------:R-:W0:Y:S02]  /*110d0*/  F2I.FTZ.TRUNC.NTZ R3, R3 ;  /* 0x0000000300037305 */ /* 0x000e24000021f100 */
[----:B0-----:R0:W-:Y:S01]  /*110e0*/  STG.E.U8 desc[UR36][R8.64], R3 ;  /* 0x0000000308007986 */ /* 0x0011e2000c101124 */
[----:B------:R-:W-:Y:S05]  /*110f0*/  BRA `(.L_x_2669) ;  /* 0x0000000c00e87947 */ /* 0x000fea0003800000 */
.L_x_2673:
[----:B------:R-:W-:Y:S02]  /*11100*/  HADD2.F32 R3, -RZ, R3.H0_H0 ;  /* 0x20000003ff037230 */ /* 0x000fe40000004100 */
[----:B------:R-:W-:-:S04]  /*11110*/  IMAD.MOV.U32 R37, RZ, RZ, R19 ;  /* 0x000000ffff257224 */ /* 0x000fc800078e0013 */
[----:B------:R-:W0:Y:S02]  /*11120*/  F2I.S64.TRUNC R2, R3 ;  /* 0x0000000300027311 */ /* 0x000e24000020d900 */
[----:B0-----:R0:W-:Y:S01]  /*11130*/  STG.E.U8 desc[UR36][R8.64], R2 ;  /* 0x0000000208007986 */ /* 0x0011e2000c101124 */
[----:B------:R-:W-:Y:S05]  /*11140*/  BRA `(.L_x_2669) ;  /* 0x0000000c00d47947 */ /* 0x000fea0003800000 */
.L_x_2672:
[----:B------:R-:W-:-:S13]  /*11150*/  ISETP.NE.AND P0, PT, R0, 0x2, PT ;  /* 0x000000020000780c */ /* 0x000fda0003f05270 */
[----:B------:R-:W-:Y:S05]  /*11160*/  @!P0 BRA `(.L_x_2675) ;  /* 0x0000000000388947 */ /* 0x000fea0003800000 */
[----:B------:R-:W-:-:S13]  /*11170*/  ISETP.NE.AND P0, PT, R0, 0x3, PT ;  /* 0x000000030000780c */ /* 0x000fda0003f05270 */
[----:B------:R-:W-:Y:S05]  /*11180*/  @!P0 BRA `(.L_x_2676) ;  /* 0x00000000001c8947 */ /* 0x000fea0003800000 */
[----:B------:R-:W-:-:S13]  /*11190*/  ISETP.NE.AND P0, PT, R0, 0x4, PT ;  /* 0x000000040000780c */ /* 0x000fda0003f05270 */
[----:B------:R-:W-:Y:S05]  /*111a0*/  @P0 BRA `(.L_x_2674) ;  /* 0x0000000c00500947 */ /* 0x000fea0003800000 */
[----:B------:R-:W-:Y:S02]  /*111b0*/  HADD2.F32 R3, -RZ, R3.H0_H0 ;  /* 0x20000003ff037230 */ /* 0x000fe40000004100 */
[----:B------:R-:W-:-:S04]  /*111c0*/  IMAD.MOV.U32 R37, RZ, RZ, R19 ;  /* 0x000000ffff257224 */ /* 0x000fc800078e0013 */
[----:B------:R-:W0:Y:S02]  /*111d0*/  F2I.S64.TRUNC R2, R3 ;  /* 0x0000000300027311 */ /* 0x000e24000020d900 */
[----:B0-----:R0:W-:Y:S01]  /*111e0*/  STG.E.64 desc[UR36][R8.64], R2 ;  /* 0x0000000208007986 */ /* 0x0011e2000c101b24 */
[----:B------:R-:W-:Y:S05]  /*111f0*/  BRA `(.L_x_2669) ;  /* 0x0000000c00a87947 */ /* 0x000fea0003800000 */
.L_x_2676:
[----:B------:R-:W-:Y:S02]  /*11200*/  HADD2.F32 R3, -RZ, R3.H0_H0 ;  /* 0x20000003ff037230 */ /* 0x000fe40000004100 */
[----:B------:R-:W-:-:S04]  /*11210*/  IMAD.MOV.U32 R37, RZ, RZ, R19 ;  /* 0x000000ffff257224 */ /* 0x000fc800078e0013 */
[----:B------:R-:W0:Y:S02]  /*11220*/  F2I.FTZ.TRUNC.NTZ R3, R3 ;  /* 0x0000000300037305 */ /* 0x000e24000021f100 */
[----:B0-----:R0:W-:Y:S01]  /*11230*/  STG.E desc[UR36][R8.64], R3 ;  /* 0x0000000308007986 */ /* 0x0011e2000c101924 */
[----:B------:R-:W-:Y:S05]  /*11240*/  BRA `(.L_x_2669) ;  /* 0x0000000c00947947 */ /* 0x000fea0003800000 */
.L_x_2675:
[----:B------:R-:W-:Y:S02]  /*11250*/  HADD2.F32 R3, -RZ, R3.H0_H0 ;  /* 0x20000003ff037230 */ /* 0x000fe40000004100 */
[----:B------:R-:W-:-:S04]  /*11260*/  IMAD.MOV.U32 R37, RZ, RZ, R19 ;  /* 0x000000ffff257224 */ /* 0x000fc800078e0013 */
[----:B------:R-:W0:Y:S02]  /*11270*/  F2I.FTZ.TRUNC.NTZ R3, R3 ;  /* 0x0000000300037305 */ /* 0x000e24000021f100 */
[----:B0-----:R0:W-:Y:S01]  /*11280*/  STG.E.U16 desc[UR36][R8.64], R3 ;  /* 0x0000000308007986 */ /* 0x0011e2000c101524 */
[----:B------:R-:W-:Y:S05]  /*11290*/  BRA `(.L_x_2669) ;  /* 0x0000000c00807947 */ /* 0x000fea0003800000 */
.L_x_2671:
[----:B------:R-:W-:-:S13]  /*112a0*/  ISETP.GT.AND P0, PT, R0, 0x6, PT ;  /* 0x000000060000780c */ /* 0x000fda0003f04270 */
[----:B------:R-:W-:Y:S05]  /*112b0*/  @P0 BRA `(.L_x_2677) ;  /* 0x00000000002c0947 */ /* 0x000fea0003800000 */
[----:B------:R-:W-:-:S13]  /*112c0*/  ISETP.NE.AND P0, PT, R0, 0x5, PT ;  /* 0x000000050000780c */ /* 0x000fda0003f05270 */
[----:B------:R-:W-:Y:S05]  /*112d0*/  @!P0 BRA `(.L_x_2678) ;  /* 0x0000000000188947 */ /* 0x000fea0003800000 */
[----:B------:R-:W-:-:S13]  /*112e0*/  ISETP.NE.AND P0, PT, R0, 0x6, PT ;  /* 0x000000060000780c */ /* 0x000fda0003f05270 */
[----:B------:R-:W-:Y:S05]  /*112f0*/  @P0 BRA `(.L_x_2674) ;  /* 0x0000000800fc0947 */ /* 0x000fea0003800000 */
[----:B------:R-:W-:Y:S02]  /*11300*/  HADD2.F32 R3, -RZ, R3.H0_H0 ;  /* 0x20000003ff037230 */ /* 0x000fe40000004100 */
[----:B------:R-:W-:-:S03]  /*11310*/  IMAD.MOV.U32 R37, RZ, RZ, R19 ;  /* 0x000000ffff257224 */ /* 0x000fc600078e0013 */
[----:B------:R0:W-:Y:S01]  /*11320*/  STG.E desc[UR36][R8.64], R3 ;  /* 0x0000000308007986 */ /* 0x0001e2000c101924 */
[----:B------:R-:W-:Y:S05]  /*11330*/  BRA `(.L_x_2669) ;  /* 0x0000000c00587947 */ /* 0x000fea0003800000 */
.L_x_2678:
[----:B------:R0:W-:Y:S01]  /*11340*/  STG.E.U16 desc[UR36][R8.64], R3 ;  /* 0x0000000308007986 */ /* 0x0001e2000c101524 */
[----:B------:R-:W-:Y:S01]  /*11350*/  IMAD.MOV.U32 R37, RZ, RZ, R19 ;  /* 0x000000ffff257224 */ /* 0x000fe200078e0013 */
[----:B------:R-:W-:Y:S06]  /*11360*/  BRA `(.L_x_2669) ;  /* 0x0000000c004c7947 */ /* 0x000fec0003800000 */
.L_x_2677:
[----:B------:R-:W-:-:S13]  /*11370*/  ISETP.NE.AND P0, PT, R0, 0x7, PT ;  /* 0x000000070000780c */ /* 0x000fda0003f05270 */
[----:B------:R-:W-:Y:S05]  /*11380*/  @!P0 BRA `(.L_x_2679) ;  /* 0x00000000003c8947 */ /* 0x000fea0003800000 */
[----:B------:R-:W-:-:S13]  /*11390*/  ISETP.NE.AND P0, PT, R0, 0x8, PT ;  /* 0x000000080000780c */ /* 0x000fda0003f05270 */
[----:B------:R-:W-:Y:S05]  /*113a0*/  @!P0 BRA `(.L_x_2680) ;  /* 0x00000000001c8947 */ /* 0x000fea0003800000 */
[----:B------:R-:W-:-:S13]  /*113b0*/  ISETP.NE.AND P0, PT, R0, 0x9, PT ;  /* 0x000000090000780c */ /* 0x000fda0003f05270 */
[----:B------:R-:W-:Y:S05]  /*113c0*/  @P0 BRA `(.L_x_2674) ;  /* 0x0000000800c80947 */ /* 0x000fea0003800000 */
[----:B------:R-:W-:Y:S02]  /*113d0*/  HADD2.F32 R2, -RZ, R3.H0_H0 ;  /* 0x20000003ff027230 */ /* 0x000fe40000004100 */
[----:B------:R-:W-:Y:S02]  /*113e0*/  IMAD.MOV.U32 R3, RZ, RZ, RZ ;  /* 0x000000ffff037224 */ /* 0x000fe400078e00ff */
[----:B------:R-:W-:-:S03]  /*113f0*/  IMAD.MOV.U32 R37, RZ, RZ, R19 ;  /* 0x000000ffff257224 */ /* 0x000fc600078e0013 */
[----:B------:R0:W-:Y:S01]  /*11400*/  STG.E.64 desc[UR36][R8.64], R2 ;  /* 0x0000000208007986 */ /* 0x0001e2000c101b24 */
[----:B------:R-:W-:Y:S05]  /*11410*/  BRA `(.L_x_2669) ;  /* 0x0000000c00207947 */ /* 0x000fea0003800000 */
.L_x_2680:
[----:B------:R-:W-:Y:S02]  /*11420*/  HADD2.F32 R0, -RZ, R3.H0_H0 ;  /* 0x20000003ff007230 */ /* 0x000fe40000004100 */
[----:B------:R-:W-:-:S03]  /*11430*/  IMAD.MOV.U32 R37, RZ, RZ, R19 ;  /* 0x000000ffff257224 */ /* 0x000fc600078e0013 */
[----:B------:R-:W-:-:S04]  /*11440*/  F2FP.F16.F32.PACK_AB R0, RZ, R0 ;  /* 0x00000000ff00723e */ /* 0x000fc800000000ff */
[----:B------:R-:W-:-:S05]  /*11450*/  PRMT R0, R0, 0x5410, RZ ;  /* 0x0000541000007816 */ /* 0x000fca00000000ff */
[----:B------:R0:W-:Y:S01]  /*11460*/  STG.E desc[UR36][R8.64], R0 ;  /* 0x0000000008007986 */ /* 0x0001e2000c101924 */
[----:B------:R-:W-:Y:S05]  /*11470*/  BRA `(.L_x_2669) ;  /* 0x0000000c00087947 */ /* 0x000fea0003800000 */
.L_x_2679:
[----:B------:R-:W-:Y:S02]  /*11480*/  HADD2.F32 R2, -RZ, R3.H0_H0 ;  /* 0x20000003ff027230 */ /* 0x000fe40000004100 */
[----:B------:R-:W-:-:S03]  /*11490*/  IMAD.MOV.U32 R37, RZ, RZ, R19 ;  /* 0x000000ffff257224 */ /* 0x000fc600078e0013 */
[----:B------:R-:W-:-:S06]  /*114a0*/  FMUL.FTZ R2, R2, 1 ;  /* 0x3f80000002027820 */ /* 0x000fcc0000410000 */
[----:B------:R-:W0:Y:S02]  /*114b0*/  F2F.F64.F32 R2, R2 ;  /* 0x0000000200027310 */ /* 0x000e240000201800 */
[----:B0-----:R0:W-:Y:S01]  /*114c0*/  STG.E.64 desc[UR36][R8.64], R2 ;  /* 0x0000000208007986 */ /* 0x0011e2000c101b24 */
[----:B------:R-:W-:Y:S05]  /*114d0*/  BRA `(.L_x_2669) ;  /* 0x0000000800f07947 */ /* 0x000fea0003800000 */
.L_x_2670:
        /* <DEDUP_REMOVED lines=10> */
[----:B------:R-:W-:-:S04]  /*11580*/  FSETP.NEU.FTZ.AND P0, PT, R3, RZ, PT ;  /* 0x000000ff0300720b */ /* 0x000fc80003f1d000 */
[----:B------:R-:W-:-:S05]  /*11590*/  SEL R3, RZ, 0x1, !P0 ;  /* 0x00000001ff037807 */ /* 0x000fca0004000000 */
[----:B------:R0:W-:Y:S01]  /*115a0*/  STG.E.U8 desc[UR36][R8.64], R3 ;  /* 0x0000000308007986 */ /* 0x0001e2000c101124 */
[----:B------:R-:W-:Y:S05]  /*115b0*/  BRA `(.L_x_2669) ;  /* 0x0000000800b87947 */ /* 0x000fea0003800000 */
.L_x_2683:
[----:B------:R-:W-:Y:S01]  /*115c0*/  HADD2.F32 R3, -RZ, R3.H0_H0 ;  /* 0x20000003ff037230 */ /* 0x000fe20000004100 */
[----:B------:R-:W-:Y:S01]  /*115d0*/  CS2R R6, SRZ ;  /* 0x0000000000067805 */ /* 0x000fe2000001ff00 */
[----:B------:R-:W-:-:S03]  /*115e0*/  IMAD.MOV.U32 R37, RZ, RZ, R19 ;  /* 0x000000ffff257224 */ /* 0x000fc600078e0013 */
[----:B------:R-:W-:-:S04]  /*115f0*/  FMUL.FTZ R3, R3, 1 ;  /* 0x3f80000003037820 */ /* 0x000fc80000410000 */
[----:B------:R-:W0:Y:S02]  /*11600*/  F2F.F64.F32 R4, R3 ;  /* 0x0000000300047310 */ /* 0x000e240000201800 */
[----:B0-----:R0:W-:Y:S01]  /*11610*/  STG.E.128 desc[UR36][R8.64], R4 ;  /* 0x0000000408007986 */ /* 0x0011e2000c101d24 */
[----:B------:R-:W-:Y:S05]  /*11620*/  BRA `(.L_x_2669) ;  /* 0x00000008009c7947 */ /* 0x000fea0003800000 */
.L_x_2682:
        /* <DEDUP_REMOVED lines=21> */
.L_x_2687:
[----:B------:R-:W-:Y:S05]  /*11780*/  BSYNC B0 ;  /* 0x0000000000007941 */ /* 0x000fea0003800000 */
.L_x_2686:
[----:B------:R-:W-:Y:S01]  /*11790*/  LOP3.LUT R3, R0, R3, RZ, 0xfc, !PT ;  /* 0x0000000300037212 */ /* 0x000fe200078efcff */
[----:B------:R-:W-:-:S04]  /*117a0*/  IMAD.MOV.U32 R37, RZ, RZ, R19 ;  /* 0x000000ffff257224 */ /* 0x000fc800078e0013 */
[----:B------:R0:W-:Y:S01]  /*117b0*/  STG.E.U8 desc[UR36][R8.64], R3 ;  /* 0x0000000308007986 */ /* 0x0001e2000c101124 */
[----:B------:R-:W-:Y:S05]  /*117c0*/  BRA `(.L_x_2669) ;  /* 0x0000000800347947 */ /* 0x000fea0003800000 */
.L_x_2685:
        /* <DEDUP_REMOVED lines=13> */
.L_x_2689:
[----:B------:R-:W-:Y:S01]  /*118a0*/  IMAD.MOV.U32 R0, RZ, RZ, 0x7f ;  /* 0x0000007fff007424 */ /* 0x000fe200078e00ff */
[----:B------:R-:W-:-:S04]  /*118b0*/  ISETP.GT.U32.AND P0, PT, R2, 0x7f800000, PT ;  /* 0x7f8000000200780c */ /* 0x000fc80003f04070 */
[----:B------:R-:W-:-:S09]  /*118c0*/  SEL R0, R0, 0x7c, P0 ;  /* 0x0000007c00007807 */ /* 0x000fd20000000000 */
.L_x_2690:
[----:B------:R-:W-:Y:S05]  /*118d0*/  BSYNC B0 ;  /* 0x0000000000007941 */ /* 0x000fea0003800000 */
.L_x_2688:
[----:B------:R-:W-:Y:S01]  /*118e0*/  LOP3.LUT R2, R3, 0x80000000, RZ, 0xc0, !PT ;  /* 0x8000000003027812 */ /* 0x000fe200078ec0ff */
[----:B------:R-:W-:-:S03]  /*118f0*/  IMAD.MOV.U32 R37, RZ, RZ, R19 ;  /* 0x000000ffff257224 */ /* 0x000fc600078e0013 */
[----:B------:R-:W-:-:S04]  /*11900*/  SHF.R.U32.HI R3, RZ, 0x18, R2 ;  /* 0x00000018ff037819 */ /* 0x000fc80000011602 */
[----:B------:R-:W-:-:S05]  /*11910*/  LOP3.LUT R3, R0, R3, RZ, 0xfc, !PT ;  /* 0x0000000300037212 */ /* 0x000fca00078efcff */
[----:B------:R0:W-:Y:S01]  /*11920*/  STG.E.U8 desc[UR36][R8.64], R3 ;  /* 0x0000000308007986 */ /* 0x0001e2000c101124 */
[----:B------:R-:W-:Y:S05]  /*11930*/  BRA `(.L_x_2669) ;  /* 0x0000000400d87947 */ /* 0x000fea0003800000 */
.L_x_2684:
[----:B------:R-:W-:Y:S02]  /*11940*/  HADD2.F32 R0, -RZ, R3.H0_H0 ;  /* 0x20000003ff007230 */ /* 0x000fe40000004100 */
[----:B------:R-:W-:-:S03]  /*11950*/  IMAD.MOV.U32 R37, RZ, RZ, R19 ;  /* 0x000000ffff257224 */ /* 0x000fc600078e0013 */
[----:B------:R-:W-:-:S05]  /*11960*/  F2FP.BF16.F32.PACK_AB R0, RZ, R0 ;  /* 0x00000000ff00723e */ /* 0x000fca00000010ff */
[----:B------:R0:W-:Y:S01]  /*11970*/  STG.E.U16 desc[UR36][R8.64], R0 ;  /* 0x0000000008007986 */ /* 0x0001e2000c101524 */
[----:B------:R-:W-:Y:S05]  /*11980*/  BRA `(.L_x_2669) ;  /* 0x0000000400c47947 */ /* 0x000fea0003800000 */
.L_x_2681:
        /* <DEDUP_REMOVED lines=10> */
[----:B------:R-:W0:Y:S02]  /*11a30*/  F2I.FTZ.U32.TRUNC.NTZ R3, R3 ;  /* 0x0000000300037305 */ /* 0x000e24000021f000 */
[----:B0-----:R0:W-:Y:S01]  /*11a40*/  STG.E.U16 desc[UR36][R8.64], R3 ;  /* 0x0000000308007986 */ /* 0x0011e2000c101524 */
[----:B------:R-:W-:Y:S05]  /*11a50*/  BRA `(.L_x_2669) ;  /* 0x0000000400907947 */ /* 0x000fea0003800000 */
.L_x_2693:
        /* <DEDUP_REMOVED lines=17> */
.L_x_2696:
[----:B------:R-:W-:-:S04]  /*11b70*/  LOP3.LUT R2, R3, 0x80000000, RZ, 0xc0, !PT ;  /* 0x8000000003027812 */ /* 0x000fc800078ec0ff */
[----:B------:R-:W-:-:S04]  /*11b80*/  SHF.R.U32.HI R3, RZ, 0x18, R2 ;  /* 0x00000018ff037819 */ /* 0x000fc80000011602 */
[----:B------:R-:W-:-:S04]  /*11b90*/  LOP3.LUT R0, R0, R3, RZ, 0xfc, !PT ;  /* 0x0000000300007212 */ /* 0x000fc800078efcff */
[----:B------:R-:W-:-:S07]  /*11ba0*/  PRMT R4, R0, 0x7610, R4 ;  /* 0x0000761000047816 */ /* 0x000fce0000000004 */
.L_x_2695:
[----:B------:R-:W-:Y:S05]  /*11bb0*/  BSYNC B0 ;  /* 0x0000000000007941 */ /* 0x000fea0003800000 */
.L_x_2694:
[----:B------:R0:W-:Y:S01]  /*11bc0*/  STG.E.U8 desc[UR36][R8.64], R4 ;  /* 0x0000000408007986 */ /* 0x0001e2000c101124 */
[----:B------:R-:W-:Y:S01]  /*11bd0*/  IMAD.MOV.U32 R37, RZ, RZ, R19 ;  /* 0x000000ffff257224 */ /* 0x000fe200078e0013 */
[----:B------:R-:W-:Y:S06]  /*11be0*/  BRA `(.L_x_2669) ;  /* 0x00000004002c7947 */ /* 0x000fec0003800000 */
.L_x_2692:
        /* <DEDUP_REMOVED lines=17> */
.L_x_2699:
[----:B------:R-:W-:-:S04]  /*11d00*/  LOP3.LUT R2, R3, 0x80000000, RZ, 0xc0, !PT ;  /* 0x8000000003027812 */ /* 0x000fc800078ec0ff */
[----:B------:R-:W-:-:S04]  /*11d10*/  SHF.R.U32.HI R3, RZ, 0x18, R2 ;  /* 0x00000018ff037819 */ /* 0x000fc80000011602 */
[----:B------:R-:W-:-:S04]  /*11d20*/  LOP3.LUT R0, R0, R3, RZ, 0xfc, !PT ;  /* 0x0000000300007212 */ /* 0x000fc800078efcff */
[----:B------:R-:W-:-:S07]  /*11d30*/  PRMT R4, R0, 0x7610, R4 ;  /* 0x0000761000047816 */ /* 0x000fce0000000004 */
.L_x_2698:
[----:B------:R-:W-:Y:S05]  /*11d40*/  BSYNC B0 ;  /* 0x0000000000007941 */ /* 0x000fea0003800000 */
.L_x_2697:
[----:B------:R4:W-:Y:S01]  /*11d50*/  STG.E.U8 desc[UR36][R8.64], R4 ;  /* 0x0000000408007986 */ /* 0x0009e2000c101124 */
[----:B------:R-:W-:Y:S01]  /*11d60*/  IMAD.MOV.U32 R37, RZ, RZ, R19 ;  /* 0x000000ffff257224 */ /* 0x000fe200078e0013 */
[----:B------:R-:W-:Y:S06]  /*11d70*/  BRA `(.L_x_2669) ;  /* 0x0000000000c87947 */ /* 0x000fec0003800000 */
.L_x_2691:
[----:B------:R-:W-:-:S13]  /*11d80*/  ISETP.NE.AND P0, PT, R0, 0x1c, PT ;  /* 0x0000001c0000780c */ /* 0x000fda0003f05270 */
[----:B------:R-:W-:Y:S05]  /*11d90*/  @!P0 BRA `(.L_x_2700) ;  /* 0x0000000000b08947 */ /* 0x000fea0003800000 */
[----:B------:R-:W-:-:S13]  /*11da0*/  ISETP.NE.AND P0, PT, R0, 0x1d, PT ;  /* 0x0000001d0000780c */ /* 0x000fda0003f05270 */
[----:B------:R-:W-:Y:S05]  /*11db0*/  @!P0 BRA `(.L_x_2701) ;  /* 0x0000000000948947 */ /* 0x000fea0003800000 */
[----:B------:R-:W-:-:S13]  /*11dc0*/  ISETP.NE.AND P0, PT, R0, 0x2c, PT ;  /* 0x0000002c0000780c */ /* 0x000fda0003f05270 */
[----:B------:R-:W-:Y:S05]  /*11dd0*/  @P0 BRA `(.L_x_2674) ;  /* 0x0000000000440947 */ /* 0x000fea0003800000 */
[----:B------:R-:W-:Y:S02]  /*11de0*/  HADD2.F32 R3, -RZ, R3.H0_H0 ;  /* 0x20000003ff037230 */ /* 0x000fe40000004100 */
        /* <DEDUP_REMOVED lines=16> */
.L_x_2674:
        /* <DEDUP_REMOVED lines=16> */
.L_x_2702:
[----:B------:R-:W-:Y:S01]  /*11ff0*/  IMAD.MOV.U32 R37, RZ, RZ, R19 ;  /* 0x000000ffff257224 */ /* 0x000fe200078e0013 */
[----:B------:R-:W-:Y:S06]  /*12000*/  BRA `(.L_x_2669) ;  /* 0x0000000000247947 */ /* 0x000fec0003800000 */
.L_x_2701:
[----:B------:R-:W-:Y:S02]  /*12010*/  HADD2.F32 R3, -RZ, R3.H0_H0 ;  /* 0x20000003ff037230 */ /* 0x000fe40000004100 */
[----:B------:R-:W-:-:S04]  /*12020*/  IMAD.MOV.U32 R37, RZ, RZ, R19 ;  /* 0x000000ffff257224 */ /* 0x000fc800078e0013 */
[----:B------:R-:W0:Y:S02]  /*12030*/  F2I.U64.TRUNC R2, R3 ;  /* 0x0000000300027311 */ /* 0x000e24000020d800 */
[----:B0-----:R2:W-:Y:S01]  /*12040*/  STG.E.64 desc[UR36][R8.64], R2 ;  /* 0x0000000208007986 */ /* 0x0015e2000c101b24 */
[----:B------:R-:W-:Y:S05]  /*12050*/  BRA `(.L_x_2669) ;  /* 0x0000000000107947 */ /* 0x000fea0003800000 */
.L_x_2700:
[----:B------:R-:W-:Y:S02]  /*12060*/  HADD2.F32 R3, -RZ, R3.H0_H0 ;  /* 0x20000003ff037230 */ /* 0x000fe40000004100 */
[----:B------:R-:W-:-:S04]  /*12070*/  IMAD.MOV.U32 R37, RZ, RZ, R19 ;  /* 0x000000ffff257224 */ /* 0x000fc800078e0013 */
[----:B------:R-:W0:Y:S02]  /*12080*/  F2I.FTZ.U32.TRUNC.NTZ R3, R3 ;  /* 0x0000000300037305 */ /* 0x000e24000021f000 */
[----:B0-----:R0:W-:Y:S02]  /*12090*/  STG.E desc[UR36][R8.64], R3 ;  /* 0x0000000308007986 */ /* 0x0011e4000c101924 */
.L_x_2669:
[----:B------:R-:W-:Y:S05]  /*120a0*/  BSYNC B6 ;  /* 0x0000000000067941 */ /* 0x000fea0003800000 */
.L_x_2668:
[----:B------:R-:W-:Y:S01]  /*120b0*/  ISETP.GE.AND P0, PT, R37, R34, PT ;  /* 0x000000222500720c */ /* 0x000fe20003f06270 */
[----:B------:R-:W-:-:S12]  /*120c0*/  BSSY B6, `(.L_x_2703) ;  /* 0x00001fc000067945 */ /* 0x000fd80003800000 */
[----:B------:R-:W-:Y:S05]  /*120d0*/  @P0 BRA `(.L_x_2704) ;  /* 0x0000001c00e80947 */ /* 0x000fea0003800000 */
[----:B012--5:R-:W0:Y:S01]  /*120e0*/  LDC.64 R2, c[0x0][0x218] ;  /* 0x00008600ff027b82 */ /* 0x027e220000000a00 */
[----:B------:R-:W-:Y:S01]  /*120f0*/  IMAD R0, R22, 0x200, R37 ;  /* 0x0000020016007824 */ /* 0x000fe200078e0225 */
[----:B---34-:R-:W-:Y:S01]  /*12100*/  PRMT R4, R17, 0x9910, RZ ;  /* 0x0000991011047816 */ /* 0x018fe200000000ff */
        /* <DEDUP_REMOVED lines=15> */
[----:B------:R-:W-:-:S06]  /*12200*/  HADD2.F32 R23, -RZ, R23.H0_H0 ;  /* 0x20000017ff177230 */ /* 0x000fcc0000004100 */
[----:B------:R-:W0:Y:S02]  /*12210*/  F2I.FTZ.TRUNC.NTZ R23, R23 ;  /* 0x0000001700177305 */ /* 0x000e24000021f100 */
[----:B0-----:R0:W-:Y:S01]  /*12220*/  STG.E.U8 desc[UR36][R2.64], R23 ;  /* 0x0000001702007986 */ /* 0x0011e2000c101124 */
[----:B------:R-:W-:Y:S05]  /*12230*/  BRA `(.L_x_2710) ;  /* 0x0000000c00947947 */ /* 0x000fea0003800000 */
.L_x_2708:
[----:B------:R-:W-:-:S06]  /*12240*/  HADD2.F32 R5, -RZ, R23.H0_H0 ;  /* 0x20000017ff057230 */ /* 0x000fcc0000004100 */
[----:B------:R-:W0:Y:S02]  /*12250*/  F2I.S64.TRUNC R4, R5 ;  /* 0x0000000500047311 */ /* 0x000e24000020d900 */
[----:B0-----:R0:W-:Y:S01]  /*12260*/  STG.E.U8 desc[UR36][R2.64], R4 ;  /* 0x0000000402007986 */ /* 0x0011e2000c101124 */
[----:B------:R-:W-:Y:S05]  /*12270*/  BRA `(.L_x_2710) ;  /* 0x0000000c00847947 */ /* 0x000fea0003800000 */
.L_x_2707:
        /* <DEDUP_REMOVED lines=10> */
.L_x_2712:
[----:B------:R-:W-:-:S06]  /*12320*/  HADD2.F32 R23, -RZ, R23.H0_H0 ;  /* 0x20000017ff177230 */ /* 0x000fcc0000004100 */
[----:B------:R-:W0:Y:S02]  /*12330*/  F2I.FTZ.TRUNC.NTZ R23, R23 ;  /* 0x0000001700177305 */ /* 0x000e24000021f100 */
[----:B0-----:R0:W-:Y:S01]  /*12340*/  STG.E desc[UR36][R2.64], R23 ;  /* 0x0000001702007986 */ /* 0x0011e2000c101924 */
[----:B------:R-:W-:Y:S05]  /*12350*/  BRA `(.L_x_2710) ;  /* 0x0000000c004c7947 */ /* 0x000fea0003800000 */
.L_x_2711:
[----:B------:R-:W-:-:S06]  /*12360*/  HADD2.F32 R23, -RZ, R23.H0_H0 ;  /* 0x20000017ff177230 */ /* 0x000fcc0000004100 */
[----:B------:R-:W0:Y:S02]  /*12370*/  F2I.FTZ.TRUNC.NTZ R23, R23 ;  /* 0x0000001700177305 */ /* 0x000e24000021f100 */
[----:B0-----:R0:W-:Y:S01]  /*12380*/  STG.E.U16 desc[UR36][R2.64], R23 ;  /* 0x0000001702007986 */ /* 0x0011e2000c101524 */
[----:B------:R-:W-:Y:S05]  /*12390*/  BRA `(.L_x_2710) ;  /* 0x0000000c003c7947 */ /* 0x000fea0003800000 */
.L_x_2706:
        /* <DEDUP_REMOVED lines=9> */
.L_x_2714:
[----:B------:R0:W-:Y:S01]  /*12430*/  STG.E.U16 desc[UR36][R2.64], R23 ;  /* 0x0000001702007986 */ /* 0x0001e2000c101524 */
[----:B------:R-:W-:Y:S05]  /*12440*/  BRA `(.L_x_2710) ;  /* 0x0000000c00107947 */ /* 0x000fea0003800000 */
.L_x_2713:
        /* <DEDUP_REMOVED lines=10> */
.L_x_2716:
[----:B------:R-:W-:-:S05]  /*124f0*/  HADD2.F32 R0, -RZ, R23.H0_H0 ;  /* 0x20000017ff007230 */ /* 0x000fca0000004100 */
[----:B------:R-:W-:-:S04]  /*12500*/  F2FP.F16.F32.PACK_AB R0, RZ, R0 ;  /* 0x00000000ff00723e */ /* 0x000fc800000000ff */
[----:B------:R-:W-:-:S05]  /*12510*/  PRMT R0, R0, 0x5410, RZ ;  /* 0x0000541000007816 */ /* 0x000fca00000000ff */
[----:B------:R0:W-:Y:S01]  /*12520*/  STG.E desc[UR36][R2.64], R0 ;  /* 0x0000000002007986 */ /* 0x0001e2000c101924 */
[----:B------:R-:W-:Y:S05]  /*12530*/  BRA `(.L_x_2710) ;  /* 0x0000000800d47947 */ /* 0x000fea0003800000 */
.L_x_2715:
[----:B------:R-:W-:-:S05]  /*12540*/  HADD2.F32 R4, -RZ, R23.H0_H0 ;  /* 0x20000017ff047230 */ /* 0x000fca0000004100 */
[----:B------:R-:W-:-:S06]  /*12550*/  FMUL.FTZ R4, R4, 1 ;  /* 0x3f80000004047820 */ /* 0x000fcc0000410000 */
[----:B------:R-:W0:Y:S02]  /*12560*/  F2F.F64.F32 R4, R4 ;  /* 0x0000000400047310 */ /* 0x000e240000201800 */
[----:B0-----:R0:W-:Y:S01]  /*12570*/  STG.E.64 desc[UR36][R2.64], R4 ;  /* 0x0000000402007986 */ /* 0x0011e2000c101b24 */
[----:B------:R-:W-:Y:S05]  /*12580*/  BRA `(.L_x_2710) ;  /* 0x0000000800c07947 */ /* 0x000fea0003800000 */
.L_x_2705:
        /* <DEDUP_REMOVED lines=13> */
.L_x_2719:
[----:B------:R-:W-:Y:S01]  /*12660*/  HADD2.F32 R23, -RZ, R23.H0_H0 ;  /* 0x20000017ff177230 */ /* 0x000fe20000004100 */
[----:B------:R-:W-:-:S04]  /*12670*/  CS2R R6, SRZ ;  /* 0x0000000000067805 */ /* 0x000fc8000001ff00 */
[----:B------:R-:W-:-:S06]  /*12680*/  FMUL.FTZ R4, R23, 1 ;  /* 0x3f80000017047820 */ /* 0x000fcc0000410000 */
[----:B------:R-:W0:Y:S02]  /*12690*/  F2F.F64.F32 R4, R4 ;  /* 0x0000000400047310 */ /* 0x000e240000201800 */
[----:B0-----:R0:W-:Y:S01]  /*126a0*/  STG.E.128 desc[UR36][R2.64], R4 ;  /* 0x0000000402007986 */ /* 0x0011e2000c101d24 */
[----:B------:R-:W-:Y:S05]  /*126b0*/  BRA `(.L_x_2710) ;  /* 0x0000000800747947 */ /* 0x000fea0003800000 */
.L_x_2718:
        /* <DEDUP_REMOVED lines=21> */
.L_x_2723:
[----:B------:R-:W-:Y:S05]  /*12810*/  BSYNC B0 ;  /* 0x0000000000007941 */ /* 0x000fea0003800000 */
.L_x_2722:
[----:B------:R-:W-:-:S05]  /*12820*/  LOP3.LUT R5, R0, R5, RZ, 0xfc, !PT ;  /* 0x0000000500057212 */ /* 0x000fca00078efcff */
[----:B------:R0:W-:Y:S01]  /*12830*/  STG.E.U8 desc[UR36][R2.64], R5 ;  /* 0x0000000502007986 */ /* 0x0001e2000c101124 */
[----:B------:R-:W-:Y:S05]  /*12840*/  BRA `(.L_x_2710) ;  /* 0x0000000800107947 */ /* 0x000fea0003800000 */
.L_x_2721:
        /* <DEDUP_REMOVED lines=13> */
.L_x_2725:
[----:B------:R-:W-:Y:S01]  /*12920*/  IMAD.MOV.U32 R0, RZ, RZ, 0x7f ;  /* 0x0000007fff007424 */ /* 0x000fe200078e00ff */
[----:B------:R-:W-:-:S04]  /*12930*/  ISETP.GT.U32.AND P0, PT, R4, 0x7f800000, PT ;  /* 0x7f8000000400780c */ /* 0x000fc80003f04070 */
[----:B------:R-:W-:-:S09]  /*12940*/  SEL R0, R0, 0x7c, P0 ;  /* 0x0000007c00007807 */ /* 0x000fd20000000000 */
.L_x_2726:
[----:B------:R-:W-:Y:S05]  /*12950*/  BSYNC B0 ;  /* 0x0000000000007941 */ /* 0x000fea0003800000 */
.L_x_2724:
[----:B------:R-:W-:-:S04]  /*12960*/  LOP3.LUT R4, R23, 0x80000000, RZ, 0xc0, !PT ;  /* 0x8000000017047812 */ /* 0x000fc800078ec0ff */
[----:B------:R-:W-:-:S04]  /*12970*/  SHF.R.U32.HI R5, RZ, 0x18, R4 ;  /* 0x00000018ff057819 */ /* 0x000fc80000011604 */
[----:B------:R-:W-:-:S05]  /*12980*/  LOP3.LUT R5, R0, R5, RZ, 0xfc, !PT ;  /* 0x0000000500057212 */ /* 0x000fca00078efcff */
[----:B------:R0:W-:Y:S01]  /*12990*/  STG.E.U8 desc[UR36][R2.64], R5 ;  /* 0x0000000502007986 */ /* 0x0001e2000c101124 */
[----:B------:R-:W-:Y:S05]  /*129a0*/  BRA `(.L_x_2710) ;  /* 0x0000000400b87947 */ /* 0x000fea0003800000 */
.L_x_2720:
[----:B------:R-:W-:-:S05]  /*129b0*/  HADD2.F32 R0, -RZ, R23.H0_H0 ;  /* 0x20000017ff007230 */ /* 0x000fca0000004100 */
[----:B------:R-:W-:-:S05]  /*129c0*/  F2FP.BF16.F32.PACK_AB R0, RZ, R0 ;  /* 0x00000000ff00723e */ /* 0x000fca00000010ff */
[----:B------:R0:W-:Y:S01]  /*129d0*/  STG.E.U16 desc[UR36][R2.64], R0 ;  /* 0x0000000002007986 */ /* 0x0001e2000c101524 */
[----:B------:R-:W-:Y:S05]  /*129e0*/  BRA `(.L_x_2710) ;  /* 0x0000000400a87947 */ /* 0x000fea0003800000 */
.L_x_2717:
        /* <DEDUP_REMOVED lines=12> */
.L_x_2729:
        /* <DEDUP_REMOVED lines=17> */
.L_x_2732:
[----:B------:R-:W-:-:S04]  /*12bc0*/  LOP3.LUT R0, R23, 0x80000000, RZ, 0xc0, !PT ;  /* 0x8000000017007812 */ /* 0x000fc800078ec0ff */
[----:B------:R-:W-:-:S04]  /*12bd0*/  SHF.R.U32.HI R5, RZ, 0x18, R0 ;  /* 0x00000018ff057819 */ /* 0x000fc80000011600 */
[----:B------:R-:W-:-:S04]  /*12be0*/  LOP3.LUT R4, R4, R5, RZ, 0xfc, !PT ;  /* 0x0000000504047212 */ /* 0x000fc800078efcff */
[----:B------:R-:W-:-:S07]  /*12bf0*/  PRMT R0, R4, 0x7610, R0 ;  /* 0x0000761004007816 */ /* 0x000fce0000000000 */
.L_x_2731:
[----:B------:R-:W-:Y:S05]  /*12c00*/  BSYNC B0 ;  /* 0x0000000000007941 */ /* 0x000fea0003800000 */
.L_x_2730:
[----:B------:R0:W-:Y:S01]  /*12c10*/  STG.E.U8 desc[UR36][R2.64], R0 ;  /* 0x0000000002007986 */ /* 0x0001e2000c101124 */
[----:B------:R-:W-:Y:S05]  /*12c20*/  BRA `(.L_x_2710) ;  /* 0x0000000400187947 */ /* 0x000fea0003800000 */
.L_x_2728:
        /* <DEDUP_REMOVED lines=17> */
.L_x_2735:
[----:B------:R-:W-:-:S04]  /*12d40*/  LOP3.LUT R0, R23, 0x80000000, RZ, 0xc0, !PT ;  /* 0x8000000017007812 */ /* 0x000fc800078ec0ff */
[----:B------:R-:W-:-:S04]  /*12d50*/  SHF.R.U32.HI R5, RZ, 0x18, R0 ;  /* 0x00000018ff057819 */ /* 0x000fc80000011600 */
[----:B------:R-:W-:-:S04]  /*12d60*/  LOP3.LUT R4, R4, R5, RZ, 0xfc, !PT ;  /* 0x0000000504047212 */ /* 0x000fc800078efcff */
[----:B------:R-:W-:-:S07]  /*12d70*/  PRMT R0, R4, 0x7610, R0 ;  /* 0x0000761004007816 */ /* 0x000fce0000000000 */
.L_x_2734:
[----:B------:R-:W-:Y:S05]  /*12d80*/  BSYNC B0 ;  /* 0x0000000000007941 */ /* 0x000fea0003800000 */
.L_x_2733:
[----:B------:R3:W-:Y:S01]  /*12d90*/  STG.E.U8 desc[UR36][R2.64], R0 ;  /* 0x0000000002007986 */ /* 0x0007e2000c101124 */
[----:B------:R-:W-:Y:S05]  /*12da0*/  BRA `(.L_x_2710) ;  /* 0x0000000000b87947 */ /* 0x000fea0003800000 */
.L_x_2727:
        /* <DEDUP_REMOVED lines=22> */
.L_x_2709:
        /* <DEDUP_REMOVED lines=16> */
.L_x_2738:
[----:B------:R-:W-:Y:S05]  /*13010*/  BRA `(.L_x_2710) ;  /* 0x00000000001c7947 */ /* 0x000fea0003800000 */
.L_x_2737:
[----:B------:R-:W-:-:S06]  /*13020*/  HADD2.F32 R4, -RZ, R23.H0_H0 ;  /* 0x20000017ff047230 */ /* 0x000fcc0000004100 */
[----:B------:R-:W0:Y:S02]  /*13030*/  F2I.U64.TRUNC R4, R4 ;  /* 0x0000000400047311 */ /* 0x000e24000020d800 */
[----:B0-----:R2:W-:Y:S01]  /*13040*/  STG.E.64 desc[UR36][R2.64], R4 ;  /* 0x0000000402007986 */ /* 0x0015e2000c101b24 */
[----:B------:R-:W-:Y:S05]  /*13050*/  BRA `(.L_x_2710) ;  /* 0x00000000000c7947 */ /* 0x000fea0003800000 */
.L_x_2736:
[----:B------:R-:W-:-:S06]  /*13060*/  HADD2.F32 R23, -RZ, R23.H0_H0 ;  /* 0x20000017ff177230 */ /* 0x000fcc0000004100 */
[----:B------:R-:W0:Y:S02]  /*13070*/  F2I.FTZ.U32.TRUNC.NTZ R23, R23 ;  /* 0x0000001700177305 */ /* 0x000e24000021f000 */
[----:B0-----:R0:W-:Y:S02]  /*13080*/  STG.E desc[UR36][R2.64], R23 ;  /* 0x0000001702007986 */ /* 0x0011e4000c101924 */
.L_x_2710:
[----:B------:R-:W-:-:S05]  /*13090*/  VIADD R37, R37, 0x80 ;  /* 0x0000008025257836 */ /* 0x000fca0000000000 */
[----:B------:R-:W-:-:S13]  /*130a0*/  ISETP.GE.AND P0, PT, R37, R34, PT ;  /* 0x000000222500720c */ /* 0x000fda0003f06270 */
[----:B------:R-:W-:Y:S05]  /*130b0*/  @P0 BRA `(.L_x_2704) ;  /* 0x0000000c00f00947 */ /* 0x000fea0003800000 */
[----:B01234-:R-:W0:Y:S01]  /*130c0*/  LDC.64 R2, c[0x0][0x218] ;  /* 0x00008600ff027b82 */ /* 0x01fe220000000a00 */
        /* <DEDUP_REMOVED lines=21> */
.L_x_2742:
[----:B------:R-:W-:-:S06]  /*13220*/  HADD2.F32 R5, -RZ, R18.H0_H0 ;  /* 0x20000012ff057230 */ /* 0x000fcc0000004100 */
[----:B------:R-:W0:Y:S02]  /*13230*/  F2I.S64.TRUNC R4, R5 ;  /* 0x0000000500047311 */ /* 0x000e24000020d900 */
[----:B0-----:R3:W-:Y:S01]  /*13240*/  STG.E.U8 desc[UR36][R2.64], R4 ;  /* 0x0000000402007986 */ /* 0x0017e2000c101124 */
[----:B------:R-:W-:Y:S05]  /*13250*/  BRA `(.L_x_2744) ;  /* 0x0000000c00847947 */ /* 0x000fea0003800000 */
.L_x_2741:
        /* <DEDUP_REMOVED lines=10> */
.L_x_2746:
[----:B------:R-:W-:-:S04]  /*13300*/  HADD2.F32 R18, -RZ, R18.H0_H0 ;  /* 0x20000012ff127230 */ /* 0x000fc80000004100 */
[----:B------:R-:W0:Y:S02]  /*13310*/  F2I.FTZ.TRUNC.NTZ R5, R18 ;  /* 0x0000001200057305 */ /* 0x000e24000021f100 */
[----:B0-----:R2:W-:Y:S01]  /*13320*/  STG.E desc[UR36][R2.64], R5 ;  /* 0x0000000502007986 */ /* 0x0015e2000c101924 */
[----:B------:R-:W-:Y:S05]  /*13330*/  BRA `(.L_x_2744) ;  /* 0x0000000c004c7947 */ /* 0x000fea0003800000 */
.L_x_2745:
[----:B------:R-:W-:-:S04]  /*13340*/  HADD2.F32 R18, -RZ, R18.H0_H0 ;  /* 0x20000012ff127230 */ /* 0x000fc80000004100 */
[----:B------:R-:W0:Y:S02]  /*13350*/  F2I.FTZ.TRUNC.NTZ R5, R18 ;  /* 0x0000001200057305 */ /* 0x000e24000021f100 */
[----:B0-----:R0:W-:Y:S01]  /*13360*/  STG.E.U16 desc[UR36][R2.64], R5 ;  /* 0x0000000502007986 */ /* 0x0011e2000c101524 */
[----:B------:R-:W-:Y:S05]  /*13370*/  BRA `(.L_x_2744) ;  /* 0x0000000c003c7947 */ /* 0x000fea0003800000 */
.L_x_2740:
        /* <DEDUP_REMOVED lines=9> */
.L_x_2748:
[----:B------:R0:W-:Y:S01]  /*13410*/  STG.E.U16 desc[UR36][R2.64], R18 ;  /* 0x0000001202007986 */ /* 0x0001e2000c101524 */
[----:B------:R-:W-:Y:S05]  /*13420*/  BRA `(.L_x_2744) ;  /* 0x0000000c00107947 */ /* 0x000fea0003800000 */
.L_x_2747:
        /* <DEDUP_REMOVED lines=10> */
.L_x_2750:
[----:B------:R-:W-:-:S05]  /*134d0*/  HADD2.F32 R0, -RZ, R18.H0_H0 ;  /* 0x20000012ff007230 */ /* 0x000fca0000004100 */
[----:B------:R-:W-:-:S04]  /*134e0*/  F2FP.F16.F32.PACK_AB R0, RZ, R0 ;  /* 0x00000000ff00723e */ /* 0x000fc800000000ff */
[----:B------:R-:W-:-:S05]  /*134f0*/  PRMT R0, R0, 0x5410, RZ ;  /* 0x0000541000007816 */ /* 0x000fca00000000ff */
[----:B------:R0:W-:Y:S01]  /*13500*/  STG.E desc[UR36][R2.64], R0 ;  /* 0x0000000002007986 */ /* 0x0001e2000c101924 */
[----:B------:R-:W-:Y:S05]  /*13510*/  BRA `(.L_x_2744) ;  /* 0x0000000800d47947 */ /* 0x000fea0003800000 */
.L_x_2749:
[----:B------:R-:W-:-:S05]  /*13520*/  HADD2.F32 R4, -RZ, R18.H0_H0 ;  /* 0x20000012ff047230 */ /* 0x000fca0000004100 */
[----:B------:R-:W-:-:S06]  /*13530*/  FMUL.FTZ R4, R4, 1 ;  /* 0x3f80000004047820 */ /* 0x000fcc0000410000 */
[----:B------:R-:W0:Y:S02]  /*13540*/  F2F.F64.F32 R4, R4 ;  /* 0x0000000400047310 */ /* 0x000e240000201800 */
[----:B0-----:R0:W-:Y:S01]  /*13550*/  STG.E.64 desc[UR36][R2.64], R4 ;  /* 0x0000000402007986 */ /* 0x0011e2000c101b24 */
[----:B------:R-:W-:Y:S05]  /*13560*/  BRA `(.L_x_2744) ;  /* 0x0000000800c07947 */ /* 0x000fea0003800000 */
.L_x_2739:
        /* <DEDUP_REMOVED lines=13> */
.L_x_2753:
[----:B------:R-:W-:Y:S01]  /*13640*/  HADD2.F32 R18, -RZ, R18.H0_H0 ;  /* 0x20000012ff127230 */ /* 0x000fe20000004100 */
[----:B------:R-:W-:-:S04]  /*13650*/  CS2R R6, SRZ ;  /* 0x0000000000067805 */ /* 0x000fc8000001ff00 */
[----:B------:R-:W-:-:S06]  /*13660*/  FMUL.FTZ R4, R18, 1 ;  /* 0x3f80000012047820 */ /* 0x000fcc0000410000 */
[----:B------:R-:W0:Y:S02]  /*13670*/  F2F.F64.F32 R4, R4 ;  /* 0x0000000400047310 */ /* 0x000e240000201800 */
[----:B0-----:R0:W-:Y:S01]  /*13680*/  STG.E.128 desc[UR36][R2.64], R4 ;  /* 0x0000000402007986 */ /* 0x0011e2000c101d24 */
[----:B------:R-:W-:Y:S05]  /*13690*/  BRA `(.L_x_2744) ;  /* 0x0000000800747947 */ /* 0x000fea0003800000 */
.L_x_2752:
        /* <DEDUP_REMOVED lines=21> */
.L_x_2757:
[----:B------:R-:W-:Y:S05]  /*137f0*/  BSYNC B0 ;  /* 0x0000000000007941 */ /* 0x000fea0003800000 */
.L_x_2756:
[----:B------:R-:W-:-:S05]  /*13800*/  LOP3.LUT R5, R0, R5, RZ, 0xfc, !PT ;  /* 0x0000000500057212 */ /* 0x000fca00078efcff */
[----:B------:R0:W-:Y:S01]  /*13810*/  STG.E.U8 desc[UR36][R2.64], R5 ;  /* 0x0000000502007986 */ /* 0x0001e2000c101124 */
[----:B------:R-:W-:Y:S05]  /*13820*/  BRA `(.L_x_2744) ;  /* 0x0000000800107947 */ /* 0x000fea0003800000 */
.L_x_2755:
        /* <DEDUP_REMOVED lines=13> */
.L_x_2759:
[----:B------:R-:W-:Y:S01]  /*13900*/  IMAD.MOV.U32 R0, RZ, RZ, 0x7f ;  /* 0x0000007fff007424 */ /* 0x000fe200078e00ff */
[----:B------:R-:W-:-:S04]  /*13910*/  ISETP.GT.U32.AND P0, PT, R4, 0x7f800000, PT ;  /* 0x7f8000000400780c */ /* 0x000fc80003f04070 */
[----:B------:R-:W-:-:S09]  /*13920*/  SEL R0, R0, 0x7c, P0 ;  /* 0x0000007c00007807 */ /* 0x000fd20000000000 */
.L_x_2760:
[----:B------:R-:W-:Y:S05]  /*13930*/  BSYNC B0 ;  /* 0x0000000000007941 */ /* 0x000fea0003800000 */
.L_x_2758:
[----:B------:R-:W-:-:S04]  /*13940*/  LOP3.LUT R4, R5, 0x80000000, RZ, 0xc0, !PT ;  /* 0x8000000005047812 */ /* 0x000fc800078ec0ff */
[----:B------:R-:W-:-:S04]  /*13950*/  SHF.R.U32.HI R5, RZ, 0x18, R4 ;  /* 0x00000018ff057819 */ /* 0x000fc80000011604 */
[----:B------:R-:W-:-:S05]  /*13960*/  LOP3.LUT R5, R0, R5, RZ, 0xfc, !PT ;  /* 0x0000000500057212 */ /* 0x000fca00078efcff */
[----:B------:R0:W-:Y:S01]  /*13970*/  STG.E.U8 desc[UR36][R2.64], R5 ;  /* 0x0000000502007986 */ /* 0x0001e2000c101124 */
[----:B------:R-:W-:Y:S05]  /*13980*/  BRA `(.L_x_2744) ;  /* 0x0000000400b87947 */ /* 0x000fea0003800000 */
.L_x_2754:
[----:B------:R-:W-:-:S05]  /*13990*/  HADD2.F32 R0, -RZ, R18.H0_H0 ;  /* 0x20000012ff007230 */ /* 0x000fca0000004100 */
[----:B------:R-:W-:-:S05]  /*139a0*/  F2FP.BF16.F32.PACK_AB R0, RZ, R0 ;  /* 0x00000000ff00723e */ /* 0x000fca00000010ff */
[----:B------:R0:W-:Y:S01]  /*139b0*/  STG.E.U16 desc[UR36][R2.64], R0 ;  /* 0x0000000002007986 */ /* 0x0001e2000c101524 */
[----:B------:R-:W-:Y:S05]  /*139c0*/  BRA `(.L_x_2744) ;  /* 0x0000000400a87947 */ /* 0x000fea0003800000 */
.L_x_2751:
        /* <DEDUP_REMOVED lines=12> */
.L_x_2763:
        /* <DEDUP_REMOVED lines=17> */
.L_x_2766:
[----:B------:R-:W-:-:S04]  /*13ba0*/  LOP3.LUT R0, R7, 0x80000000, RZ, 0xc0, !PT ;  /* 0x8000000007007812 */ /* 0x000fc800078ec0ff */
[----:B------:R-:W-:-:S04]  /*13bb0*/  SHF.R.U32.HI R5, RZ, 0x18, R0 ;  /* 0x00000018ff057819 */ /* 0x000fc80000011600 */
[----:B------:R-:W-:-:S04]  /*13bc0*/  LOP3.LUT R4, R4, R5, RZ, 0xfc, !PT ;  /* 0x0000000504047212 */ /* 0x000fc800078efcff */
[----:B------:R-:W-:-:S07]  /*13bd0*/  PRMT R0, R4, 0x7610, R0 ;  /* 0x0000761004007816 */ /* 0x000fce0000000000 */
.L_x_2765:
[----:B------:R-:W-:Y:S05]  /*13be0*/  BSYNC B0 ;  /* 0x0000000000007941 */ /* 0x000fea0003800000 */
.L_x_2764:
[----:B------:R0:W-:Y:S01]  /*13bf0*/  STG.E.U8 desc[UR36][R2.64], R0 ;  /* 0x0000000002007986 */ /* 0x0001e2000c101124 */
[----:B------:R-:W-:Y:S05]  /*13c00*/  BRA `(.L_x_2744) ;  /* 0x0000000400187947 */ /* 0x000fea0003800000 */
.L_x_2762:
        /* <DEDUP_REMOVED lines=17> */
.L_x_2769:
[----:B------:R-:W-:-:S04]  /*13d20*/  LOP3.LUT R0, R7, 0x80000000, RZ, 0xc0, !PT ;  /* 0x8000000007007812 */ /* 0x000fc800078ec0ff */
[----:B------:R-:W-:-:S04]  /*13d30*/  SHF.R.U32.HI R5, RZ, 0x18, R0 ;  /* 0x00000018ff057819 */ /* 0x000fc80000011600 */
[----:B------:R-:W-:-:S04]  /*13d40*/  LOP3.LUT R4, R4, R5, RZ, 0xfc, !PT ;  /* 0x0000000504047212 */ /* 0x000fc800078efcff */
[----:B------:R-:W-:-:S07]  /*13d50*/  PRMT R0, R4, 0x7610, R0 ;  /* 0x0000761004007816 */ /* 0x000fce0000000000 */
.L_x_2768:
[----:B------:R-:W-:Y:S05]  /*13d60*/  BSYNC B0 ;  /* 0x0000000000007941 */ /* 0x000fea0003800000 */
.L_x_2767:
[----:B------:R0:W-:Y:S01]  /*13d70*/  STG.E.U8 desc[UR36][R2.64], R0 ;  /* 0x0000000002007986 */ /* 0x0001e2000c101124 */
[----:B------:R-:W-:Y:S05]  /*13d80*/  BRA `(.L_x_2744) ;  /* 0x0000000000b87947 */ /* 0x000fea0003800000 */
.L_x_2761:
        /* <DEDUP_REMOVED lines=22> */
.L_x_2743:
        /* <DEDUP_REMOVED lines=16> */
.L_x_2772:
[----:B------:R-:W-:Y:S05]  /*13ff0*/  BRA `(.L_x_2744) ;  /* 0x00000000001c7947 */ /* 0x000fea0003800000 */
.L_x_2771:
[----:B------:R-:W-:-:S06]  /*14000*/  HADD2.F32 R4, -RZ, R18.H0_H0 ;  /* 0x20000012ff047230 */ /* 0x000fcc0000004100 */
[----:B------:R-:W0:Y:S02]  /*14010*/  F2I.U64.TRUNC R4, R4 ;  /* 0x0000000400047311 */ /* 0x000e24000020d800 */
[----:B0-----:R0:W-:Y:S01]  /*14020*/  STG.E.64 desc[UR36][R2.64], R4 ;  /* 0x0000000402007986 */ /* 0x0011e2000c101b24 */
[----:B------:R-:W-:Y:S05]  /*14030*/  BRA `(.L_x_2744) ;  /* 0x00000000000c7947 */ /* 0x000fea0003800000 */
.L_x_2770:
[----:B------:R-:W-:-:S04]  /*14040*/  HADD2.F32 R18, -RZ, R18.H0_H0 ;  /* 0x20000012ff127230 */ /* 0x000fc80000004100 */
[----:B------:R-:W0:Y:S02]  /*14050*/  F2I.FTZ.U32.TRUNC.NTZ R5, R18 ;  /* 0x0000001200057305 */ /* 0x000e24000021f000 */
[----:B0-----:R0:W-:Y:S02]  /*14060*/  STG.E desc[UR36][R2.64], R5 ;  /* 0x0000000502007986 */ /* 0x0011e4000c101924 */
.L_x_2744:
[----:B------:R-:W-:-:S07]  /*14070*/  VIADD R37, R37, 0x80 ;  /* 0x0000008025257836 */ /* 0x000fce0000000000 */
.L_x_2704:
[----:B------:R-:W-:Y:S05]  /*14080*/  BSYNC B6 ;  /* 0x0000000000067941 */ /* 0x000fea0003800000 */
.L_x_2703:
        /* <DEDUP_REMOVED lines=23> */
.L_x_2776:
[----:B------:R-:W-:-:S06]  /*14200*/  HADD2.F32 R5, -RZ, R16.H0_H0 ;  /* 0x20000010ff057230 */ /* 0x000fcc0000004100 */
[----:B------:R-:W0:Y:S02]  /*14210*/  F2I.S64.TRUNC R4, R5 ;  /* 0x0000000500047311 */ /* 0x000e24000020d900 */
[----:B0-----:R-:W-:Y:S01]  /*14220*/  STG.E.U8 desc[UR36][R2.64], R4 ;  /* 0x0000000402007986 */ /* 0x001fe2000c101124 */
[----:B------:R-:W-:Y:S05]  /*14230*/  EXIT ;  /* 0x000000000000794d */ /* 0x000fea0003800000 */
.L_x_2775:
        /* <DEDUP_REMOVED lines=10> */
.L_x_2779:
[----:B------:R-:W-:-:S04]  /*142e0*/  HADD2.F32 R16, -RZ, R16.H0_H0 ;  /* 0x20000010ff107230 */ /* 0x000fc80000004100 */
[----:B------:R-:W0:Y:S02]  /*142f0*/  F2I.FTZ.TRUNC.NTZ R5, R16 ;  /* 0x0000001000057305 */ /* 0x000e24000021f100 */
[----:B0-----:R-:W-:Y:S01]  /*14300*/  STG.E desc[UR36][R2.64], R5 ;  /* 0x0000000502007986 */ /* 0x001fe2000c101924 */
[----:B------:R-:W-:Y:S05]  /*14310*/  EXIT ;  /* 0x000000000000794d */ /* 0x000fea0003800000 */
.L_x_2778:
[----:B------:R-:W-:-:S04]  /*14320*/  HADD2.F32 R16, -RZ, R16.H0_H0 ;  /* 0x20000010ff107230 */ /* 0x000fc80000004100 */
[----:B------:R-:W0:Y:S02]  /*14330*/  F2I.FTZ.TRUNC.NTZ R5, R16 ;  /* 0x0000001000057305 */ /* 0x000e24000021f100 */
[----:B0-----:R-:W-:Y:S01]  /*14340*/  STG.E.U16 desc[UR36][R2.64], R5 ;  /* 0x0000000502007986 */ /* 0x001fe2000c101524 */
[----:B------:R-:W-:Y:S05]  /*14350*/  EXIT ;  /* 0x000000000000794d */ /* 0x000fea0003800000 */
.L_x_2774:
        /* <DEDUP_REMOVED lines=9> */
.L_x_2781:
[----:B------:R-:W-:Y:S01]  /*143f0*/  STG.E.U16 desc[UR36][R2.64], R16 ;  /* 0x0000001002007986 */ /* 0x000fe2000c101524 */
[----:B------:R-:W-:Y:S05]  /*14400*/  EXIT ;  /* 0x000000000000794d */ /* 0x000fea0003800000 */
.L_x_2780:
        /* <DEDUP_REMOVED lines=10> */
.L_x_2783:
[----:B------:R-:W-:-:S05]  /*144b0*/  HADD2.F32 R0, -RZ, R16.H0_H0 ;  /* 0x20000010ff007230 */ /* 0x000fca0000004100 */
[----:B------:R-:W-:-:S04]  /*144c0*/  F2FP.F16.F32.PACK_AB R0, RZ, R0 ;  /* 0x00000000ff00723e */ /* 0x000fc800000000ff */
[----:B------:R-:W-:-:S05]  /*144d0*/  PRMT R0, R0, 0x5410, RZ ;  /* 0x0000541000007816 */ /* 0x000fca00000000ff */
[----:B------:R-:W-:Y:S01]  /*144e0*/  STG.E desc[UR36][R2.64], R0 ;  /* 0x0000000002007986 */ /* 0x000fe2000c101924 */
[----:B------:R-:W-:Y:S05]  /*144f0*/  EXIT ;  /* 0x000000000000794d */ /* 0x000fea0003800000 */
.L_x_2782:
[----:B------:R-:W-:-:S05]  /*14500*/  HADD2.F32 R4, -RZ, R16.H0_H0 ;  /* 0x20000010ff047230 */ /* 0x000fca0000004100 */
[----:B------:R-:W-:-:S06]  /*14510*/  FMUL.FTZ R4, R4, 1 ;  /* 0x3f80000004047820 */ /* 0x000fcc0000410000 */
[----:B------:R-:W0:Y:S02]  /*14520*/  F2F.F64.F32 R4, R4 ;  /* 0x0000000400047310 */ /* 0x000e240000201800 */
[----:B0-----:R-:W-:Y:S01]  /*14530*/  STG.E.64 desc[UR36][R2.64], R4 ;  /* 0x0000000402007986 */ /* 0x001fe2000c101b24 */
[----:B------:R-:W-:Y:S05]  /*14540*/  EXIT ;  /* 0x000000000000794d */ /* 0x000fea0003800000 */
.L_x_2773:
        /* <DEDUP_REMOVED lines=13> */
.L_x_2786:
[----:B------:R-:W-:Y:S01]  /*14620*/  HADD2.F32 R16, -RZ, R16.H0_H0 ;  /* 0x20000010ff107230 */ /* 0x000fe20000004100 */
[----:B------:R-:W-:-:S04]  /*14630*/  CS2R R6, SRZ ;  /* 0x0000000000067805 */ /* 0x000fc8000001ff00 */
[----:B------:R-:W-:-:S06]  /*14640*/  FMUL.FTZ R4, R16, 1 ;  /* 0x3f80000010047820 */ /* 0x000fcc0000410000 */
[----:B------:R-:W0:Y:S02]  /*14650*/  F2F.F64.F32 R4, R4 ;  /* 0x0000000400047310 */ /* 0x000e240000201800 */
[----:B0-----:R-:W-:Y:S01]  /*14660*/  STG.E.128 desc[UR36][R2.64], R4 ;  /* 0x0000000402007986 */ /* 0x001fe2000c101d24 */
[----:B------:R-:W-:Y:S05]  /*14670*/  EXIT ;  /* 0x000000000000794d */ /* 0x000fea0003800000 */
.L_x_2785:
        /* <DEDUP_REMOVED lines=21> */
.L_x_2790:
[----:B------:R-:W-:Y:S05]  /*147d0*/  BSYNC B0 ;  /* 0x0000000000007941 */ /* 0x000fea0003800000 */
.L_x_2789:
[----:B------:R-:W-:-:S05]  /*147e0*/  LOP3.LUT R5, R0, R5, RZ, 0xfc, !PT ;  /* 0x0000000500057212 */ /* 0x000fca00078efcff */
[----:B------:R-:W-:Y:S01]  /*147f0*/  STG.E.U8 desc[UR36][R2.64], R5 ;  /* 0x0000000502007986 */ /* 0x000fe2000c101124 */
[----:B------:R-:W-:Y:S05]  /*14800*/  EXIT ;  /* 0x000000000000794d */ /* 0x000fea0003800000 */
.L_x_2788:
        /* <DEDUP_REMOVED lines=13> */
.L_x_2792:
[----:B------:R-:W-:Y:S01]  /*148e0*/  IMAD.MOV.U32 R0, RZ, RZ, 0x7f ;  /* 0x0000007fff007424 */ /* 0x000fe200078e00ff */
[----:B------:R-:W-:-:S04]  /*148f0*/  ISETP.GT.U32.AND P0, PT, R4, 0x7f800000, PT ;  /* 0x7f8000000400780c */ /* 0x000fc80003f04070 */
[----:B------:R-:W-:-:S09]  /*14900*/  SEL R0, R0, 0x7c, P0 ;  /* 0x0000007c00007807 */ /* 0x000fd20000000000 */
.L_x_2793:
[----:B------:R-:W-:Y:S05]  /*14910*/  BSYNC B0 ;  /* 0x0000000000007941 */ /* 0x000fea0003800000 */
.L_x_2791:
[----:B------:R-:W-:-:S04]  /*14920*/  LOP3.LUT R4, R5, 0x80000000, RZ, 0xc0, !PT ;  /* 0x8000000005047812 */ /* 0x000fc800078ec0ff */
[----:B------:R-:W-:-:S04]  /*14930*/  SHF.R.U32.HI R5, RZ, 0x18, R4 ;  /* 0x00000018ff057819 */ /* 0x000fc80000011604 */
[----:B------:R-:W-:-:S05]  /*14940*/  LOP3.LUT R5, R0, R5, RZ, 0xfc, !PT ;  /* 0x0000000500057212 */ /* 0x000fca00078efcff */
[----:B------:R-:W-:Y:S01]  /*14950*/  STG.E.U8 desc[UR36][R2.64], R5 ;  /* 0x0000000502007986 */ /* 0x000fe2000c101124 */
[----:B------:R-:W-:Y:S05]  /*14960*/  EXIT ;  /* 0x000000000000794d */ /* 0x000fea0003800000 */
.L_x_2787:
[----:B------:R-:W-:-:S05]  /*14970*/  HADD2.F32 R0, -RZ, R16.H0_H0 ;  /* 0x20000010ff007230 */ /* 0x000fca0000004100 */
[----:B------:R-:W-:-:S05]  /*14980*/  F2FP.BF16.F32.PACK_AB R0, RZ, R0 ;  /* 0x00000000ff00723e */ /* 0x000fca00000010ff */
[----:B------:R-:W-:Y:S01]  /*14990*/  STG.E.U16 desc[UR36][R2.64], R0 ;  /* 0x0000000002007986 */ /* 0x000fe2000c101524 */
[----:B------:R-:W-:Y:S05]  /*149a0*/  EXIT ;  /* 0x000000000000794d */ /* 0x000fea0003800000 */
.L_x_2784:
        /* <DEDUP_REMOVED lines=12> */
.L_x_2796:
        /* <DEDUP_REMOVED lines=17> */
.L_x_2799:
[----:B------:R-:W-:-:S04]  /*14b80*/  LOP3.LUT R0, R7, 0x80000000, RZ, 0xc0, !PT ;  /* 0x8000000007007812 */ /* 0x000fc800078ec0ff */
[----:B------:R-:W-:-:S04]  /*14b90*/  SHF.R.U32.HI R5, RZ, 0x18, R0 ;  /* 0x00000018ff057819 */ /* 0x000fc80000011600 */
[----:B------:R-:W-:-:S04]  /*14ba0*/  LOP3.LUT R4, R4, R5, RZ, 0xfc, !PT ;  /* 0x0000000504047212 */ /* 0x000fc800078efcff */
[----:B------:R-:W-:-:S07]  /*14bb0*/  PRMT R0, R4, 0x7610, R0 ;  /* 0x0000761004007816 */ /* 0x000fce0000000000 */
.L_x_2798:
[----:B------:R-:W-:Y:S05]  /*14bc0*/  BSYNC B0 ;  /* 0x0000000000007941 */ /* 0x000fea0003800000 */
.L_x_2797:
[----:B------:R-:W-:Y:S01]  /*14bd0*/  STG.E.U8 desc[UR36][R2.64], R0 ;  /* 0x0000000002007986 */ /* 0x000fe2000c101124 */
[----:B------:R-:W-:Y:S05]  /*14be0*/  EXIT ;  /* 0x000000000000794d */ /* 0x000fea0003800000 */
.L_x_2795:
        /* <DEDUP_REMOVED lines=17> */
.L_x_2802:
[----:B------:R-:W-:-:S04]  /*14d00*/  LOP3.LUT R0, R7, 0x80000000, RZ, 0xc0, !PT ;  /* 0x8000000007007812 */ /* 0x000fc800078ec0ff */
[----:B------:R-:W-:-:S04]  /*14d10*/  SHF.R.U32.HI R5, RZ, 0x18, R0 ;  /* 0x00000018ff057819 */ /* 0x000fc80000011600 */
[----:B------:R-:W-:-:S04]  /*14d20*/  LOP3.LUT R4, R4, R5, RZ, 0xfc, !PT ;  /* 0x0000000504047212 */ /* 0x000fc800078efcff */
[----:B------:R-:W-:-:S07]  /*14d30*/  PRMT R0, R4, 0x7610, R0 ;  /* 0x0000761004007816 */ /* 0x000fce0000000000 */
.L_x_2801:
[----:B------:R-:W-:Y:S05]  /*14d40*/  BSYNC B0 ;  /* 0x0000000000007941 */ /* 0x000fea0003800000 */
.L_x_2800:
[----:B------:R-:W-:Y:S01]  /*14d50*/  STG.E.U8 desc[UR36][R2.64], R0 ;  /* 0x0000000002007986 */ /* 0x000fe2000c101124 */
[----:B------:R-:W-:Y:S05]  /*14d60*/  EXIT ;  /* 0x000000000000794d */ /* 0x000fea0003800000 */
.L_x_2794:
        /* <DEDUP_REMOVED lines=22> */
.L_x_2777:
        /* <DEDUP_REMOVED lines=16> */
.L_x_2805:
[----:B------:R-:W-:Y:S05]  /*14fd0*/  EXIT ;  /* 0x000000000000794d */ /* 0x000fea0003800000 */
.L_x_2804:
[----:B------:R-:W-:-:S06]  /*14fe0*/  HADD2.F32 R4, -RZ, R16.H0_H0 ;  /* 0x20000010ff047230 */ /* 0x000fcc0000004100 */
[----:B------:R-:W0:Y:S02]  /*14ff0*/  F2I.U64.TRUNC R4, R4 ;  /* 0x0000000400047311 */ /* 0x000e24000020d800 */
[----:B0-----:R-:W-:Y:S01]  /*15000*/  STG.E.64 desc[UR36][R2.64], R4 ;  /* 0x0000000402007986 */ /* 0x001fe2000c101b24 */
[----:B------:R-:W-:Y:S05]  /*15010*/  EXIT ;  /* 0x000000000000794d */ /* 0x000fea0003800000 */
.L_x_2803:
[----:B------:R-:W-:-:S04]  /*15020*/  HADD2.F32 R16, -RZ, R16.H0_H0 ;  /* 0x20000010ff107230 */ /* 0x000fc80000004100 */
[----:B------:R-:W0:Y:S02]  /*15030*/  F2I.FTZ.U32.TRUNC.NTZ R5, R16 ;  /* 0x0000001000057305 */ /* 0x000e24000021f000 */
[----:B0-----:R-:W-:Y:S01]  /*15040*/  STG.E desc[UR36][R2.64], R5 ;  /* 0x0000000502007986 */ /* 0x001fe2000c101924 */
[----:B------:R-:W-:Y:S05]  /*15050*/  EXIT ;  /* 0x000000000000794d */ /* 0x000fea0003800000 */
.L_x_2806:
        /* <DEDUP_REMOVED lines=10> */
.L_x_9581:


//--------------------- .text._ZN2at6native18elementwise_kernelILi128ELi4EZNS0_22gpu_kernel_impl_nocastIZZZNS0_14glu_jvp_kernelERNS_18TensorIteratorBaseEENKUlvE_clEvENKUlvE1_clEvEUlN3c104HalfES8_S8_S8_E_EEvS4_RKT_EUliE_EEviT1_ --------------------------
	.section	.text._ZN2at6native18elementwise_kernelILi128ELi4EZNS0_22gpu_kernel_impl_nocastIZZZNS0_14glu_jvp_kernelERNS_18TensorIteratorBaseEENKUlvE_clEvENKUlvE1_clEvEUlN3c104HalfES8_S8_S8_E_EEvS4_RKT_EUliE_EEviT1_,"ax",@progbits
	.align	128
        .global         _ZN2at6native18elementwise_kernelILi128ELi4EZNS0_22gpu_kernel_impl_nocastIZZZNS0_14glu_jvp_kernelERNS_18TensorIteratorBaseEENKUlvE_clEvENKUlvE1_clEvEUlN3c104HalfES8_S8_S8_E_EEvS4_RKT_EUliE_EEviT1_
        .type           _ZN2at6native18elementwise_kernelILi128ELi4EZNS0_22gpu_kernel_impl_nocastIZZZNS0_14glu_jvp_kernelERNS_18TensorIteratorBaseEENKUlvE_clEvENKUlvE1_clEvEUlN3c104HalfES8_S8_S8_E_EEvS4_RKT_EUliE_EEviT1_,@function
        .size           _ZN2at6native18elementwise_kernelILi128ELi4EZNS0_22gpu_kernel_impl_nocastIZZZNS0_14glu_jvp_kernelERNS_18TensorIteratorBaseEENKUlvE_clEvENKUlvE1_clEvEUlN3c104HalfES8_S8_S8_E_EEvS4_RKT_EUliE_EEviT1_,(.L_x_9582 - _ZN2at6native18elementwise_kernelILi128ELi4EZNS0_22gpu_kernel_impl_nocastIZZZNS0_14glu_jvp_kernelERNS_18TensorIteratorBaseEENKUlvE_clEvENKUlvE1_clEvEUlN3c104HalfES8_S8_S8_E_EEvS4_RKT_EUliE_EEviT1_)
        .other          _ZN2at6native18elementwise_kernelILi128ELi4EZNS0_22gpu_kernel_impl_nocastIZZZNS0_14glu_jvp_kernelERNS_18TensorIteratorBaseEENKUlvE_clEvENKUlvE1_clEvEUlN3c104HalfES8_S8_S8_E_EEvS4_RKT_EUliE_EEviT1_,@"STO_CUDA_ENTRY STV_DEFAULT"
_ZN2at6native18elementwise_kernelILi128ELi4EZNS0_22gpu_kernel_impl_nocastIZZZNS0_14glu_jvp_kernelERNS_18TensorIteratorBaseEENKUlvE_clEvENKUlvE1_clEvEUlN3c104HalfES8_S8_S8_E_EEvS4_RKT_EUliE_EEviT1_:
.text._ZN2at6native18elementwise_kernelILi128ELi4EZNS0_22gpu_kernel_impl_nocastIZZZNS0_14glu_jvp_kernelERNS_18TensorIteratorBaseEENKUlvE_clEvENKUlvE1_clEvEUlN3c104HalfES8_S8_S8_E_EEvS4_RKT_EUliE_EEviT1_:
        /* <DEDUP_REMOVED lines=439> */
.L_x_2809:
        /* <DEDUP_REMOVED lines=19> */
[----:B------:R-:W-:Y:S01]  /*1ca0*/  IADD3.X R5, RZ, UR9, RZ, P0, !PT ;  /* 0x00000009ff057c10 */ /* 0x000fe200087fe4ff */
[----:B--2---:R-:W-:-:S05]  /*1cb0*/  HADD2.F32 R8, -RZ, R8.H0_H0 ;  /* 0x20000008ff087230 */ /* 0x004fca0000004100 */
[----:B------:R-:W-:Y:S01]  /*1cc0*/  FMUL.FTZ R8, R8, -1.4426950216293334961 ;  /* 0xbfb8aa3b08087820 */ /* 0x000fe20000410000 */
[----:B---3--:R-:W-:-:S05]  /*1cd0*/  HADD2.F32 R2, -RZ, R12.H0_H0 ;  /* 0x2000000cff027230 */ /* 0x008fca0000004100 */
[----:B------:R-:W0:Y:S01]  /*1ce0*/  MUFU.EX2 R8, R8 ;  /* 0x0000000800087308 */ /* 0x000e220000000800 */
[----:B----4-:R-:W-:Y:S02]  /*1cf0*/  HADD2.F32 R0, -RZ, R6.H0_H0 ;  /* 0x20000006ff007230 */ /* 0x010fe40000004100 */
[----:B0-----:R-:W-:-:S06]  /*1d00*/  FADD.FTZ R9, R8, 1 ;  /* 0x3f80000008097421 */ /* 0x001fcc0000010000 */
[----:B------:R-:W0:Y:S02]  /*1d10*/  MUFU.RCP R9, R9 ;  /* 0x0000000900097308 */ /* 0x000e240000001000 */
[----:B0-----:R-:W-:Y:S01]  /*1d20*/  FFMA.FTZ R13, -R2, R9, R2 ;  /* 0x00000009020d7223 */ /* 0x001fe20000010102 */
[----:B-----5:R-:W-:-:S03]  /*1d30*/  HADD2.F32 R2, -RZ, R10.H0_H0 ;  /* 0x2000000aff027230 */ /* 0x020fc60000004100 */
[----:B------:R-:W-:-:S04]  /*1d40*/  FMUL.FTZ R13, R0, R13 ;  /* 0x0000000d000d7220 */ /* 0x000fc80000410000 */
[----:B------:R-:W-:-:S05]  /*1d50*/  FFMA.FTZ R2, R2, R9, R13 ;  /* 0x0000000902027223 */ /* 0x000fca000001000d */
[----:B------:R-:W-:-:S05]  /*1d60*/  F2FP.F16.F32.PACK_AB R2, RZ, R2 ;  /* 0x00000002ff02723e */ /* 0x000fca00000000ff */
[----:B------:R0:W-:Y:S02]  /*1d70*/  STG.E.U16 desc[UR4][R4.64], R2 ;  /* 0x0000000204007986 */ /* 0x0001e4000c101504 */
.L_x_2808:
[----:B------:R-:W-:Y:S05]  /*1d80*/  BSYNC B0 ;  /* 0x0000000000007941 */ /* 0x000fea0003800000 */
.L_x_2807:
        /* <DEDUP_REMOVED lines=432> */
.L_x_2812:
        /* <DEDUP_REMOVED lines=20> */
[----:B------:R-:W-:Y:S01]  /*39d0*/  ISETP.GE.AND P0, PT, R3, UR6, PT ;  /* 0x0000000603007c0c */ /* 0x000fe2000bf06270 */
        /* <DEDUP_REMOVED lines=443> */
.L_x_2813:
        /* <DEDUP_REMOVED lines=33> */
.L_x_2811:
[----:B------:R-:W-:Y:S05]  /*57a0*/  BSYNC B0 ;  /* 0x0000000000007941 */ /* 0x000fea0003800000 */
.L_x_2810:
        /* <DEDUP_REMOVED lines=431> */
.L_x_2814:
        /* <DEDUP_REMOVED lines=17> */
[----:B--2---:R-:W-:-:S05]  /*73b0*/  HADD2.F32 R6, -RZ, R6.H0_H0 ;  /* 0x20000006ff067230 */ /* 0x004fca0000004100 */
[----:B------:R-:W-:Y:S01]  /*73c0*/  FMUL.FTZ R6, R6, -1.4426950216293334961 ;  /* 0xbfb8aa3b06067820 */ /* 0x000fe20000410000 */
[----:B---3--:R-:W-:-:S05]  /*73d0*/  HADD2.F32 R4, -RZ, R10.H0_H0 ;  /* 0x2000000aff047230 */ /* 0x008fca0000004100 */
[----:B------:R-:W0:Y:S01]  /*73e0*/  MUFU.EX2 R6, R6 ;  /* 0x0000000600067308 */ /* 0x000e220000000800 */
[----:B----4-:R-:W-:Y:S01]  /*73f0*/  HADD2.F32 R0, -RZ, R2.H0_H0 ;  /* 0x20000002ff007230 */ /* 0x010fe20000004100 */
[----:B------:R-:W-:-:S04]  /*7400*/  IADD3 R2, P0, R5, UR6, RZ ;  /* 0x0000000605027c10 */ /* 0x000fc8000ff1e0ff */
[----:B------:R-:W-:Y:S01]  /*7410*/  IADD3.X R3, RZ, UR7, RZ, P0, !PT ;  /* 0x00000007ff037c10 */ /* 0x000fe200087fe4ff */
[----:B0-----:R-:W-:-:S06]  /*7420*/  FADD.FTZ R7, R6, 1 ;  /* 0x3f80000006077421 */ /* 0x001fcc0000010000 */
[----:B------:R-:W0:Y:S02]  /*7430*/  MUFU.RCP R7, R7 ;  /* 0x0000000700077308 */ /* 0x000e240000001000 */
[----:B0-----:R-:W-:Y:S01]  /*7440*/  FFMA.FTZ R11, -R4, R7, R4 ;  /* 0x00000007040b7223 */ /* 0x001fe20000010104 */
[----:B-----5:R-:W-:-:S03]  /*7450*/  HADD2.F32 R4, -RZ, R8.H0_H0 ;  /* 0x20000008ff047230 */ /* 0x020fc60000004100 */
[----:B------:R-:W-:-:S04]  /*7460*/  FMUL.FTZ R11, R0, R11 ;  /* 0x0000000b000b7220 */ /* 0x000fc80000410000 */
[----:B------:R-:W-:-:S05]  /*7470*/  FFMA.FTZ R4, R4, R7, R11 ;  /* 0x0000000704047223 */ /* 0x000fca000001000b */
[----:B------:R-:W-:-:S05]  /*7480*/  F2FP.F16.F32.PACK_AB R4, RZ, R4 ;  /* 0x00000004ff04723e */ /* 0x000fca00000000ff */
[----:B------:R-:W-:Y:S01]  /*7490*/  STG.E.U16 desc[UR4][R2.64], R4 ;  /* 0x0000000402007986 */ /* 0x000fe2000c101504 */
[----:B------:R-:W-:Y:S05]  /*74a0*/  EXIT ;  /* 0x000000000000794d */ /* 0x000fea0003800000 */
.L_x_2815:
        /* <DEDUP_REMOVED lines=13> */
.L_x_9582:


//--------------------- .text._ZN2at6native27unrolled_elementwise_kernelIZZZNS0_14glu_jvp_kernelERNS_18TensorIteratorBaseEENKUlvE_clEvENKUlvE1_clEvEUlN3c104HalfES7_S7_S7_E_St5arrayIPcLm5EELi4E23TrivialOffsetCalculatorILi4EjESC_ILi1EjENS0_6memory15LoadWithoutCastENSF_16StoreWithoutCastEEEviT_T0_T2_T3_T4_T5_ --------------------------
	.section	.text._ZN2at6native27unrolled_elementwise_kernelIZZZNS0_14glu_jvp_kernelERNS_18TensorIteratorBaseEENKUlvE_clEvENKUlvE1_clEvEUlN3c104HalfES7_S7_S7_E_St5arrayIPcLm5EELi4E23TrivialOffsetCalculatorILi4EjESC_ILi1EjENS0_6memory15LoadWithoutCastENSF_16StoreWithoutCastEEEviT_T0_T2_T3_T4_T5_,"ax",@progbits
	.align	128
        .global         _ZN2at6native27unrolled_elementwise_kernelIZZZNS0_14glu_jvp_kernelERNS_18TensorIteratorBaseEENKUlvE_clEvENKUlvE1_clEvEUlN3c104HalfES7_S7_S7_E_St5arrayIPcLm5EELi4E23TrivialOffsetCalculatorILi4EjESC_ILi1EjENS0_6memory15LoadWithoutCastENSF_16StoreWithoutCastEEEviT_T0_T2_T3_T4_T5_
        .type           _ZN2at6native27unrolled_elementwise_kernelIZZZNS0_14glu_jvp_kernelERNS_18TensorIteratorBaseEENKUlvE_clEvENKUlvE1_clEvEUlN3c104HalfES7_S7_S7_E_St5arrayIPcLm5EELi4E23TrivialOffsetCalculatorILi4EjESC_ILi1EjENS0_6memory15LoadWithoutCastENSF_16StoreWithoutCastEEEviT_T0_T2_T3_T4_T5_,@function
        .size           _ZN2at6native27unrolled_elementwise_kernelIZZZNS0_14glu_jvp_kernelERNS_18TensorIteratorBaseEENKUlvE_clEvENKUlvE1_clEvEUlN3c104HalfES7_S7_S7_E_St5arrayIPcLm5EELi4E23TrivialOffsetCalculatorILi4EjESC_ILi1EjENS0_6memory15LoadWithoutCastENSF_16StoreWithoutCastEEEviT_T0_T2_T3_T4_T5_,(.L_x_9583 - _ZN2at6native27unrolled_elementwise_kernelIZZZNS0_14glu_jvp_kernelERNS_18TensorIteratorBaseEENKUlvE_clEvENKUlvE1_clEvEUlN3c104HalfES7_S7_S7_E_St5arrayIPcLm5EELi4E23TrivialOffsetCalculatorILi4EjESC_ILi1EjENS0_6memory15LoadWithoutCastENSF_16StoreWithoutCastEEEviT_T0_T2_T3_T4_T5_)
        .other          _ZN2at6native27unrolled_elementwise_kernelIZZZNS0_14glu_jvp_kernelERNS_18TensorIteratorBaseEENKUlvE_clEvENKUlvE1_clEvEUlN3c104HalfES7_S7_S7_E_St5arrayIPcLm5EELi4E23TrivialOffsetCalculatorILi4EjESC_ILi1EjENS0_6memory15LoadWithoutCastENSF_16StoreWithoutCastEEEviT_T0_T2_T3_T4_T5_,@"STO_CUDA_ENTRY STV_DEFAULT"
_ZN2at6native27unrolled_elementwise_kernelIZZZNS0_14glu_jvp_kernelERNS_18TensorIteratorBaseEENKUlvE_clEvENKUlvE1_clEvEUlN3c104HalfES7_S7_S7_E_St5arrayIPcLm5EELi4E23TrivialOffsetCalculatorILi4EjESC_ILi1EjENS0_6memory15LoadWithoutCastENSF_16StoreWithoutCastEEEviT_T0_T2_T3_T4_T5_:
.text._ZN2at6native27unrolled_elementwise_kernelIZZZNS0_14glu_jvp_kernelERNS_18TensorIteratorBaseEENKUlvE_clEvENKUlvE1_clEvEUlN3c104HalfES7_S7_S7_E_St5arrayIPcLm5EELi4E23TrivialOffsetCalculatorILi4EjESC_ILi1EjENS0_6memory15LoadWithoutCastENSF_16StoreWithoutCastEEEviT_T0_T2_T3_T4_T5_:
        /* <DEDUP_REMOVED lines=11> */
[----:B------:R-:W-:Y:S02]  /*00b0*/  @!P0 LEA R29, R0, R21, 0x9 ;  /* 0x00000015001d8211 */ /* 0x000fe400078e48ff */
[----:B------:R-:W-:-:S04]  /*00c0*/  @!P0 IADD3 R21, R21, 0x80, RZ ;  /* 0x0000008015158810 */ /* 0x000fc80007ffe0ff */
[----:B------:R-:W-:-:S13]  /*00d0*/  ISETP.GE.AND P1, PT, R21, R2, PT ;  /* 0x000000021500720c */ /* 0x000fda0003f26270 */
[----:B------:R-:W-:Y:S01]  /*00e0*/  @!P1 LEA R7, R0, R21, 0x9 ;  /* 0x0000001500079211 */ /* 0x000fe200078e48ff */
[----:B------:R-:W0:Y:S01]  /*00f0*/  @!P1 LDC.64 R4, c[0x0][0x220] ;  /* 0x00008800ff049b82 */ /* 0x000e220000000a00 */
[----:B------:R-:W-:-:S04]  /*0100*/  @!P1 IADD3 R21, R21, 0x80, RZ ;  /* 0x0000008015159810 */ /* 0x000fc80007ffe0ff */
[----:B------:R-:W-:-:S03]  /*0110*/  ISETP.GE.AND P3, PT, R21, R2, PT ;  /* 0x000000021500720c */ /* 0x000fc60003f66270 */
[----:B------:R-:W1:Y:S08]  /*0120*/  @!P1 LDC.64 R18, c[0x0][0x230] ;  /* 0x00008c00ff129b82 */ /* 0x000e700000000a00 */
[----:B------:R-:W2:Y:S02]  /*0130*/  @!P1 LDC.64 R22, c[0x0][0x228] ;  /* 0x00008a00ff169b82 */ /* 0x000ea40000000a00 */
[----:B------:R-:W-:-:S02]  /*0140*/  @!P3 LEA R11, R0, R21, 0x9 ;  /* 0x00000015000bb211 */ /* 0x000fc400078e48ff */
        /* <DEDUP_REMOVED lines=58> */
[----:B---3--:R-:W-:Y:S02]  /*04f0*/  PRMT R14, RZ, 0x7610, R14 ;  /* 0x00007610ff0e7816 */ /* 0x008fe4000000000e */
[----:B------:R-:W-:-:S04]  /*0500*/  MOV R15, R27 ;  /* 0x0000001b000f7202 */ /* 0x000fc80000000f00 */
[----:B------:R1:W5:Y:S01]  /*0510*/  @!P0 LDG.E.U16 R14, desc[UR4][R18.64] ;  /* 0x00000004120e8981 */ /* 0x000362000c1e1500 */
[----:B0-----:R-:W-:Y:S01]  /*0520*/  @!P0 IMAD.WIDE.U32 R20, R29, 0x2, R20 ;  /* 0x000000021d148825 */ /* 0x001fe200078e0014 */
[----:B------:R-:W-:-:S04]  /*0530*/  IADD3 R29, R15, 0x180, RZ ;  /* 0x000001800f1d7810 */ /* 0x000fc80007ffe0ff */
[----:B------:R0:W5:Y:S01]  /*0540*/  @!P0 LDG.E.U16 R16, desc[UR4][R20.64] ;  /* 0x0000000414108981 */ /* 0x000162000c1e1500 */
[----:B-1----:R-:W-:Y:S01]  /*0550*/  IADD3 R19, R15, 0x100, RZ ;  /* 0x000001000f137810 */ /* 0x002fe20007ffe0ff */
[----:B------:R-:W-:Y:S03]  /*0560*/  BSSY B0, `(.L_x_2816) ;  /* 0x0000016000007945 */ /* 0x000fe60003800000 */
[----:B------:R-:W-:Y:S02]  /*0570*/  ISETP.GE.AND P2, PT, R19, R2, PT ;  /* 0x000000021300720c */ /* 0x000fe40003f46270 */
[----:B0-----:R-:W-:Y:S02]  /*0580*/  IADD3 R21, R15, 0x80, RZ ;  /* 0x000000800f157810 */ /* 0x001fe40007ffe0ff */
[----:B------:R-:W-:Y:S02]  /*0590*/  @!P0 LEA R19, R0, R27, 0x9 ;  /* 0x0000001b00138211 */ /* 0x000fe400078e48ff */
[----:B------:R-:W-:-:S02]  /*05a0*/  @!P0 MOV R15, R21 ;  /* 0x00000015000f8202 */ /* 0x000fc40000000f00 */
[-C--:B------:R-:W-:Y:S01]  /*05b0*/  ISETP.GE.AND P1, PT, R21, R2.reuse, PT ;  /* 0x000000021500720c */ /* 0x080fe20003f26270 */
[----:B--2---:R-:W-:Y:S01]  /*05c0*/  @!P0 IMAD.WIDE.U32 R12, R19, 0x2, R12 ;  /* 0x00000002130c8825 */ /* 0x004fe200078e000c */
[-C--:B------:R-:W-:Y:S02]  /*05d0*/  ISETP.GE.AND P3, PT, R29, R2.reuse, PT ;  /* 0x000000021d00720c */ /* 0x080fe40003f66270 */
[----:B------:R-:W-:Y:S01]  /*05e0*/  ISETP.GE.AND P4, PT, R15, R2, PT ;  /* 0x000000020f00720c */ /* 0x000fe20003f86270 */
[----:B------:R-:W-:-:S12]  /*05f0*/  @P0 BRA `(.L_x_2817) ;  /* 0x0000000000300947 */ /* 0x000fd80003800000 */
        /* <DEDUP_REMOVED lines=12> */
.L_x_2817:
[----:B------:R-:W-:Y:S05]  /*06c0*/  BSYNC B0 ;  /* 0x0000000000007941 */ /* 0x000fea0003800000 */
.L_x_2816:
        /* <DEDUP_REMOVED lines=14> */
.L_x_2819:
[----:B------:R-:W-:Y:S05]  /*07b0*/  BSYNC B0 ;  /* 0x0000000000007941 */ /* 0x000fea0003800000 */
.L_x_2818:
        /* <DEDUP_REMOVED lines=14> */
.L_x_2821:
[----:B------:R-:W-:Y:S05]  /*08a0*/  BSYNC B0 ;  /* 0x0000000000007941 */ /* 0x000fea0003800000 */
.L_x_2820:
        /* <DEDUP_REMOVED lines=14> */
.L_x_2823:
[----:B------:R-:W-:Y:S05]  /*0990*/  BSYNC B0 ;  /* 0x0000000000007941 */ /* 0x000fea0003800000 */
.L_x_2822:
[----:B-----5:R0:W-:Y:S01]  /*09a0*/  @!P0 STG.E.U16 desc[UR4][R12.64], R14 ;  /* 0x0000000e0c008986 */ /* 0x0201e2000c101504 */
[----:B------:R-:W-:Y:S04]  /*09b0*/  BSSY B0, `(.L_x_2824) ;  /* 0x000000c000007945 */ /* 0x000fe80003800000 */
[----:B------:R-:W-:Y:S05]  /*09c0*/  @P4 BRA `(.L_x_2825) ;  /* 0x0000000000284947 */ /* 0x000fea0003800000 */
[----:B------:R-:W1:Y:S01]  /*09d0*/  LDC.64 R8, c[0x0][0x218] ;  /* 0x00008600ff087b82 */ /* 0x000e620000000a00 */
[----:B------:R-:W-:Y:S02]  /*09e0*/  LEA R7, R0, R15, 0x9 ;  /* 0x0000000f00077211 */ /* 0x000fe400078e48ff */
[----:B------:R-:W-:-:S04]  /*09f0*/  IADD3 R15, R15, 0x80, RZ ;  /* 0x000000800f0f7810 */ /* 0x000fc80007ffe0ff */
[----:B------:R-:W-:-:S13]  /*0a00*/  ISETP.GE.AND P0, PT, R15, R2, PT ;  /* 0x000000020f00720c */ /* 0x000fda0003f06270 */
[----:B------:R-:W-:Y:S02]  /*0a10*/  @!P0 LEA R5, R0, R15, 0x9 ;  /* 0x0000000f00058211 */ /* 0x000fe400078e48ff */
[----:B------:R-:W-:Y:S01]  /*0a20*/  @!P0 IADD3 R15, R15, 0x80, RZ ;  /* 0x000000800f0f8810 */ /* 0x000fe20007ffe0ff */
[----:B-1----:R-:W-:-:S04]  /*0a30*/  IMAD.WIDE.U32 R6, R7, 0x2, R8 ;  /* 0x0000000207067825 */ /* 0x002fc800078e0008 */
[----:B------:R-:W-:Y:S01]  /*0a40*/  @!P0 IMAD.WIDE.U32 R8, R5, 0x2, R8 ;  /* 0x0000000205088825 */ /* 0x000fe200078e0008 */
[----:B------:R1:W-:Y:S04]  /*0a50*/  STG.E.U16 desc[UR4][R6.64], R3 ;  /* 0x0000000306007986 */ /* 0x0003e8000c101504 */
[----:B------:R1:W-:Y:S02]  /*0a60*/  @!P0 STG.E.U16 desc[UR4][R8.64], R4 ;  /* 0x0000000408008986 */ /* 0x0003e4000c101504 */
.L_x_2825:
[----:B------:R-:W-:Y:S05]  /*0a70*/  BSYNC B0 ;  /* 0x0000000000007941 */ /* 0x000fea0003800000 */
.L_x_2824:
[----:B------:R-:W-:-:S13]  /*0a80*/  ISETP.GE.AND P0, PT, R15, R2, PT ;  /* 0x000000020f00720c */ /* 0x000fda0003f06270 */
[----:B------:R-:W-:Y:S05]  /*0a90*/  @P0 EXIT ;  /* 0x000000000000094d */ /* 0x000fea0003800000 */
[----:B-1----:R-:W1:Y:S01]  /*0aa0*/  LDC.64 R2, c[0x0][0x218] ;  /* 0x00008600ff027b82 */ /* 0x002e620000000a00 */
[----:B------:R-:W-:-:S05]  /*0ab0*/  LEA R15, R0, R15, 0x9 ;  /* 0x0000000f000f7211 */ /* 0x000fca00078e48ff */
[----:B-1----:R-:W-:-:S05]  /*0ac0*/  IMAD.WIDE.U32 R2, R15, 0x2, R2 ;  /* 0x000000020f027825 */ /* 0x002fca00078e0002 */
[----:B------:R-:W-:Y:S01]  /*0ad0*/  STG.E.U16 desc[UR4][R2.64], R25 ;  /* 0x0000001902007986 */ /* 0x000fe2000c101504 */
[----:B------:R-:W-:Y:S05]  /*0ae0*/  EXIT ;  /* 0x000000000000794d */ /* 0x000fea0003800000 */
.L_x_2826:
        /* <DEDUP_REMOVED lines=9> */
.L_x_9583:


//--------------------- .text._ZN2at6native29vectorized_elementwise_kernelILi2EZZZNS0_14glu_jvp_kernelERNS_18TensorIteratorBaseEENKUlvE_clEvENKUlvE1_clEvEUlN3c104HalfES7_S7_S7_E_St5arrayIPcLm5EEEEviT0_T1_ --------------------------
	.section	.text._ZN2at6native29vectorized_elementwise_kernelILi2EZZZNS0_14glu_jvp_kernelERNS_18TensorIteratorBaseEENKUlvE_clEvENKUlvE1_clEvEUlN3c104HalfES7_S7_S7_E_St5arrayIPcLm5EEEEviT0_T1_,"ax",@progbits
	.align	128
        .global         _ZN2at6native29vectorized_elementwise_kernelILi2EZZZNS0_14glu_jvp_kernelERNS_18TensorIteratorBaseEENKUlvE_clEvENKUlvE1_clEvEUlN3c104HalfES7_S7_S7_E_St5arrayIPcLm5EEEEviT0_T1_
        .type           _ZN2at6native29vectorized_elementwise_kernelILi2EZZZNS0_14glu_jvp_kernelERNS_18TensorIteratorBaseEENKUlvE_clEvENKUlvE1_clEvEUlN3c104HalfES7_S7_S7_E_St5arrayIPcLm5EEEEviT0_T1_,@function
        .size           _ZN2at6native29vectorized_elementwise_kernelILi2EZZZNS0_14glu_jvp_kernelERNS_18TensorIteratorBaseEENKUlvE_clEvENKUlvE1_clEvEUlN3c104HalfES7_S7_S7_E_St5arrayIPcLm5EEEEviT0_T1_,(.L_x_9584 - _ZN2at6native29vectorized_elementwise_kernelILi2EZZZNS0_14glu_jvp_kernelERNS_18TensorIteratorBaseEENKUlvE_clEvENKUlvE1_clEvEUlN3c104HalfES7_S7_S7_E_St5arrayIPcLm5EEEEviT0_T1_)
        .other          _ZN2at6native29vectorized_elementwise_kernelILi2EZZZNS0_14glu_jvp_kernelERNS_18TensorIteratorBaseEENKUlvE_clEvENKUlvE1_clEvEUlN3c104HalfES7_S7_S7_E_St5arrayIPcLm5EEEEviT0_T1_,@"STO_CUDA_ENTRY STV_DEFAULT"
_ZN2at6native29vectorized_elementwise_kernelILi2EZZZNS0_14glu_jvp_kernelERNS_18TensorIteratorBaseEENKUlvE_clEvENKUlvE1_clEvEUlN3c104HalfES7_S7_S7_E_St5arrayIPcLm5EEEEviT0_T1_:
.text._ZN2at6native29vectorized_elementwise_kernelILi2EZZZNS0_14glu_jvp_kernelERNS_18TensorIteratorBaseEENKUlvE_clEvENKUlvE1_clEvEUlN3c104HalfES7_S7_S7_E_St5arrayIPcLm5EEEEviT0_T1_:
        /* <DEDUP_REMOVED lines=12> */
[----:B-1----:R-:W-:-:S04]  /*00c0*/  IMAD.WIDE R4, R2, 0x2, R4 ;  /* 0x0000000202047825 */ /* 0x002fc800078e0204 */
[----:B0-----:R-:W-:-:S03]  /*00d0*/  IMAD.WIDE.U32 R8, R7, 0x4, R4 ;  /* 0x0000000407087825 */ /* 0x001fc600078e0004 */
[----:B------:R-:W0:Y:S02]  /*00e0*/  LDC.64 R4, c[0x0][0x220] ;  /* 0x00008800ff047b82 */ /* 0x000e240000000a00 */
[----:B------:R-:W4:Y:S04]  /*00f0*/  LDG.E R22, desc[UR4][R8.64] ;  /* 0x0000000408167981 */ /* 0x000f28000c1e1900 */
[----:B------:R-:W5:Y:S04]  /*0100*/  LDG.E R21, desc[UR4][R8.64+0x200] ;  /* 0x0002000408157981 */ /* 0x000f68000c1e1900 */
[----:B------:R-:W5:Y:S01]  /*0110*/  LDG.E R20, desc[UR4][R8.64+0x400] ;  /* 0x0004000408147981 */ /* 0x000f62000c1e1900 */
[----:B--2---:R-:W-:-:S03]  /*0120*/  IMAD.WIDE R16, R2, 0x2, R16 ;  /* 0x0000000202107825 */ /* 0x004fc600078e0210 */
[----:B------:R-:W2:Y:S01]  /*0130*/  LDG.E R19, desc[UR4][R8.64+0x600] ;  /* 0x0006000408137981 */ /* 0x000ea2000c1e1900 */
[----:B------:R-:W-:-:S05]  /*0140*/  IMAD.WIDE.U32 R16, R7, 0x4, R16 ;  /* 0x0000000407107825 */ /* 0x000fca00078e0010 */
[----:B------:R-:W2:Y:S01]  /*0150*/  LDG.E R15, desc[UR4][R16.64] ;  /* 0x00000004100f7981 */ /* 0x000ea2000c1e1900 */
[----:B0-----:R-:W-:-:S03]  /*0160*/  IMAD.WIDE R4, R2, 0x2, R4 ;  /* 0x0000000202047825 */ /* 0x001fc600078e0204 */
[----:B------:R-:W2:Y:S01]  /*0170*/  LDG.E R14, desc[UR4][R16.64+0x200] ;  /* 0x00020004100e7981 */ /* 0x000ea2000c1e1900 */
[----:B------:R-:W-:-:S03]  /*0180*/  IMAD.WIDE.U32 R26, R7, 0x4, R4 ;  /* 0x00000004071a7825 */ /* 0x000fc600078e0004 */
[----:B------:R-:W2:Y:S01]  /*0190*/  LDG.E R0, desc[UR4][R16.64+0x400] ;  /* 0x0004000410007981 */ /* 0x000ea2000c1e1900 */
[----:B---3--:R-:W-:-:S03]  /*01a0*/  IMAD.WIDE R4, R2, 0x2, R10 ;  /* 0x0000000202047825 */ /* 0x008fc600078e020a */
[----:B------:R-:W3:Y:S04]  /*01b0*/  LDG.E R18, desc[UR4][R26.64] ;  /* 0x000000041a127981 */ /* 0x000ee8000c1e1900 */
[----:B------:R-:W3:Y:S01]  /*01c0*/  LDG.E R12, desc[UR4][R26.64+0x200] ;  /* 0x000200041a0c7981 */ /* 0x000ee2000c1e1900 */
[----:B------:R-:W-:-:S03]  /*01d0*/  IMAD.WIDE.U32 R4, R7, 0x4, R4 ;  /* 0x0000000407047825 */ /* 0x000fc600078e0004 */
[----:B------:R-:W3:Y:S04]  /*01e0*/  LDG.E R3, desc[UR4][R26.64+0x400] ;  /* 0x000400041a037981 */ /* 0x000ee8000c1e1900 */
[----:B------:R-:W3:Y:S04]  /*01f0*/  LDG.E R11, desc[UR4][R4.64] ;  /* 0x00000004040b7981 */ /* 0x000ee8000c1e1900 */
[----:B------:R-:W3:Y:S04]  /*0200*/  LDG.E R13, desc[UR4][R4.64+0x200] ;  /* 0x00020004040d7981 */ /* 0x000ee8000c1e1900 */
[----:B------:R0:W3:Y:S04]  /*0210*/  LDG.E R8, desc[UR4][R16.64+0x600] ;  /* 0x0006000410087981 */ /* 0x0000e8000c1e1900 */
[----:B------:R-:W3:Y:S04]  /*0220*/  LDG.E R6, desc[UR4][R26.64+0x600] ;  /* 0x000600041a067981 */ /* 0x000ee8000c1e1900 */
[----:B------:R-:W3:Y:S04]  /*0230*/  LDG.E R9, desc[UR4][R4.64+0x400] ;  /* 0x0004000404097981 */ /* 0x000ee8000c1e1900 */
[----:B------:R1:W3:Y:S01]  /*0240*/  LDG.E R10, desc[UR4][R4.64+0x600] ;  /* 0x00060004040a7981 */ /* 0x0002e2000c1e1900 */
[----:B----4-:R-:W-:-:S05]  /*0250*/  HADD2.F32 R23, -RZ, R22.H0_H0 ;  /* 0x20000016ff177230 */ /* 0x010fca0000004100 */
[----:B------:R-:W-:Y:S01]  /*0260*/  FMUL.FTZ R24, R23, -1.4426950216293334961 ;  /* 0xbfb8aa3b17187820 */ /* 0x000fe20000410000 */
[----:B------:R-:W-:-:S05]  /*0270*/  HADD2.F32 R22, -RZ, R22.H1_H1 ;  /* 0x30000016ff167230 */ /* 0x000fca0000004100 */
[----:B------:R-:W4:Y:S01]  /*0280*/  MUFU.EX2 R24, R24 ;  /* 0x0000001800187308 */ /* 0x000f220000000800 */
[--C-:B-----5:R-:W-:Y:S02]  /*0290*/  HADD2.F32 R25, -RZ, R21.reuse.H0_H0 ;  /* 0x20000015ff197230 */ /* 0x120fe40000004100 */
[----:B------:R-:W-:Y:S02]  /*02a0*/  HADD2.F32 R21, -RZ, R21.H1_H1 ;  /* 0x30000015ff157230 */ /* 0x000fe40000004100 */
[----:B------:R-:W-:Y:S01]  /*02b0*/  FMUL.FTZ R22, R22, -1.4426950216293334961 ;  /* 0xbfb8aa3b16167820 */ /* 0x000fe20000410000 */
[----:B0-----:R-:W-:Y:S02]  /*02c0*/  FMUL.FTZ R16, R25, -1.4426950216293334961 ;  /* 0xbfb8aa3b19107820 */ /* 0x001fe40000410000 */
[----:B------:R-:W-:Y:S01]  /*02d0*/  FMUL.FTZ R21, R21, -1.4426950216293334961 ;  /* 0xbfb8aa3b15157820 */ /* 0x000fe20000410000 */
[----:B------:R-:W0:Y:S01]  /*02e0*/  MUFU.EX2 R23, R22 ;  /* 0x0000001600177308 */ /* 0x000e220000000800 */
[----:B-1----:R-:W-:-:S02]  /*02f0*/  HADD2.F32 R4, -RZ, R20.H0_H0 ;  /* 0x20000014ff047230 */ /* 0x002fc40000004100 */
[----:B------:R-:W-:-:S05]  /*0300*/  HADD2.F32 R20, -RZ, R20.H1_H1 ;  /* 0x30000014ff147230 */ /* 0x000fca0000004100 */
[----:B------:R4:W1:Y:S01]  /*0310*/  MUFU.EX2 R26, R21 ;  /* 0x00000015001a7308 */ /* 0x0008620000000800 */
[----:B------:R-:W-:Y:S01]  /*0320*/  FMUL.FTZ R27, R20, -1.4426950216293334961 ;  /* 0xbfb8aa3b141b7820 */ /* 0x000fe20000410000 */
[----:B------:R-:W-:-:S06]  /*0330*/  FMUL.FTZ R25, R4, -1.4426950216293334961 ;  /* 0xbfb8aa3b04197820 */ /* 0x000fcc0000410000 */
[----:B------:R-:W5:Y:S01]  /*0340*/  MUFU.EX2 R16, R16 ;  /* 0x0000001000107308 */ /* 0x000f620000000800 */
[----:B----4-:R-:W-:Y:S01]  /*0350*/  FADD.FTZ R21, R24, 1 ;  /* 0x3f80000018157421 */ /* 0x010fe20000010000 */
[--C-:B--2---:R-:W-:Y:S02]  /*0360*/  HADD2.F32 R4, -RZ, R19.reuse.H0_H0 ;  /* 0x20000013ff047230 */ /* 0x104fe40000004100 */
[----:B------:R-:W-:-:S04]  /*0370*/  HADD2.F32 R19, -RZ, R19.H1_H1 ;  /* 0x30000013ff137230 */ /* 0x000fc80000004100 */
[----:B------:R-:W2:Y:S01]  /*0380*/  MUFU.RCP R21, R21 ;  /* 0x0000001500157308 */ /* 0x000ea20000001000 */
[----:B------:R-:W-:Y:S01]  /*0390*/  FMUL.FTZ R5, R4, -1.4426950216293334961 ;  /* 0xbfb8aa3b04057820 */ /* 0x000fe20000410000 */
[----:B0-----:R-:W-:Y:S01]  /*03a0*/  FADD.FTZ R17, R23, 1 ;  /* 0x3f80000017117421 */ /* 0x001fe20000010000 */
[----:B------:R-:W-:-:S05]  /*03b0*/  FMUL.FTZ R4, R19, -1.4426950216293334961 ;  /* 0xbfb8aa3b13047820 */ /* 0x000fca0000410000 */
[----:B------:R-:W0:Y:S01]  /*03c0*/  MUFU.EX2 R22, R27 ;  /* 0x0000001b00167308 */ /* 0x000e220000000800 */
[----:B-1----:R-:W-:Y:S01]  /*03d0*/  FADD.FTZ R19, R26, 1 ;  /* 0x3f8000001a137421 */ /* 0x002fe20000010000 */
[----:B-----5:R-:W-:Y:S01]  /*03e0*/  FADD.FTZ R20, R16, 1 ;  /* 0x3f80000010147421 */ /* 0x020fe20000010000 */
[----:B------:R-:W-:-:S05]  /*03f0*/  HADD2.F32 R16, -RZ, R15.H0_H0 ;  /* 0x2000000fff107230 */ /* 0x000fca0000004100 */
[----:B------:R-:W1:Y:S01]  /*0400*/  MUFU.EX2 R25, R25 ;  /* 0x0000001900197308 */ /* 0x000e620000000800 */
[----:B---3--:R-:W-:Y:S02]  /*0410*/  HADD2.F32 R23, -RZ, R18.H0_H0 ;  /* 0x20000012ff177230 */ /* 0x008fe40000004100 */
[----:B--2---:R-:W-:-:S05]  /*0420*/  FFMA.FTZ R24, -R16, R21, R16 ;  /* 0x0000001510187223 */ /* 0x004fca0000010110 */
[----:B------:R-:W2:Y:S01]  /*0430*/  MUFU.RCP R17, R17 ;  /* 0x0000001100117308 */ /* 0x000ea20000001000 */
[----:B------:R-:W-:Y:S02]  /*0440*/  HADD2.F32 R26, -RZ, R15.H1_H1 ;  /* 0x3000000fff1a7230 */ /* 0x000fe40000004100 */
[----:B0-----:R-:W-:-:S05]  /*0450*/  FADD.FTZ R15, R22, 1 ;  /* 0x3f800000160f7421 */ /* 0x001fca0000010000 */
[----:B------:R-:W0:Y:S01]  /*0460*/  MUFU.EX2 R5, R5 ;  /* 0x0000000500057308 */ /* 0x000e220000000800 */
[----:B------:R-:W-:-:S07]  /*0470*/  HADD2.F32 R22, -RZ, R11.H0_H0 ;  /* 0x2000000bff167230 */ /* 0x000fce0000004100 */
[----:B------:R-:W3:Y:S01]  /*0480*/  MUFU.EX2 R4, R4 ;  /* 0x0000000400047308 */ /* 0x000ee20000000800 */
[----:B------:R-:W-:-:S07]  /*0490*/  FMUL.FTZ R23, R23, R24 ;  /* 0x0000001817177220 */ /* 0x000fce0000410000 */
[----:B------:R-:W4:Y:S01]  /*04a0*/  MUFU.RCP R19, R19 ;  /* 0x0000001300137308 */ /* 0x000f220000001000 */
[----:B------:R-:W-:Y:S01]  /*04b0*/  FFMA.FTZ R21, R22, R21, R23 ;  /* 0x0000001516157223 */ /* 0x000fe20000010017 */
[----:B------:R-:W-:Y:S02]  /*04c0*/  HADD2.F32 R22, -RZ, R14.H1_H1 ;  /* 0x3000000eff167230 */ /* 0x000fe40000004100 */
[----:B-1----:R-:W-:Y:S01]  /*04d0*/  FADD.FTZ R28, R25, 1 ;  /* 0x3f800000191c7421 */ /* 0x002fe20000010000 */
[----:B------:R-:W-:Y:S02]  /*04e0*/  HADD2.F32 R18, -RZ, R18.H1_H1 ;  /* 0x30000012ff127230 */ /* 0x000fe40000004100 */
[----:B--2---:R-:W-:Y:S01]  /*04f0*/  FFMA.FTZ R25, -R26, R17, R26 ;  /* 0x000000111a197223 */ /* 0x004fe2000001011a */
[----:B------:R-:W-:Y:S02]  /*0500*/  HADD2.F32 R24, -RZ, R12.H0_H0 ;  /* 0x2000000cff187230 */ /* 0x000fe40000004100 */
[----:B0-----:R-:W-:Y:S01]  /*0510*/  FADD.FTZ R26, R5, 1 ;  /* 0x3f800000051a7421 */ /* 0x001fe20000010000 */
[----:B------:R-:W-:-:S02]  /*0520*/  HADD2.F32 R23, -RZ, R11.H1_H1 ;  /* 0x3000000bff177230 */ /* 0x000fc40000004100 */
[----:B---3--:R-:W-:Y:S01]  /*0530*/  FADD.FTZ R11, R4, 1 ;  /* 0x3f800000040b7421 */ /* 0x008fe20000010000 */
[----:B------:R-:W-:Y:S01]  /*0540*/  HADD2.F32 R12, -RZ, R12.H1_H1 ;  /* 0x3000000cff0c7230 */ /* 0x000fe20000004100 */
[----:B------:R-:W0:Y:S01]  /*0550*/  MUFU.RCP R16, R28 ;  /* 0x0000001c00107308 */ /* 0x000e220000001000 */
[----:B------:R-:W-:Y:S01]  /*0560*/  FMUL.FTZ R18, R18, R25 ;  /* 0x0000001912127220 */ /* 0x000fe20000410000 */
[----:B------:R-:W-:Y:S02]  /*0570*/  HADD2.F32 R27, -RZ, R14.H0_H0 ;  /* 0x2000000eff1b7230 */ /* 0x000fe40000004100 */
[----:B----4-:R-:W-:-:S04]  /*0580*/  FFMA.FTZ R5, -R22, R19, R22 ;  /* 0x0000001316057223 */ /* 0x010fc80000010116 */
[----:B------:R-:W1:Y:S01]  /*0590*/  MUFU.RCP R15, R15 ;  /* 0x0000000f000f7308 */ /* 0x000e620000001000 */
[--C-:B------:R-:W-:Y:S02]  /*05a0*/  HADD2.F32 R25, -RZ, R13.reuse.H0_H0 ;  /* 0x2000000dff197230 */ /* 0x100fe40000004100 */
[----:B------:R-:W-:Y:S02]  /*05b0*/  HADD2.F32 R22, -RZ, R13.H1_H1 ;  /* 0x3000000dff167230 */ /* 0x000fe40000004100 */
[----:B------:R-:W-:Y:S02]  /*05c0*/  FMUL.FTZ R13, R12, R5 ;  /* 0x000000050c0d7220 */ /* 0x000fe40000410000 */
[----:B------:R-:W2:Y:S01]  /*05d0*/  LDC.64 R4, c[0x0][0x218] ;  /* 0x00008600ff047b82 */ /* 0x000ea20000000a00 */
[----:B------:R-:W3:Y:S01]  /*05e0*/  MUFU.RCP R14, R26 ;  /* 0x0000001a000e7308 */ /* 0x000ee20000001000 */
[----:B------:R-:W-:Y:S01]  /*05f0*/  FFMA.FTZ R19, R22, R19, R13 ;  /* 0x0000001316137223 */ /* 0x000fe2000001000d */
[----:B------:R-:W-:-:S06]  /*0600*/  HADD2.F32 R12, -RZ, R3.H0_H0 ;  /* 0x20000003ff0c7230 */ /* 0x000fcc0000004100 */
[----:B------:R-:W4:Y:S01]  /*0610*/  MUFU.RCP R20, R20 ;  /* 0x0000001400147308 */ /* 0x000f220000001000 */
[----:B------:R-:W-:-:S07]  /*0620*/  HADD2.F32 R13, -RZ, R3.H1_H1 ;  /* 0x30000003ff0d7230 */ /* 0x000fce0000004100 */
[----:B------:R-:W5:Y:S01]  /*0630*/  MUFU.RCP R11, R11 ;  /* 0x0000000b000b7308 */ /* 0x000f620000001000 */
[--C-:B------:R-:W-:Y:S02]  /*0640*/  HADD2.F32 R3, -RZ, R0.reuse.H0_H0 ;  /* 0x20000000ff037230 */ /* 0x100fe40000004100 */
[----:B------:R-:W-:Y:S02]  /*0650*/  HADD2.F32 R0, -RZ, R0.H1_H1 ;  /* 0x30000000ff007230 */ /* 0x000fe40000004100 */
[----:B------:R-:W-:Y:S01]  /*0660*/  FFMA.FTZ R18, R23, R17, R18 ;  /* 0x0000001117127223 */ /* 0x000fe20000010012 */
[--C-:B------:R-:W-:Y:S02]  /*0670*/  HADD2.F32 R23, -RZ, R8.reuse.H0_H0 ;  /* 0x20000008ff177230 */ /* 0x100fe40000004100 */
[----:B0-----:R-:W-:Y:S01]  /*0680*/  FFMA.FTZ R3, -R3, R16, R3 ;  /* 0x0000001003037223 */ /* 0x001fe20000010103 */
[----:B------:R-:W-:Y:S02]  /*0690*/  HADD2.F32 R22, -RZ, R8.H1_H1 ;  /* 0x30000008ff167230 */ /* 0x000fe40000004100 */
[----:B-1----:R-:W-:Y:S01]  /*06a0*/  FFMA.FTZ R0, -R0, R15, R0 ;  /* 0x0000000f00007223 */ /* 0x002fe20000010100 */
[----:B------:R-:W-:-:S02]  /*06b0*/  HADD2.F32 R17, -RZ, R6.H0_H0 ;  /* 0x20000006ff117230 */ /* 0x000fc40000004100 */
[----:B------:R-:W-:Y:S02]  /*06c0*/  HADD2.F32 R8, -RZ, R6.H1_H1 ;  /* 0x30000006ff087230 */ /* 0x000fe40000004100 */
[----:B---3--:R-:W-:Y:S01]  /*06d0*/  FFMA.FTZ R6, -R23, R14, R23 ;  /* 0x0000000e17067223 */ /* 0x008fe20000010117 */
[----:B----4-:R-:W-:Y:S01]  /*06e0*/  FFMA.FTZ R27, -R27, R20, R27 ;  /* 0x000000141b1b7223 */ /* 0x010fe2000001011b */
[----:B------:R-:W-:Y:S01]  /*06f0*/  FMUL.FTZ R12, R12, R3 ;  /* 0x000000030c0c7220 */ /* 0x000fe20000410000 */
[----:B------:R-:W-:Y:S01]  /*0700*/  FMUL.FTZ R13, R13, R0 ;  /* 0x000000000d0d7220 */ /* 0x000fe20000410000 */
[--C-:B------:R-:W-:Y:S02]  /*0710*/  HADD2.F32 R3, -RZ, R9.reuse.H0_H0 ;  /* 0x20000009ff037230 */ /* 0x100fe40000004100 */
[----:B-----5:R-:W-:Y:S01]  /*0720*/  FFMA.FTZ R23, -R22, R11, R22 ;  /* 0x0000000b16177223 */ /* 0x020fe20000010116 */
[----:B------:R-:W-:Y:S02]  /*0730*/  HADD2.F32 R0, -RZ, R9.H1_H1 ;  /* 0x30000009ff007230 */ /* 0x000fe40000004100 */
[----:B------:R-:W-:-:S02]  /*0740*/  HADD2.F32 R9, -RZ, R10.H0_H0 ;  /* 0x2000000aff097230 */ /* 0x000fc40000004100 */
[----:B------:R-:W-:Y:S01]  /*0750*/  FMUL.FTZ R24, R24, R27 ;  /* 0x0000001b18187220 */ /* 0x000fe20000410000 */
[----:B------:R-:W-:Y:S02]  /*0760*/  HADD2.F32 R10, -RZ, R10.H1_H1 ;  /* 0x3000000aff0a7230 */ /* 0x000fe40000004100 */
[----:B------:R-:W-:Y:S01]  /*0770*/  FMUL.FTZ R6, R17, R6 ;  /* 0x0000000611067220 */ /* 0x000fe20000410000 */
[----:B------:R-:W-:Y:S01]  /*0780*/  FMUL.FTZ R23, R8, R23 ;  /* 0x0000001708177220 */ /* 0x000fe20000410000 */
[----:B--2---:R-:W-:-:S04]  /*0790*/  IMAD.WIDE.U32 R4, R2, 0x2, R4 ;  /* 0x0000000202047825 */ /* 0x004fc800078e0004 */
[----:B------:R-:W-:Y:S01]  /*07a0*/  FFMA.FTZ R20, R25, R20, R24 ;  /* 0x0000001419147223 */ /* 0x000fe20000010018 */
[----:B------:R-:W-:Y:S01]  /*07b0*/  FFMA.FTZ R3, R3, R16, R12 ;  /* 0x0000001003037223 */ /* 0x000fe2000001000c */
[----:B------:R-:W-:Y:S01]  /*07c0*/  FFMA.FTZ R0, R0, R15, R13 ;  /* 0x0000000f00007223 */ /* 0x000fe2000001000d */
[----:B------:R-:W-:Y:S01]  /*07d0*/  FFMA.FTZ R6, R9, R14, R6 ;  /* 0x0000000e09067223 */ /* 0x000fe20000010006 */
[----:B------:R-:W-:Y:S01]  /*07e0*/  FFMA.FTZ R23, R10, R11, R23 ;  /* 0x0000000b0a177223 */ /* 0x000fe20000010017 */
[----:B------:R-:W-:Y:S01]  /*07f0*/  F2FP.F16.F32.PACK_AB R21, R18, R21 ;  /* 0x000000151215723e */ /* 0x000fe200000000ff */
[----:B------:R-:W-:Y:S01]  /*0800*/  IMAD.WIDE R4, R7, 0x4, R4 ;  /* 0x0000000407047825 */ /* 0x000fe200078e0204 */
[----:B------:R-:W-:Y:S02]  /*0810*/  F2FP.F16.F32.PACK_AB R19, R19, R20 ;  /* 0x000000141313723e */ /* 0x000fe400000000ff */
[----:B------:R-:W-:Y:S02]  /*0820*/  F2FP.F16.F32.PACK_AB R3, R0, R3 ;  /* 0x000000030003723e */ /* 0x000fe400000000ff */
[----:B------:R-:W-:Y:S01]  /*0830*/  F2FP.F16.F32.PACK_AB R23, R23, R6 ;  /* 0x000000061717723e */ /* 0x000fe200000000ff */
[----:B------:R-:W-:Y:S04]  /*0840*/  STG.E desc[UR4][R4.64], R21 ;  /* 0x0000001504007986 */ /* 0x000fe8000c101904 */
[----:B------:R-:W-:Y:S04]  /*0850*/  STG.E desc[UR4][R4.64+0x200], R19 ;  /* 0x0002001304007986 */ /* 0x000fe8000c101904 */
[----:B------:R-:W-:Y:S04]  /*0860*/  STG.E desc[UR4][R4.64+0x400], R3 ;  /* 0x0004000304007986 */ /* 0x000fe8000c101904 */
[----:B------:R-:W-:Y:S01]  /*0870*/  STG.E desc[UR4][R4.64+0x600], R23 ;  /* 0x0006001704007986 */ /* 0x000fe2000c101904 */
[----:B------:R-:W-:Y:S05]  /*0880*/  EXIT ;  /* 0x000000000000794d */ /* 0x000fea0003800000 */
.L_x_2827:
        /* <DEDUP_REMOVED lines=10> */
[----:B------:R-:W-:-:S02]  /*0930*/  @!P1 IADD3 R13, R2, R0, RZ ;  /* 0x00000000020d9210 */ /* 0x000fc40007ffe0ff */
[----:B------:R-:W-:-:S04]  /*0940*/  @!P1 IADD3 R0, R0, 0x80, RZ ;  /* 0x0000008000009810 */ /* 0x000fc80007ffe0ff */
[----:B------:R-:W-:Y:S01]  /*0950*/  ISETP.GE.AND P2, PT, R0, R3, PT ;  /* 0x000000030000720c */ /* 0x000fe20003f46270 */
[----:B------:R-:W3:Y:S01]  /*0960*/  @!P1 LDC.64 R10, c[0x0][0x228] ;  /* 0x00008a00ff0a9b82 */ /* 0x000ee20000000a00 */
[----:B------:R-:W-:Y:S01]  /*0970*/  PRMT R6, RZ, 0x7610, R6 ;  /* 0x00007610ff067816 */ /* 0x000fe20000000006 */
[----:B0-----:R-:W-:-:S06]  /*0980*/  @!P0 IMAD.WIDE.U32 R24, R7, 0x2, R24 ;  /* 0x0000000207188825 */ /* 0x001fcc00078e0018 */
[----:B------:R-:W0:Y:S08]  /*0990*/  @!P1 LDC.64 R28, c[0x0][0x220] ;  /* 0x00008800ff1c9b82 */ /* 0x000e300000000a00 */
[----:B------:R-:W4:Y:S01]  /*09a0*/  @!P1 LDC.64 R26, c[0x0][0x230] ;  /* 0x00008c00ff1a9b82 */ /* 0x000f220000000a00 */
[----:B------:R-:W-:-:S07]  /*09b0*/  @!P2 IADD3 R15, R2, R0, RZ ;  /* 0x00000000020fa210 */ /* 0x000fce0007ffe0ff */
[----:B------:R-:W4:Y:S01]  /*09c0*/  @!P1 LDC.64 R18, c[0x0][0x238] ;  /* 0x00008e00ff129b82 */ /* 0x000f220000000a00 */
[----:B------:R-:W-:-:S07]  /*09d0*/  @!P2 IADD3 R0, R0, 0x80, RZ ;  /* 0x000000800000a810 */ /* 0x000fce0007ffe0ff */
[----:B------:R-:W4:Y:S01]  /*09e0*/  @!P0 LDC.64 R22, c[0x0][0x238] ;  /* 0x00008e00ff168b82 */ /* 0x000f220000000a00 */
[----:B------:R-:W-:Y:S01]  /*09f0*/  ISETP.GE.AND P3, PT, R0, R3, PT ;  /* 0x000000030000720c */ /* 0x000fe20003f66270 */
[C---:B-1----:R-:W-:Y:S01]  /*0a00*/  @!P0 IMAD.WIDE.U32 R20, R7.reuse, 0x2, R20 ;  /* 0x0000000207148825 */ /* 0x042fe200078e0014 */
[----:B------:R-:W-:Y:S01]  /*0a10*/  PRMT R8, RZ, 0x7610, R8 ;  /* 0x00007610ff087816 */ /* 0x000fe20000000008 */
[----:B------:R1:W5:Y:S01]  /*0a20*/  @!P0 LDG.E.U16 R4, desc[UR4][R24.64] ;  /* 0x0000000418048981 */ /* 0x000362000c1e1500 */
[----:B------:R-:W-:Y:S01]  /*0a30*/  PRMT R9, RZ, 0x7610, R9 ;  /* 0x00007610ff097816 */ /* 0x000fe20000000009 */
[----:B--2---:R-:W-:Y:S02]  /*0a40*/  @!P0 IMAD.WIDE.U32 R30, R7, 0x2, R30 ;  /* 0x00000002071e8825 */ /* 0x004fe400078e001e */
[----:B------:R-:W2:Y:S01]  /*0a50*/  @!P2 LDC.64 R34, c[0x0][0x228] ;  /* 0x00008a00ff22ab82 */ /* 0x000ea20000000a00 */
[----:B------:R4:W5:Y:S01]  /*0a60*/  @!P0 LDG.E.U16 R6, desc[UR4][R20.64] ;  /* 0x0000000414068981 */ /* 0x000962000c1e1500 */
[----:B---3--:R-:W-:Y:S01]  /*0a70*/  @!P1 IMAD.WIDE.U32 R36, R13, 0x2, R10 ;  /* 0x000000020d249825 */ /* 0x008fe200078e000a */
[----:B------:R-:W-:-:S02]  /*0a80*/  PRMT R10, RZ, 0x7610, R10 ;  /* 0x00007610ff0a7816 */ /* 0x000fc4000000000a */
[----:B------:R-:W-:Y:S01]  /*0a90*/  PRMT R11, RZ, 0x7610, R11 ;  /* 0x00007610ff0b7816 */ /* 0x000fe2000000000b */
[C---:B0-----:R-:W-:Y:S01]  /*0aa0*/  @!P1 IMAD.WIDE.U32 R28, R13.reuse, 0x2, R28 ;  /* 0x000000020d1c9825 */ /* 0x041fe200078e001c */
[----:B------:R-:W5:Y:S01]  /*0ab0*/  @!P1 LDG.E.U16 R9, desc[UR4][R36.64] ;  /* 0x0000000424099981 */ /* 0x000f62000c1e1500 */
[----:B-1----:R-:W0:Y:S02]  /*0ac0*/  @!P2 LDC.64 R24, c[0x0][0x230] ;  /* 0x00008c00ff18ab82 */ /* 0x002e240000000a00 */
[C---:B----4-:R-:W-:Y:S01]  /*0ad0*/  @!P1 IMAD.WIDE.U32 R26, R13.reuse, 0x2, R26 ;  /* 0x000000020d1a9825 */ /* 0x050fe200078e001a */
[----:B------:R-:W-:Y:S01]  /*0ae0*/  @!P3 IADD3 R21, R2, R0, RZ ;  /* 0x000000000215b210 */ /* 0x000fe20007ffe0ff */
[----:B------:R1:W5:Y:S02]  /*0af0*/  @!P1 LDG.E.U16 R8, desc[UR4][R28.64] ;  /* 0x000000041c089981 */ /* 0x000364000c1e1500 */
[----:B------:R-:W-:Y:S01]  /*0b00*/  @!P1 IMAD.WIDE.U32 R18, R13, 0x2, R18 ;  /* 0x000000020d129825 */ /* 0x000fe200078e0012 */
[----:B------:R-:W-:Y:S01]  /*0b10*/  @!P3 IADD3 R0, R0, 0x80, RZ ;  /* 0x000000800000b810 */ /* 0x000fe20007ffe0ff */
[----:B------:R-:W3:Y:S01]  /*0b20*/  @!P2 LDC.64 R16, c[0x0][0x220] ;  /* 0x00008800ff10ab82 */ /* 0x000ee20000000a00 */
[----:B------:R-:W5:Y:S01]  /*0b30*/  @!P1 LDG.E.U16 R10, desc[UR4][R26.64] ;  /* 0x000000041a0a9981 */ /* 0x000f62000c1e1500 */
[----:B------:R-:W-:Y:S01]  /*0b40*/  @!P0 IMAD.WIDE.U32 R22, R7, 0x2, R22 ;  /* 0x0000000207168825 */ /* 0x000fe200078e0016 */
[----:B------:R-:W-:-:S02]  /*0b50*/  PRMT R7, RZ, 0x7610, R7 ;  /* 0x00007610ff077816 */ /* 0x000fc40000000007 */
[----:B------:R-:W5:Y:S03]  /*0b60*/  @!P1 LDG.E.U16 R11, desc[UR4][R18.64] ;  /* 0x00000004120b9981 */ /* 0x000f66000c1e1500 */
[----:B------:R-:W4:Y:S01]  /*0b70*/  @!P2 LDC.64 R32, c[0x0][0x238] ;  /* 0x00008e00ff20ab82 */ /* 0x000f220000000a00 */
[----:B------:R-:W-:Y:S01]  /*0b80*/  ISETP.GE.AND P1, PT, R0, R3, PT ;  /* 0x000000030000720c */ /* 0x000fe20003f26270 */
[----:B------:R1:W5:Y:S01]  /*0b90*/  @!P0 LDG.E.U16 R7, desc[UR4][R22.64] ;  /* 0x0000000416078981 */ /* 0x000362000c1e1500 */
[----:B------:R-:W-:Y:S01]  /*0ba0*/  PRMT R13, RZ, 0x7610, R13 ;  /* 0x00007610ff0d7816 */ /* 0x000fe2000000000d */
[C---:B--2---:R-:W-:Y:S01]  /*0bb0*/  @!P2 IMAD.WIDE.U32 R34, R15.reuse, 0x2, R34 ;  /* 0x000000020f22a825 */ /* 0x044fe200078e0022 */
[----:B------:R-:W-:Y:S01]  /*0bc0*/  PRMT R14, RZ, 0x7610, R14 ;  /* 0x00007610ff0e7816 */ /* 0x000fe2000000000e */
[----:B------:R-:W5:Y:S02]  /*0bd0*/  @!P0 LDG.E.U16 R5, desc[UR4][R30.64] ;  /* 0x000000041e058981 */ /* 0x000f64000c1e1500 */
[C---:B0-----:R-:W-:Y:S01]  /*0be0*/  @!P2 IMAD.WIDE.U32 R24, R15.reuse, 0x2, R24 ;  /* 0x000000020f18a825 */ /* 0x041fe200078e0018 */
[----:B------:R-:W-:Y:S01]  /*0bf0*/  PRMT R12, RZ, 0x7610, R12 ;  /* 0x00007610ff0c7816 */ /* 0x000fe2000000000c */
[----:B------:R0:W5:Y:S01]  /*0c00*/  @!P2 LDG.E.U16 R13, desc[UR4][R34.64] ;  /* 0x00000004220da981 */ /* 0x000162000c1e1500 */
[----:B-1----:R-:W1:Y:S03]  /*0c10*/  @!P3 LDC.64 R28, c[0x0][0x230] ;  /* 0x00008c00ff1cbb82 */ /* 0x002e660000000a00 */
[----:B------:R2:W5:Y:S05]  /*0c20*/  @!P2 LDG.E.U16 R14, desc[UR4][R24.64] ;  /* 0x00000004180ea981 */ /* 0x00056a000c1e1500 */
[----:B------:R-:W1:Y:S01]  /*0c30*/  @!P3 LDC.64 R22, c[0x0][0x228] ;  /* 0x00008a00ff16bb82 */ /* 0x000e620000000a00 */
[----:B---3--:R-:W-:-:S07]  /*0c40*/  @!P2 IMAD.WIDE.U32 R16, R15, 0x2, R16 ;  /* 0x000000020f10a825 */ /* 0x008fce00078e0010 */
[----:B0-----:R-:W0:Y:S01]  /*0c50*/  @!P1 LDC.64 R34, c[0x0][0x228] ;  /* 0x00008a00ff229b82 */ /* 0x001e220000000a00 */
[----:B----4-:R-:W-:Y:S01]  /*0c60*/  @!P2 IMAD.WIDE.U32 R32, R15, 0x2, R32 ;  /* 0x000000020f20a825 */ /* 0x010fe200078e0020 */
[----:B------:R-:W-:Y:S01]  /*0c70*/  PRMT R15, RZ, 0x7610, R15 ;  /* 0x00007610ff0f7816 */ /* 0x000fe2000000000f */
[----:B------:R3:W5:Y:S01]  /*0c80*/  @!P2 LDG.E.U16 R12, desc[UR4][R16.64] ;  /* 0x00000004100ca981 */ /* 0x000762000c1e1500 */
[----:B--2---:R-:W-:Y:S02]  /*0c90*/  @!P1 IADD3 R25, R2, R0, RZ ;  /* 0x0000000002199210 */ /* 0x004fe40007ffe0ff */
[----:B------:R-:W-:Y:S02]  /*0ca0*/  @!P1 IADD3 R0, R0, 0x80, RZ ;  /* 0x0000008000009810 */ /* 0x000fe40007ffe0ff */
[----:B------:R2:W5:Y:S01]  /*0cb0*/  @!P2 LDG.E.U16 R15, desc[UR4][R32.64] ;  /* 0x00000004200fa981 */ /* 0x000562000c1e1500 */
[----:B------:R-:W4:Y:S01]  /*0cc0*/  @!P1 LDC.64 R18, c[0x0][0x220] ;  /* 0x00008800ff129b82 */ /* 0x000f220000000a00 */
[----:B------:R-:W-:-:S02]  /*0cd0*/  ISETP.GE.AND P2, PT, R0, R3, PT ;  /* 0x000000030000720c */ /* 0x000fc40003f46270 */
[----:B---3--:R-:W-:-:S05]  /*0ce0*/  PRMT R17, RZ, 0x7610, R17 ;  /* 0x00007610ff117816 */ /* 0x008fca0000000011 */
[----:B------:R-:W3:Y:S01]  /*0cf0*/  @!P1 LDC.64 R36, c[0x0][0x230] ;  /* 0x00008c00ff249b82 */ /* 0x000ee20000000a00 */
[----:B-1----:R-:W-:-:S05]  /*0d00*/  @!P3 IMAD.WIDE.U32 R22, R21, 0x2, R22 ;  /* 0x000000021516b825 */ /* 0x002fca00078e0016 */
[----:B------:R1:W5:Y:S02]  /*0d10*/  @!P3 LDG.E.U16 R17, desc[UR4][R22.64] ;  /* 0x000000041611b981 */ /* 0x000364000c1e1500 */
[----:B--2---:R-:W2:Y:S01]  /*0d20*/  @!P1 LDC.64 R32, c[0x0][0x238] ;  /* 0x00008e00ff209b82 */ /* 0x004ea20000000a00 */
[----:B0-----:R-:W-:-:S07]  /*0d30*/  @!P1 IMAD.WIDE.U32 R34, R25, 0x2, R34 ;  /* 0x0000000219229825 */ /* 0x001fce00078e0022 */
[----:B------:R-:W0:Y:S01]  /*0d40*/  @!P3 LDC.64 R30, c[0x0][0x220] ;  /* 0x00008800ff1ebb82 */ /* 0x000e220000000a00 */
[----:B-1----:R-:W-:-:S06]  /*0d50*/  PRMT R23, RZ, 0x7610, R23 ;  /* 0x00007610ff177816 */ /* 0x002fcc0000000017 */
[----:B------:R1:W5:Y:S01]  /*0d60*/  @!P1 LDG.E.U16 R23, desc[UR4][R34.64] ;  /* 0x0000000422179981 */ /* 0x000362000c1e1500 */
[----:B------:R-:W-:Y:S01]  /*0d70*/  PRMT R20, RZ, 0x7610, R20 ;  /* 0x00007610ff147816 */ /* 0x000fe20000000014 */
[----:B------:R-:W-:Y:S01]  /*0d80*/  @!P3 IMAD.WIDE.U32 R28, R21, 0x2, R28 ;  /* 0x00000002151cb825 */ /* 0x000fe200078e001c */
[----:B------:R-:W0:Y:S01]  /*0d90*/  @!P3 LDC.64 R26, c[0x0][0x238] ;  /* 0x00008e00ff1abb82 */ /* 0x000e220000000a00 */
[----:B------:R-:W-:Y:S02]  /*0da0*/  PRMT R22, RZ, 0x7610, R22 ;  /* 0x00007610ff167816 */ /* 0x000fe40000000016 */
[C---:B----4-:R-:W-:Y:S01]  /*0db0*/  @!P1 IMAD.WIDE.U32 R18, R25.reuse, 0x2, R18 ;  /* 0x0000000219129825 */ /* 0x050fe200078e0012 */
[----:B------:R-:W-:Y:S01]  /*0dc0*/  PRMT R24, RZ, 0x7610, R24 ;  /* 0x00007610ff187816 */ /* 0x000fe20000000018 */
[----:B------:R4:W5:Y:S03]  /*0dd0*/  @!P3 LDG.E.U16 R20, desc[UR4][R28.64] ;  /* 0x000000041c14b981 */ /* 0x000966000c1e1500 */
[----:B-1----:R-:W1:Y:S01]  /*0de0*/  @!P2 LDC.64 R34, c[0x0][0x230] ;  /* 0x00008c00ff22ab82 */ /* 0x002e620000000a00 */
[C---:B---3--:R-:W-:Y:S01]  /*0df0*/  @!P1 IMAD.WIDE.U32 R36, R25.reuse, 0x2, R36 ;  /* 0x0000000219249825 */ /* 0x048fe200078e0024 */
[----:B------:R-:W-:Y:S01]  /*0e00*/  PRMT R16, RZ, 0x7610, R16 ;  /* 0x00007610ff107816 */ /* 0x000fe20000000010 */
[----:B------:R3:W5:Y:S02]  /*0e10*/  @!P1 LDG.E.U16 R22, desc[UR4][R18.64] ;  /* 0x0000000412169981 */ /* 0x000764000c1e1500 */
[----:B--2---:R-:W-:Y:S01]  /*0e20*/  @!P1 IMAD.WIDE.U32 R32, R25, 0x2, R32 ;  /* 0x0000000219209825 */ /* 0x004fe200078e0020 */
[----:B------:R-:W-:Y:S01]  /*0e30*/  PRMT R25, RZ, 0x7610, R25 ;  /* 0x00007610ff197816 */ /* 0x000fe20000000019 */
[----:B------:R2:W5:Y:S01]  /*0e40*/  @!P1 LDG.E.U16 R24, desc[UR4][R36.64] ;  /* 0x0000000424189981 */ /* 0x000562000c1e1500 */
[----:B----4-:R-:W-:-:S02]  /*0e50*/  @!P2 IADD3 R29, R2, R0, RZ ;  /* 0x00000000021da210 */ /* 0x010fc40007ffe0ff */
[----:B------:R-:W-:Y:S01]  /*0e60*/  @!P2 IADD3 R0, R0, 0x80, RZ ;  /* 0x000000800000a810 */ /* 0x000fe20007ffe0ff */
[----:B0-----:R-:W-:Y:S01]  /*0e70*/  @!P3 IMAD.WIDE.U32 R30, R21, 0x2, R30 ;  /* 0x00000002151eb825 */ /* 0x001fe200078e001e */
[----:B------:R-:W5:Y:S01]  /*0e80*/  @!P1 LDG.E.U16 R25, desc[UR4][R32.64] ;  /* 0x0000000420199981 */ /* 0x000f62000c1e1500 */
[----:B---3--:R-:W0:Y:S01]  /*0e90*/  @!P2 LDC.64 R18, c[0x0][0x228] ;  /* 0x00008a00ff12ab82 */ /* 0x008e220000000a00 */
[----:B------:R-:W-:Y:S02]  /*0ea0*/  ISETP.GE.AND P1, PT, R0, R3, PT ;  /* 0x000000030000720c */ /* 0x000fe40003f26270 */
[----:B------:R3:W5:Y:S01]  /*0eb0*/  @!P3 LDG.E.U16 R16, desc[UR4][R30.64] ;  /* 0x000000041e10b981 */ /* 0x000762000c1e1500 */
[----:B------:R-:W-:-:S04]  /*0ec0*/  PRMT R28, RZ, 0x7610, R28 ;  /* 0x00007610ff1c7816 */ /* 0x000fc8000000001c */
[----:B--2---:R-:W2:Y:S01]  /*0ed0*/  @!P2 LDC.64 R36, c[0x0][0x238] ;  /* 0x00008e00ff24ab82 */ /* 0x004ea20000000a00 */
[----:B-1----:R-:W-:-:S07]  /*0ee0*/  @!P2 IMAD.WIDE.U32 R34, R29, 0x2, R34 ;  /* 0x000000021d22a825 */ /* 0x002fce00078e0022 */
[----:B---3--:R-:W1:Y:S01]  /*0ef0*/  @!P2 LDC.64 R30, c[0x0][0x220] ;  /* 0x00008800ff1eab82 */ /* 0x008e620000000a00 */
[----:B------:R3:W5:Y:S01]  /*0f00*/  @!P2 LDG.E.U16 R28, desc[UR4][R34.64] ;  /* 0x00000004221ca981 */ /* 0x000762000c1e1500 */
[----:B------:R-:W-:Y:S01]  /*0f10*/  @!P3 IMAD.WIDE.U32 R26, R21, 0x2, R26 ;  /* 0x00000002151ab825 */ /* 0x000fe200078e001a */
[----:B------:R-:W-:-:S03]  /*0f20*/  PRMT R21, RZ, 0x7610, R21 ;  /* 0x00007610ff157816 */ /* 0x000fc60000000015 */
[----:B0-----:R-:W-:-:S03]  /*0f30*/  @!P2 IMAD.WIDE.U32 R18, R29, 0x2, R18 ;  /* 0x000000021d12a825 */ /* 0x001fc600078e0012 */
[----:B------:R0:W5:Y:S01]  /*0f40*/  @!P3 LDG.E.U16 R21, desc[UR4][R26.64] ;  /* 0x000000041a15b981 */ /* 0x000162000c1e1500 */
[----:B------:R-:W4:Y:S08]  /*0f50*/  @!P1 LDC.64 R32, c[0x0][0x220] ;  /* 0x00008800ff209b82 */ /* 0x000f300000000a00 */
[----:B---3--:R-:W3:Y:S01]  /*0f60*/  @!P1 LDC.64 R34, c[0x0][0x228] ;  /* 0x00008a00ff229b82 */ /* 0x008ee20000000a00 */
[----:B0-----:R-:W-:-:S02]  /*0f70*/  PRMT R27, RZ, 0x7610, R27 ;  /* 0x00007610ff1b7816 */ /* 0x001fc4000000001b */
[----:B------:R-:W-:Y:S01]  /*0f80*/  PRMT R26, RZ, 0x7610, R26 ;  /* 0x00007610ff1a7816 */ /* 0x000fe2000000001a */
[----:B-1----:R-:W-:-:S03]  /*0f90*/  @!P2 IMAD.WIDE.U32 R30, R29, 0x2, R30 ;  /* 0x000000021d1ea825 */ /* 0x002fc600078e001e */
[----:B------:R0:W5:Y:S01]  /*0fa0*/  @!P2 LDG.E.U16 R27, desc[UR4][R18.64] ;  /* 0x00000004121ba981 */ /* 0x000162000c1e1500 */
[----:B--2---:R-:W-:-:S03]  /*0fb0*/  @!P2 IMAD.WIDE.U32 R36, R29, 0x2, R36 ;  /* 0x000000021d24a825 */ /* 0x004fc600078e0024 */
[----:B------:R1:W5:Y:S01]  /*0fc0*/  @!P2 LDG.E.U16 R26, desc[UR4][R30.64] ;  /* 0x000000041e1aa981 */ /* 0x000362000c1e1500 */
[----:B------:R-:W-:Y:S02]  /*0fd0*/  PRMT R29, RZ, 0x7610, R29 ;  /* 0x00007610ff1d7816 */ /* 0x000fe4000000001d */
[----:B0-----:R-:W-:-:S04]  /*0fe0*/  @!P1 IADD3 R19, R2, R0, RZ ;  /* 0x0000000002139210 */ /* 0x001fc80007ffe0ff */
[----:B------:R0:W5:Y:S01]  /*0ff0*/  @!P2 LDG.E.U16 R29, desc[UR4][R36.64] ;  /* 0x00000004241da981 */ /* 0x000162000c1e1500 */
[----:B-1----:R-:W-:Y:S01]  /*1000*/  PRMT R31, RZ, 0x7610, R31 ;  /* 0x00007610ff1f7816 */ /* 0x002fe2000000001f */
[C---:B---3--:R-:W-:Y:S01]  /*1010*/  @!P1 IMAD.WIDE.U32 R34, R19.reuse, 0x2, R34 ;  /* 0x0000000213229825 */ /* 0x048fe200078e0022 */
[----:B0-----:R-:W0:Y:S04]  /*1020*/  @!P1 LDC.64 R36, c[0x0][0x238] ;  /* 0x00008e00ff249b82 */ /* 0x001e280000000a00 */
[----:B------:R1:W5:Y:S04]  /*1030*/  @!P1 LDG.E.U16 R31, desc[UR4][R34.64] ;  /* 0x00000004221f9981 */ /* 0x000368000c1e1500 */
[----:B-1----:R-:W1:Y:S01]  /*1040*/  @!P1 LDC.64 R34, c[0x0][0x230] ;  /* 0x00008c00ff229b82 */ /* 0x002e620000000a00 */
[----:B------:R-:W-:Y:S01]  /*1050*/  PRMT R30, RZ, 0x7610, R30 ;  /* 0x00007610ff1e7816 */ /* 0x000fe2000000001e */
[----:B----4-:R-:W-:Y:S01]  /*1060*/  @!P1 IMAD.WIDE.U32 R32, R19, 0x2, R32 ;  /* 0x0000000213209825 */ /* 0x010fe200078e0020 */
[----:B------:R-:W-:-:S04]  /*1070*/  @!P1 IADD3 R0, R0, 0x80, RZ ;  /* 0x0000008000009810 */ /* 0x000fc80007ffe0ff */
[----:B------:R2:W5:Y:S01]  /*1080*/  @!P1 LDG.E.U16 R30, desc[UR4][R32.64] ;  /* 0x00000004201e9981 */ /* 0x000562000c1e1500 */
[C---:B0-----:R-:W-:Y:S01]  /*1090*/  @!P1 IMAD.WIDE.U32 R36, R19.reuse, 0x2, R36 ;  /* 0x0000000213249825 */ /* 0x041fe200078e0024 */
[----:B--2---:R-:W-:Y:S02]  /*10a0*/  PRMT R32, RZ, 0x7610, R32 ;  /* 0x00007610ff207816 */ /* 0x004fe40000000020 */
[----:B------:R-:W-:Y:S01]  /*10b0*/  PRMT R33, RZ, 0x7610, R33 ;  /* 0x00007610ff217816 */ /* 0x000fe20000000021 */
[----:B-1----:R-:W-:-:S05]  /*10c0*/  @!P1 IMAD.WIDE.U32 R34, R19, 0x2, R34 ;  /* 0x0000000213229825 */ /* 0x002fca00078e0022 */
        /* <DEDUP_REMOVED lines=34> */
.L_x_2829:
[----:B------:R-:W-:Y:S05]  /*12f0*/  BSYNC B0 ;  /* 0x0000000000007941 */ /* 0x000fea0003800000 */
.L_x_2828:
[----:B-----5:R-:W1:Y:S01]  /*1300*/  S2R R7, SR_TID.X ;  /* 0x0000000000077919 */ /* 0x020e620000002100 */
[----:B------:R-:W-:Y:S01]  /*1310*/  BSSY B0, `(.L_x_2830) ;  /* 0x0000010000007945 */ /* 0x000fe20003800000 */
[----:B-1----:R-:W-:-:S04]  /*1320*/  IADD3 R6, R7, 0x80, RZ ;  /* 0x0000008007067810 */ /* 0x002fc80007ffe0ff */
[----:B------:R-:W-:-:S13]  /*1330*/  ISETP.GE.AND P1, PT, R6, R3, PT ;  /* 0x000000030600720c */ /* 0x000fda0003f26270 */
[----:B------:R-:W-:Y:S05]  /*1340*/  @P1 BRA `(.L_x_2831) ;  /* 0x0000000000301947 */ /* 0x000fea0003800000 */
[----:B------:R-:W-:Y:S02]  /*1350*/  HADD2.F32 R9, -RZ, R9.H0_H0 ;  /* 0x20000009ff097230 */ /* 0x000fe40000004100 */
[----:B------:R-:W-:Y:S02]  /*1360*/  HADD2.F32 R11, -RZ, R11.H0_H0 ;  /* 0x2000000bff0b7230 */ /* 0x000fe40000004100 */
[----:B------:R-:W-:Y:S02]  /*1370*/  HADD2.F32 R8, -RZ, R8.H0_H0 ;  /* 0x20000008ff087230 */ /* 0x000fe40000004100 */
[----:B------:R-:W-:Y:S01]  /*1380*/  FMUL.FTZ R9, R9, -1.4426950216293334961 ;  /* 0xbfb8aa3b09097820 */ /* 0x000fe20000410000 */
[----:B------:R-:W-:-:S05]  /*1390*/  HADD2.F32 R5, -RZ, R10.H0_H0 ;  /* 0x2000000aff057230 */ /* 0x000fca0000004100 */
[----:B------:R-:W1:Y:S02]  /*13a0*/  MUFU.EX2 R9, R9 ;  /* 0x0000000900097308 */ /* 0x000e640000000800 */
[----:B-1----:R-:W-:-:S06]  /*13b0*/  FADD.FTZ R4, R9, 1 ;  /* 0x3f80000009047421 */ /* 0x002fcc0000010000 */
[----:B------:R-:W1:Y:S02]  /*13c0*/  MUFU.RCP R4, R4 ;  /* 0x0000000400047308 */ /* 0x000e640000001000 */
[----:B-1----:R-:W-:-:S04]  /*13d0*/  FFMA.FTZ R11, -R11, R4, R11 ;  /* 0x000000040b0b7223 */ /* 0x002fc8000001010b */
[----:B------:R-:W-:-:S04]  /*13e0*/  FMUL.FTZ R8, R8, R11 ;  /* 0x0000000b08087220 */ /* 0x000fc80000410000 */
[----:B------:R-:W-:-:S05]  /*13f0*/  FFMA.FTZ R8, R5, R4, R8 ;  /* 0x0000000405087223 */ /* 0x000fca0000010008 */
[----:B------:R-:W-:-:S07]  /*1400*/  F2FP.F16.F32.PACK_AB R8, RZ, R8 ;  /* 0x00000008ff08723e */ /* 0x000fce00000000ff */
.L_x_2831:
[----:B------:R-:W-:Y:S05]  /*1410*/  BSYNC B0 ;  /* 0x0000000000007941 */ /* 0x000fea0003800000 */
.L_x_2830:
[----:B------:R-:W-:Y:S01]  /*1420*/  IADD3 R4, R7, 0x100, RZ ;  /* 0x0000010007047810 */ /* 0x000fe20007ffe0ff */
[----:B------:R-:W-:Y:S03]  /*1430*/  BSSY B0, `(.L_x_2832) ;  /* 0x000000f000007945 */ /* 0x000fe60003800000 */
        /* <DEDUP_REMOVED lines=14> */
.L_x_2833:
[----:B------:R-:W-:Y:S05]  /*1520*/  BSYNC B0 ;  /* 0x0000000000007941 */ /* 0x000fea0003800000 */
.L_x_2832:
[----:B------:R-:W1:Y:S01]  /*1530*/  @!P0 LDC.64 R4, c[0x0][0x218] ;  /* 0x00008600ff048b82 */ /* 0x000e620000000a00 */
[C---:B------:R-:W-:Y:S01]  /*1540*/  IADD3 R10, R7.reuse, 0x180, RZ ;  /* 0x00000180070a7810 */ /* 0x040fe20007ffe0ff */
[----:B------:R-:W-:Y:S01]  /*1550*/  BSSY B0, `(.L_x_2834) ;  /* 0x0000019000007945 */ /* 0x000fe20003800000 */
[C---:B------:R-:W-:Y:S02]  /*1560*/  IADD3 R12, R7.reuse, 0x280, RZ ;  /* 0x00000280070c7810 */ /* 0x040fe40007ffe0ff */
[-C--:B------:R-:W-:Y:S02]  /*1570*/  ISETP.GE.AND P1, PT, R10, R3.reuse, PT ;  /* 0x000000030a00720c */ /* 0x080fe40003f26270 */
[----:B------:R-:W-:Y:S02]  /*1580*/  IADD3 R10, R7, 0x200, RZ ;  /* 0x00000200070a7810 */ /* 0x000fe40007ffe0ff */
[-C--:B------:R-:W-:Y:S02]  /*1590*/  ISETP.GE.AND P3, PT, R12, R3.reuse, PT ;  /* 0x000000030c00720c */ /* 0x080fe40003f66270 */
[----:B------:R-:W-:-:S02]  /*15a0*/  ISETP.GE.AND P2, PT, R10, R3, PT ;  /* 0x000000030a00720c */ /* 0x000fc40003f46270 */
[----:B------:R-:W-:Y:S02]  /*15b0*/  @!P0 IADD3 R11, R2, R7, RZ ;  /* 0x00000007020b8210 */ /* 0x000fe40007ffe0ff */
[C---:B------:R-:W-:Y:S02]  /*15c0*/  IADD3 R10, R7.reuse, 0x300, RZ ;  /* 0x00000300070a7810 */ /* 0x040fe40007ffe0ff */
[----:B------:R-:W-:Y:S02]  /*15d0*/  IADD3 R12, R7, 0x380, RZ ;  /* 0x00000380070c7810 */ /* 0x000fe40007ffe0ff */
[-C--:B------:R-:W-:Y:S02]  /*15e0*/  ISETP.GE.AND P4, PT, R10, R3.reuse, PT ;  /* 0x000000030a00720c */ /* 0x080fe40003f86270 */
[----:B------:R-:W-:Y:S01]  /*15f0*/  ISETP.GE.AND P5, PT, R12, R3, PT ;  /* 0x000000030c00720c */ /* 0x000fe20003fa6270 */
[----:B-1----:R-:W-:Y:S01]  /*1600*/  @!P0 IMAD.WIDE.U32 R4, R11, 0x2, R4 ;  /* 0x000000020b048825 */ /* 0x002fe200078e0004 */
[----:B------:R-:W-:Y:S11]  /*1610*/  @P1 BRA `(.L_x_2835) ;  /* 0x0000000000301947 */ /* 0x000ff60003800000 */
        /* <DEDUP_REMOVED lines=12> */
.L_x_2835:
[----:B------:R-:W-:Y:S05]  /*16e0*/  BSYNC B0 ;  /* 0x0000000000007941 */ /* 0x000fea0003800000 */
.L_x_2834:
[----:B------:R-:W-:Y:S04]  /*16f0*/  BSSY B0, `(.L_x_2836) ;  /* 0x000000e000007945 */ /* 0x000fe80003800000 */
        /* <DEDUP_REMOVED lines=13> */
.L_x_2837:
[----:B------:R-:W-:Y:S05]  /*17d0*/  BSYNC B0 ;  /* 0x0000000000007941 */ /* 0x000fea0003800000 */
.L_x_2836:
        /* <DEDUP_REMOVED lines=14> */
.L_x_2839:
[----:B------:R-:W-:Y:S05]  /*18c0*/  BSYNC B0 ;  /* 0x0000000000007941 */ /* 0x000fea0003800000 */
.L_x_2838:
        /* <DEDUP_REMOVED lines=14> */
.L_x_2841:
[----:B------:R-:W-:Y:S05]  /*19b0*/  BSYNC B0 ;  /* 0x0000000000007941 */ /* 0x000fea0003800000 */
.L_x_2840:
        /* <DEDUP_REMOVED lines=14> */
.L_x_2843:
[----:B------:R-:W-:Y:S05]  /*1aa0*/  BSYNC B0 ;  /* 0x0000000000007941 */ /* 0x000fea0003800000 */
.L_x_2842:
[----:B------:R-:W-:Y:S01]  /*1ab0*/  @!P0 MOV R7, R6 ;  /* 0x0000000600078202 */ /* 0x000fe20000000f00 */
[----:B------:R1:W-:Y:S01]  /*1ac0*/  @!P0 STG.E.U16 desc[UR4][R4.64], R19 ;  /* 0x0000001304008986 */ /* 0x0003e2000c101504 */
[----:B------:R-:W-:Y:S04]  /*1ad0*/  BSSY B0, `(.L_x_2844) ;  /* 0x000002d000007945 */ /* 0x000fe80003800000 */
[----:B------:R-:W-:Y:S01]  /*1ae0*/  BSSY B1, `(.L_x_2845) ;  /* 0x0000025000017945 */ /* 0x000fe20003800000 */
[----:B------:R-:W-:-:S13]  /*1af0*/  ISETP.GE.AND P0, PT, R7, R3, PT ;  /* 0x000000030700720c */ /* 0x000fda0003f06270 */
[----:B-1----:R-:W-:Y:S05]  /*1b00*/  @P0 BRA `(.L_x_2846) ;  /* 0x0000000000300947 */ /* 0x002fea0003800000 */
[----:B------:R-:W1:Y:S01]  /*1b10*/  LDC.64 R4, c[0x0][0x218] ;  /* 0x00008600ff047b82 */ /* 0x000e620000000a00 */
[----:B------:R-:W-:Y:S02]  /*1b20*/  IADD3 R15, R2, R7, RZ ;  /* 0x00000007020f7210 */ /* 0x000fe40007ffe0ff */
[----:B------:R-:W-:-:S04]  /*1b30*/  IADD3 R7, R7, 0x80, RZ ;  /* 0x0000008007077810 */ /* 0x000fc80007ffe0ff */
        /* <DEDUP_REMOVED lines=9> */
.L_x_2846:
[----:B------:R-:W-:-:S13]  /*1bd0*/  ISETP.GE.AND P0, PT, R7, R3, PT ;  /* 0x000000030700720c */ /* 0x000fda0003f06270 */
[----:B------:R-:W-:Y:S05]  /*1be0*/  @P0 BRA `(.L_x_2848) ;  /* 0x0000000000300947 */ /* 0x000fea0003800000 */
[----:B-1----:R-:W1:Y:S01]  /*1bf0*/  LDC.64 R4, c[0x0][0x218] ;  /* 0x00008600ff047b82 */ /* 0x002e620000000a00 */
[----:B------:R-:W-:Y:S02]  /*1c00*/  IADD3 R9, R2, R7, RZ ;  /* 0x0000000702097210 */ /* 0x000fe40007ffe0ff */
[----:B------:R-:W-:-:S03]  /*1c10*/  IADD3 R7, R7, 0x80, RZ ;  /* 0x0000008007077810 */ /* 0x000fc60007ffe0ff */
[----:B-1----:R-:W-:-:S05]  /*1c20*/  IMAD.WIDE.U32 R4, R9, 0x2, R4 ;  /* 0x0000000209047825 */ /* 0x002fca00078e0004 */
[----:B------:R2:W-:Y:S02]  /*1c30*/  STG.E.U16 desc[UR4][R4.64], R10 ;  /* 0x0000000a04007986 */ /* 0x0005e4000c101504 */
.L_x_2847:
[----:B------:R-:W-:-:S13]  /*1c40*/  ISETP.GE.AND P0, PT, R7, R3, PT ;  /* 0x000000030700720c */ /* 0x000fda0003f06270 */
[----:B------:R-:W-:Y:S05]  /*1c50*/  @P0 BRA `(.L_x_2849) ;  /* 0x0000000000340947 */ /* 0x000fea0003800000 */
[----:B-12---:R-:W1:Y:S01]  /*1c60*/  LDC.64 R4, c[0x0][0x218] ;  /* 0x00008600ff047b82 */ /* 0x006e620000000a00 */
[----:B------:R-:W-:Y:S02]  /*1c70*/  IADD3 R9, R2, R7, RZ ;  /* 0x0000000702097210 */ /* 0x000fe40007ffe0ff */
[----:B------:R-:W-:-:S03]  /*1c80*/  IADD3 R7, R7, 0x80, RZ ;  /* 0x0000008007077810 */ /* 0x000fc60007ffe0ff */
[----:B-1----:R-:W-:-:S05]  /*1c90*/  IMAD.WIDE.U32 R4, R9, 0x2, R4 ;  /* 0x0000000209047825 */ /* 0x002fca00078e0004 */
[----:B------:R2:W-:Y:S02]  /*1ca0*/  STG.E.U16 desc[UR4][R4.64], R11 ;  /* 0x0000000b04007986 */ /* 0x0005e4000c101504 */
.L_x_2848:
[----:B------:R-:W-:-:S13]  /*1cb0*/  ISETP.GE.AND P0, PT, R7, R3, PT ;  /* 0x000000030700720c */ /* 0x000fda0003f06270 */
[----:B------:R-:W-:Y:S05]  /*1cc0*/  @P0 BREAK B1 ;  /* 0x0000000000010942 */ /* 0x000fea0003800000 */
[----:B------:R-:W-:Y:S05]  /*1cd0*/  @P0 BRA `(.L_x_2850) ;  /* 0x0000000000300947 */ /* 0x000fea0003800000 */
[----:B-12---:R-:W1:Y:S01]  /*1ce0*/  LDC.64 R4, c[0x0][0x218] ;  /* 0x00008600ff047b82 */ /* 0x006e620000000a00 */
[----:B------:R-:W-:Y:S02]  /*1cf0*/  IADD3 R9, R2, R7, RZ ;  /* 0x0000000702097210 */ /* 0x000fe40007ffe0ff */
[----:B------:R-:W-:-:S03]  /*1d00*/  IADD3 R7, R7, 0x80, RZ ;  /* 0x0000008007077810 */ /* 0x000fc60007ffe0ff */
[----:B-1----:R-:W-:-:S05]  /*1d10*/  IMAD.WIDE.U32 R4, R9, 0x2, R4 ;  /* 0x0000000209047825 */ /* 0x002fca00078e0004 */
[----:B------:R3:W-:Y:S02]  /*1d20*/  STG.E.U16 desc[UR4][R4.64], R12 ;  /* 0x0000000c04007986 */ /* 0x0007e4000c101504 */
.L_x_2849:
[----:B------:R-:W-:Y:S05]  /*1d30*/  BSYNC B1 ;  /* 0x0000000000017941 */ /* 0x000fea0003800000 */
.L_x_2845:
[----:B------:R-:W-:-:S13]  /*1d40*/  ISETP.GE.AND P0, PT, R7, R3, PT ;  /* 0x000000030700720c */ /* 0x000fda0003f06270 */
[----:B-123--:R-:W1:Y:S01]  /*1d50*/  @!P0 LDC.64 R4, c[0x0][0x218] ;  /* 0x00008600ff048b82 */ /* 0x00ee620000000a00 */
[----:B------:R-:W-:Y:S02]  /*1d60*/  @!P0 IADD3 R9, R2, R7, RZ ;  /* 0x0000000702098210 */ /* 0x000fe40007ffe0ff */
[----:B------:R-:W-:-:S03]  /*1d70*/  @!P0 IADD3 R7, R7, 0x80, RZ ;  /* 0x0000008007078810 */ /* 0x000fc60007ffe0ff */
[----:B-1----:R-:W-:-:S05]  /*1d80*/  @!P0 IMAD.WIDE.U32 R4, R9, 0x2, R4 ;  /* 0x0000000209048825 */ /* 0x002fca00078e0004 */
[----:B------:R3:W-:Y:S02]  /*1d90*/  @!P0 STG.E.U16 desc[UR4][R4.64], R13 ;  /* 0x0000000d04008986 */ /* 0x0007e4000c101504 */
.L_x_2850:
[----:B------:R-:W-:Y:S05]  /*1da0*/  BSYNC B0 ;  /* 0x0000000000007941 */ /* 0x000fea0003800000 */
.L_x_2844:
        /* <DEDUP_REMOVED lines=8> */
.L_x_2851:
        /* <DEDUP_REMOVED lines=13> */
.L_x_9584:


//--------------------- .text._ZN2at6native29vectorized_elementwise_kernelILi4EZZZNS0_14glu_jvp_kernelERNS_18TensorIteratorBaseEENKUlvE_clEvENKUlvE1_clEvEUlN3c104HalfES7_S7_S7_E_St5arrayIPcLm5EEEEviT0_T1_ --------------------------
	.section	.text._ZN2at6native29vectorized_elementwise_kernelILi4EZZZNS0_14glu_jvp_kernelERNS_18TensorIteratorBaseEENKUlvE_clEvENKUlvE1_clEvEUlN3c104HalfES7_S7_S7_E_St5arrayIPcLm5EEEEviT0_T1_,"ax",@progbits
	.align	128
        .global         _ZN2at6native29vectorized_elementwise_kernelILi4EZZZNS0_14glu_jvp_kernelERNS_18TensorIteratorBaseEENKUlvE_clEvENKUlvE1_clEvEUlN3c104HalfES7_S7_S7_E_St5arrayIPcLm5EEEEviT0_T1_
        .type           _ZN2at6native29vectorized_elementwise_kernelILi4EZZZNS0_14glu_jvp_kernelERNS_18TensorIteratorBaseEENKUlvE_clEvENKUlvE1_clEvEUlN3c104HalfES7_S7_S7_E_St5arrayIPcLm5EEEEviT0_T1_,@function
        .size           _ZN2at6native29vectorized_elementwise_kernelILi4EZZZNS0_14glu_jvp_kernelERNS_18TensorIteratorBaseEENKUlvE_clEvENKUlvE1_clEvEUlN3c104HalfES7_S7_S7_E_St5arrayIPcLm5EEEEviT0_T1_,(.L_x_9585 - _ZN2at6native29vectorized_elementwise_kernelILi4EZZZNS0_14glu_jvp_kernelERNS_18TensorIteratorBaseEENKUlvE_clEvENKUlvE1_clEvEUlN3c104HalfES7_S7_S7_E_St5arrayIPcLm5EEEEviT0_T1_)
        .other          _ZN2at6native29vectorized_elementwise_kernelILi4EZZZNS0_14glu_jvp_kernelERNS_18TensorIteratorBaseEENKUlvE_clEvENKUlvE1_clEvEUlN3c104HalfES7_S7_S7_E_St5arrayIPcLm5EEEEviT0_T1_,@"STO_CUDA_ENTRY STV_DEFAULT"
_ZN2at6native29vectorized_elementwise_kernelILi4EZZZNS0_14glu_jvp_kernelERNS_18TensorIteratorBaseEENKUlvE_clEvENKUlvE1_clEvEUlN3c104HalfES7_S7_S7_E_St5arrayIPcLm5EEEEviT0_T1_:
.text._ZN2at6native29vectorized_elementwise_kernelILi4EZZZNS0_14glu_jvp_kernelERNS_18TensorIteratorBaseEENKUlvE_clEvENKUlvE1_clEvEUlN3c104HalfES7_S7_S7_E_St5arrayIPcLm5EEEEviT0_T1_:
        /* <DEDUP_REMOVED lines=15> */
[----:B------:R-:W4:Y:S01]  /*00f0*/  LDG.E.64 R16, desc[UR4][R6.64+0x400] ;  /* 0x0004000406107981 */ /* 0x000f22000c1e1b00 */
[----:B--2---:R-:W-:-:S04]  /*0100*/  IMAD.WIDE R8, R2, 0x2, R8 ;  /* 0x0000000202087825 */ /* 0x004fc800078e0208 */
[----:B------:R-:W-:-:S05]  /*0110*/  IMAD.WIDE.U32 R24, R0, 0x8, R8 ;  /* 0x0000000800187825 */ /* 0x000fca00078e0008 */
[----:B------:R-:W2:Y:S04]  /*0120*/  LDG.E.64 R12, desc[UR4][R24.64] ;  /* 0x00000004180c7981 */ /* 0x000ea8000c1e1b00 */
[----:B------:R-:W5:Y:S01]  /*0130*/  LDG.E.64 R6, desc[UR4][R24.64+0x400] ;  /* 0x0004000418067981 */ /* 0x000f62000c1e1b00 */
[----:B0-----:R-:W-:-:S04]  /*0140*/  IMAD.WIDE R4, R2, 0x2, R4 ;  /* 0x0000000202047825 */ /* 0x001fc800078e0204 */
[----:B------:R-:W-:Y:S02]  /*0150*/  IMAD.WIDE.U32 R20, R0, 0x8, R4 ;  /* 0x0000000800147825 */ /* 0x000fe400078e0004 */
[----:B------:R-:W0:Y:S03]  /*0160*/  LDC.64 R4, c[0x0][0x230] ;  /* 0x00008c00ff047b82 */ /* 0x000e260000000a00 */
[----:B------:R-:W5:Y:S04]  /*0170*/  LDG.E.64 R14, desc[UR4][R20.64] ;  /* 0x00000004140e7981 */ /* 0x000f68000c1e1b00 */
[----:B------:R1:W5:Y:S01]  /*0180*/  LDG.E.64 R10, desc[UR4][R20.64+0x400] ;  /* 0x00040004140a7981 */ /* 0x000362000c1e1b00 */
[----:B0-----:R-:W-:-:S04]  /*0190*/  IMAD.WIDE R4, R2, 0x2, R4 ;  /* 0x0000000202047825 */ /* 0x001fc800078e0204 */
[----:B------:R-:W-:-:S05]  /*01a0*/  IMAD.WIDE.U32 R22, R0, 0x8, R4 ;  /* 0x0000000800167825 */ /* 0x000fca00078e0004 */
[----:B------:R-:W5:Y:S04]  /*01b0*/  LDG.E.64 R4, desc[UR4][R22.64] ;  /* 0x0000000416047981 */ /* 0x000f68000c1e1b00 */
[----:B------:R0:W5:Y:S01]  /*01c0*/  LDG.E.64 R8, desc[UR4][R22.64+0x400] ;  /* 0x0004000416087981 */ /* 0x000162000c1e1b00 */
[--C-:B---3--:R-:W-:Y:S02]  /*01d0*/  HADD2.F32 R3, -RZ, R18.reuse.H0_H0 ;  /* 0x20000012ff037230 */ /* 0x108fe40000004100 */
[----:B------:R-:W-:-:S03]  /*01e0*/  HADD2.F32 R18, -RZ, R18.H1_H1 ;  /* 0x30000012ff127230 */ /* 0x000fc60000004100 */
[----:B------:R-:W-:Y:S02]  /*01f0*/  FMUL.FTZ R3, R3, -1.4426950216293334961 ;  /* 0xbfb8aa3b03037820 */ /* 0x000fe40000410000 */
[----:B------:R-:W-:Y:S01]  /*0200*/  FMUL.FTZ R18, R18, -1.4426950216293334961 ;  /* 0xbfb8aa3b12127820 */ /* 0x000fe20000410000 */
[----:B-1----:R-:W-:-:S03]  /*0210*/  HADD2.F32 R20, -RZ, R19.H0_H0 ;  /* 0x20000013ff147230 */ /* 0x002fc60000004100 */
[----:B------:R-:W1:Y:S01]  /*0220*/  MUFU.EX2 R3, R3 ;  /* 0x0000000300037308 */ /* 0x000e620000000800 */
[----:B------:R-:W-:Y:S02]  /*0230*/  HADD2.F32 R21, -RZ, R19.H1_H1 ;  /* 0x30000013ff157230 */ /* 0x000fe40000004100 */
[----:B------:R-:W-:Y:S01]  /*0240*/  FMUL.FTZ R19, R20, -1.4426950216293334961 ;  /* 0xbfb8aa3b14137820 */ /* 0x000fe20000410000 */
[----:B----4-:R-:W-:-:S04]  /*0250*/  HADD2.F32 R20, -RZ, R16.H0_H0 ;  /* 0x20000010ff147230 */ /* 0x010fc80000004100 */
[----:B------:R-:W3:Y:S01]  /*0260*/  MUFU.EX2 R18, R18 ;  /* 0x0000001200127308 */ /* 0x000ee20000000800 */
[----:B0-----:R-:W-:Y:S02]  /*0270*/  HADD2.F32 R22, -RZ, R16.H1_H1 ;  /* 0x30000010ff167230 */ /* 0x001fe40000004100 */
[----:B------:R-:W-:Y:S01]  /*0280*/  FMUL.FTZ R16, R20, -1.4426950216293334961 ;  /* 0xbfb8aa3b14107820 */ /* 0x000fe20000410000 */
[--C-:B------:R-:W-:Y:S02]  /*0290*/  HADD2.F32 R20, -RZ, R17.reuse.H0_H0 ;  /* 0x20000011ff147230 */ /* 0x100fe40000004100 */
[----:B------:R-:W-:Y:S02]  /*02a0*/  HADD2.F32 R17, -RZ, R17.H1_H1 ;  /* 0x30000011ff117230 */ /* 0x000fe40000004100 */
[----:B------:R-:W-:Y:S01]  /*02b0*/  FMUL.FTZ R22, R22, -1.4426950216293334961 ;  /* 0xbfb8aa3b16167820 */ /* 0x000fe20000410000 */
[----:B------:R-:W-:Y:S02]  /*02c0*/  FMUL.FTZ R21, R21, -1.4426950216293334961 ;  /* 0xbfb8aa3b15157820 */ /* 0x000fe40000410000 */
[----:B------:R-:W-:Y:S01]  /*02d0*/  FMUL.FTZ R24, R17, -1.4426950216293334961 ;  /* 0xbfb8aa3b11187820 */ /* 0x000fe20000410000 */
[----:B-1----:R-:W-:Y:S01]  /*02e0*/  FADD.FTZ R17, R3, 1 ;  /* 0x3f80000003117421 */ /* 0x002fe20000010000 */
[----:B------:R-:W0:Y:S01]  /*02f0*/  MUFU.EX2 R19, R19 ;  /* 0x0000001300137308 */ /* 0x000e220000000800 */
[----:B---3--:R-:W-:-:S07]  /*0300*/  FADD.FTZ R18, R18, 1 ;  /* 0x3f80000012127421 */ /* 0x008fce0000010000 */
[----:B------:R-:W1:Y:S01]  /*0310*/  MUFU.EX2 R22, R22 ;  /* 0x0000001600167308 */ /* 0x000e620000000800 */
[----:B------:R-:W-:-:S07]  /*0320*/  FMUL.FTZ R20, R20, -1.4426950216293334961 ;  /* 0xbfb8aa3b14147820 */ /* 0x000fce0000410000 */
[----:B------:R-:W3:Y:S08]  /*0330*/  MUFU.EX2 R23, R21 ;  /* 0x0000001500177308 */ /* 0x000ef00000000800 */
[----:B------:R-:W-:Y:S08]  /*0340*/  MUFU.RCP R17, R17 ;  /* 0x0000001100117308 */ /* 0x000ff00000001000 */
[----:B------:R-:W4:Y:S08]  /*0350*/  MUFU.RCP R18, R18 ;  /* 0x0000001200127308 */ /* 0x000f300000001000 */
[----:B------:R-:W4:Y:S01]  /*0360*/  MUFU.EX2 R16, R16 ;  /* 0x0000001000107308 */ /* 0x000f220000000800 */
[----:B--2---:R-:W-:-:S07]  /*0370*/  HADD2.F32 R25, -RZ, R12.H1_H1 ;  /* 0x3000000cff197230 */ /* 0x004fce0000004100 */
[----:B------:R2:W4:Y:S01]  /*0380*/  MUFU.EX2 R21, R24 ;  /* 0x0000001800157308 */ /* 0x0005220000000800 */
[----:B0-----:R-:W-:Y:S01]  /*0390*/  FADD.FTZ R19, R19, 1 ;  /* 0x3f80000013137421 */ /* 0x001fe20000010000 */
[----:B-1----:R-:W-:Y:S01]  /*03a0*/  FADD.FTZ R27, R22, 1 ;  /* 0x3f800000161b7421 */ /* 0x002fe20000010000 */
[----:B---3--:R-:W-:Y:S01]  /*03b0*/  FADD.FTZ R3, R23, 1 ;  /* 0x3f80000017037421 */ /* 0x008fe20000010000 */
[----:B-----5:R-:W-:-:S04]  /*03c0*/  HADD2.F32 R22, -RZ, R14.H0_H0 ;  /* 0x2000000eff167230 */ /* 0x020fc80000004100 */
[----:B------:R-:W0:Y:S01]  /*03d0*/  MUFU.EX2 R20, R20 ;  /* 0x0000001400147308 */ /* 0x000e220000000800 */
[----:B--2---:R-:W-:Y:S02]  /*03e0*/  HADD2.F32 R24, -RZ, R12.H0_H0 ;  /* 0x2000000cff187230 */ /* 0x004fe40000004100 */
[----:B----4-:R-:W-:Y:S01]  /*03f0*/  FFMA.FTZ R25, -R25, R18, R25 ;  /* 0x0000001219197223 */ /* 0x010fe20000010119 */
[----:B------:R-:W-:Y:S02]  /*0400*/  HADD2.F32 R12, -RZ, R14.H1_H1 ;  /* 0x3000000eff0c7230 */ /* 0x000fe40000004100 */
[----:B------:R-:W-:Y:S01]  /*0410*/  FADD.FTZ R16, R16, 1 ;  /* 0x3f80000010107421 */ /* 0x000fe20000010000 */
[----:B------:R-:W-:Y:S01]  /*0420*/  FFMA.FTZ R23, -R24, R17, R24 ;  /* 0x0000001118177223 */ /* 0x000fe20000010118 */
[----:B------:R-:W1:Y:S03]  /*0430*/  MUFU.RCP R19, R19 ;  /* 0x0000001300137308 */ /* 0x000e660000001000 */
[----:B------:R-:W-:Y:S01]  /*0440*/  FMUL.FTZ R22, R22, R23 ;  /* 0x0000001716167220 */ /* 0x000fe20000410000 */
[----:B------:R-:W-:Y:S01]  /*0450*/  FMUL.FTZ R23, R12, R25 ;  /* 0x000000190c177220 */ /* 0x000fe20000410000 */
[----:B------:R-:W-:-:S02]  /*0460*/  HADD2.F32 R24, -RZ, R15.H0_H0 ;  /* 0x2000000fff187230 */ /* 0x000fc40000004100 */
[----:B------:R-:W-:Y:S02]  /*0470*/  HADD2.F32 R25, -RZ, R15.H1_H1 ;  /* 0x3000000fff197230 */ /* 0x000fe40000004100 */
[----:B------:R-:W-:Y:S01]  /*0480*/  FADD.FTZ R15, R21, 1 ;  /* 0x3f800000150f7421 */ /* 0x000fe20000010000 */
[----:B------:R-:W2:Y:S01]  /*0490*/  MUFU.RCP R3, R3 ;  /* 0x0000000300037308 */ /* 0x000ea20000001000 */
[--C-:B------:R-:W-:Y:S02]  /*04a0*/  HADD2.F32 R26, -RZ, R13.reuse.H0_H0 ;  /* 0x2000000dff1a7230 */ /* 0x100fe40000004100 */
[----:B0-----:R-:W-:Y:S01]  /*04b0*/  FADD.FTZ R20, R20, 1 ;  /* 0x3f80000014147421 */ /* 0x001fe20000010000 */
[----:B------:R-:W-:Y:S02]  /*04c0*/  HADD2.F32 R28, -RZ, R13.H1_H1 ;  /* 0x3000000dff1c7230 */ /* 0x000fe40000004100 */
[----:B------:R-:W0:Y:S02]  /*04d0*/  LDC.64 R12, c[0x0][0x218] ;  /* 0x00008600ff0c7b82 */ /* 0x000e240000000a00 */
[----:B------:R-:W3:Y:S01]  /*04e0*/  MUFU.RCP R16, R16 ;  /* 0x0000001000107308 */ /* 0x000ee20000001000 */
[----:B------:R-:W-:-:S07]  /*04f0*/  HADD2.F32 R29, -RZ, R6.H0_H0 ;  /* 0x20000006ff1d7230 */ /* 0x000fce0000004100 */
[----:B------:R-:W4:Y:S01]  /*0500*/  MUFU.RCP R15, R15 ;  /* 0x0000000f000f7308 */ /* 0x000f220000001000 */
[----:B-1----:R-:W-:Y:S01]  /*0510*/  FFMA.FTZ R21, -R26, R19, R26 ;  /* 0x000000131a157223 */ /* 0x002fe2000001011a */
[----:B------:R-:W-:-:S06]  /*0520*/  HADD2.F32 R31, -RZ, R6.H1_H1 ;  /* 0x30000006ff1f7230 */ /* 0x000fcc0000004100 */
[----:B------:R1:W5:Y:S01]  /*0530*/  MUFU.RCP R14, R27 ;  /* 0x0000001b000e7308 */ /* 0x0003620000001000 */
[----:B------:R-:W-:Y:S02]  /*0540*/  HADD2.F32 R30, -RZ, R10.H1_H1 ;  /* 0x3000000aff1e7230 */ /* 0x000fe40000004100 */
[----:B--2---:R-:W-:-:S05]  /*0550*/  FFMA.FTZ R6, -R28, R3, R28 ;  /* 0x000000031c067223 */ /* 0x004fca000001011c */
[----:B------:R-:W2:Y:S01]  /*0560*/  MUFU.RCP R20, R20 ;  /* 0x0000001400147308 */ /* 0x000ea20000001000 */
[----:B-1----:R-:W-:Y:S02]  /*0570*/  HADD2.F32 R27, -RZ, R10.H0_H0 ;  /* 0x2000000aff1b7230 */ /* 0x002fe40000004100 */
[----:B------:R-:W-:Y:S01]  /*0580*/  FMUL.FTZ R10, R24, R21 ;  /* 0x00000015180a7220 */ /* 0x000fe20000410000 */
[----:B---3--:R-:W-:Y:S01]  /*0590*/  FFMA.FTZ R26, -R29, R16, R29 ;  /* 0x000000101d1a7223 */ /* 0x008fe2000001011d */
[--C-:B------:R-:W-:Y:S02]  /*05a0*/  HADD2.F32 R24, -RZ, R7.reuse.H1_H1 ;  /* 0x30000007ff187230 */ /* 0x100fe40000004100 */
[----:B------:R-:W-:Y:S01]  /*05b0*/  FMUL.FTZ R6, R25, R6 ;  /* 0x0000000619067220 */ /* 0x000fe20000410000 */
[----:B------:R-:W-:Y:S01]  /*05c0*/  FMUL.FTZ R25, R27, R26 ;  /* 0x0000001a1b197220 */ /* 0x000fe20000410000 */
[----:B------:R-:W-:Y:S02]  /*05d0*/  HADD2.F32 R27, -RZ, R7.H0_H0 ;  /* 0x20000007ff1b7230 */ /* 0x000fe40000004100 */
[----:B----4-:R-:W-:Y:S01]  /*05e0*/  FFMA.FTZ R29, -R24, R15, R24 ;  /* 0x0000000f181d7223 */ /* 0x010fe20000010118 */
[----:B------:R-:W-:-:S02]  /*05f0*/  HADD2.F32 R24, -RZ, R4.H1_H1 ;  /* 0x30000004ff187230 */ /* 0x000fc40000004100 */
[----:B-----5:R-:W-:Y:S01]  /*0600*/  FFMA.FTZ R31, -R31, R14, R31 ;  /* 0x0000000e1f1f7223 */ /* 0x020fe2000001011f */
[--C-:B------:R-:W-:Y:S02]  /*0610*/  HADD2.F32 R7, -RZ, R11.reuse.H0_H0 ;  /* 0x2000000bff077230 */ /* 0x100fe40000004100 */
[----:B------:R-:W-:Y:S02]  /*0620*/  HADD2.F32 R28, -RZ, R11.H1_H1 ;  /* 0x3000000bff1c7230 */ /* 0x000fe40000004100 */
[----:B------:R-:W-:Y:S01]  /*0630*/  FFMA.FTZ R23, R24, R18, R23 ;  /* 0x0000001218177223 */ /* 0x000fe20000010017 */
[----:B0-----:R-:W-:-:S04]  /*0640*/  IMAD.WIDE.U32 R12, R2, 0x2, R12 ;  /* 0x00000002020c7825 */ /* 0x001fc800078e000c */
[----:B--2---:R-:W-:Y:S01]  /*0650*/  FFMA.FTZ R26, -R27, R20, R27 ;  /* 0x000000141b1a7223 */ /* 0x004fe2000001011b */
[----:B------:R-:W-:Y:S01]  /*0660*/  FMUL.FTZ R21, R30, R31 ;  /* 0x0000001f1e157220 */ /* 0x000fe20000410000 */
[----:B------:R-:W-:Y:S02]  /*0670*/  HADD2.F32 R11, -RZ, R4.H0_H0 ;  /* 0x20000004ff0b7230 */ /* 0x000fe40000004100 */
[----:B------:R-:W-:Y:S02]  /*0680*/  HADD2.F32 R27, -RZ, R5.H0_H0 ;  /* 0x20000005ff1b7230 */ /* 0x000fe40000004100 */
[----:B------:R-:W-:Y:S02]  /*0690*/  HADD2.F32 R2, -RZ, R8.H0_H0 ;  /* 0x20000008ff027230 */ /* 0x000fe40000004100 */
[----:B------:R-:W-:Y:S02]  /*06a0*/  HADD2.F32 R18, -RZ, R9.H0_H0 ;  /* 0x20000009ff127230 */ /* 0x000fe40000004100 */
[----:B------:R-:W-:Y:S01]  /*06b0*/  FMUL.FTZ R7, R7, R26 ;  /* 0x0000001a07077220 */ /* 0x000fe20000410000 */
[----:B------:R-:W-:-:S02]  /*06c0*/  HADD2.F32 R5, -RZ, R5.H1_H1 ;  /* 0x30000005ff057230 */ /* 0x000fc40000004100 */
[----:B------:R-:W-:Y:S01]  /*06d0*/  FMUL.FTZ R4, R28, R29 ;  /* 0x0000001d1c047220 */ /* 0x000fe20000410000 */
[----:B------:R-:W-:Y:S02]  /*06e0*/  HADD2.F32 R8, -RZ, R8.H1_H1 ;  /* 0x30000008ff087230 */ /* 0x000fe40000004100 */
[----:B------:R-:W-:Y:S02]  /*06f0*/  HADD2.F32 R9, -RZ, R9.H1_H1 ;  /* 0x30000009ff097230 */ /* 0x000fe40000004100 */
[----:B------:R-:W-:Y:S01]  /*0700*/  FFMA.FTZ R22, R11, R17, R22 ;  /* 0x000000110b167223 */ /* 0x000fe20000010016 */
[----:B------:R-:W-:Y:S01]  /*0710*/  FFMA.FTZ R10, R27, R19, R10 ;  /* 0x000000131b0a7223 */ /* 0x000fe2000001000a */
[----:B------:R-:W-:Y:S01]  /*0720*/  FFMA.FTZ R5, R5, R3, R6 ;  /* 0x0000000305057223 */ /* 0x000fe20000010006 */
[----:B------:R-:W-:Y:S01]  /*0730*/  FFMA.FTZ R2, R2, R16, R25 ;  /* 0x0000001002027223 */ /* 0x000fe20000010019 */
[----:B------:R-:W-:Y:S01]  /*0740*/  FFMA.FTZ R21, R8, R14, R21 ;  /* 0x0000000e08157223 */ /* 0x000fe20000010015 */
[----:B------:R-:W-:Y:S01]  /*0750*/  FFMA.FTZ R7, R18, R20, R7 ;  /* 0x0000001412077223 */ /* 0x000fe20000010007 */
[----:B------:R-:W-:Y:S01]  /*0760*/  FFMA.FTZ R4, R9, R15, R4 ;  /* 0x0000000f09047223 */ /* 0x000fe20000010004 */
[----:B------:R-:W-:Y:S01]  /*0770*/  F2FP.F16.F32.PACK_AB R22, R23, R22 ;  /* 0x000000161716723e */ /* 0x000fe200000000ff */
[----:B------:R-:W-:Y:S01]  /*0780*/  IMAD.WIDE R12, R0, 0x8, R12 ;  /* 0x00000008000c7825 */ /* 0x000fe200078e020c */
[----:B------:R-:W-:-:S02]  /*0790*/  F2FP.F16.F32.PACK_AB R23, R5, R10 ;  /* 0x0000000a0517723e */ /* 0x000fc400000000ff */
[----:B------:R-:W-:Y:S02]  /*07a0*/  F2FP.F16.F32.PACK_AB R2, R21, R2 ;  /* 0x000000021502723e */ /* 0x000fe400000000ff */
[----:B------:R-:W-:Y:S01]  /*07b0*/  F2FP.F16.F32.PACK_AB R3, R4, R7 ;  /* 0x000000070403723e */ /* 0x000fe200000000ff */
[----:B------:R-:W-:Y:S04]  /*07c0*/  STG.E.64 desc[UR4][R12.64], R22 ;  /* 0x000000160c007986 */ /* 0x000fe8000c101b04 */
[----:B------:R-:W-:Y:S01]  /*07d0*/  STG.E.64 desc[UR4][R12.64+0x400], R2 ;  /* 0x000400020c007986 */ /* 0x000fe2000c101b04 */
[----:B------:R-:W-:Y:S05]  /*07e0*/  EXIT ;  /* 0x000000000000794d */ /* 0x000fea0003800000 */
.L_x_2852:
        /* <DEDUP_REMOVED lines=166> */
.L_x_2854:
[----:B------:R-:W-:Y:S05]  /*1250*/  BSYNC B0 ;  /* 0x0000000000007941 */ /* 0x000fea0003800000 */
.L_x_2853:
        /* <DEDUP_REMOVED lines=17> */
.L_x_2856:
[----:B------:R-:W-:Y:S05]  /*1370*/  BSYNC B0 ;  /* 0x0000000000007941 */ /* 0x000fea0003800000 */
.L_x_2855:
        /* <DEDUP_REMOVED lines=16> */
.L_x_2858:
[----:B------:R-:W-:Y:S05]  /*1480*/  BSYNC B0 ;  /* 0x0000000000007941 */ /* 0x000fea0003800000 */
.L_x_2857:
        /* <DEDUP_REMOVED lines=27> */
.L_x_2860:
[----:B------:R-:W-:Y:S05]  /*1640*/  BSYNC B0 ;  /* 0x0000000000007941 */ /* 0x000fea0003800000 */
.L_x_2859:
        /* <DEDUP_REMOVED lines=14> */
.L_x_2862:
[----:B------:R-:W-:Y:S05]  /*1730*/  BSYNC B0 ;  /* 0x0000000000007941 */ /* 0x000fea0003800000 */
.L_x_2861:
        /* <DEDUP_REMOVED lines=14> */
.L_x_2864:
[----:B------:R-:W-:Y:S05]  /*1820*/  BSYNC B0 ;  /* 0x0000000000007941 */ /* 0x000fea0003800000 */
.L_x_2863:
        /* <DEDUP_REMOVED lines=14> */
.L_x_2866:
[----:B------:R-:W-:Y:S05]  /*1910*/  BSYNC B0 ;  /* 0x0000000000007941 */ /* 0x000fea0003800000 */
.L_x_2865:
        /* <DEDUP_REMOVED lines=14> */
.L_x_2868:
[----:B------:R-:W-:Y:S05]  /*1a00*/  BSYNC B0 ;  /* 0x0000000000007941 */ /* 0x000fea0003800000 */
.L_x_2867:
        /* <DEDUP_REMOVED lines=18> */
.L_x_2871:
[----:B------:R-:W-:-:S13]  /*1b30*/  ISETP.GE.AND P0, PT, R7, R3, PT ;  /* 0x000000030700720c */ /* 0x000fda0003f06270 */
[----:B------:R-:W-:Y:S05]  /*1b40*/  @P0 BRA `(.L_x_2873) ;  /* 0x0000000000300947 */ /* 0x000fea0003800000 */
[----:B-1----:R-:W1:Y:S01]  /*1b50*/  LDC.64 R4, c[0x0][0x218] ;  /* 0x00008600ff047b82 */ /* 0x002e620000000a00 */
[----:B------:R-:W-:Y:S02]  /*1b60*/  IADD3 R9, R2, R7, RZ ;  /* 0x0000000702097210 */ /* 0x000fe40007ffe0ff */
[----:B------:R-:W-:-:S03]  /*1b70*/  IADD3 R7, R7, 0x80, RZ ;  /* 0x0000008007077810 */ /* 0x000fc60007ffe0ff */
[----:B-1----:R-:W-:-:S05]  /*1b80*/  IMAD.WIDE.U32 R4, R9, 0x2, R4 ;  /* 0x0000000209047825 */ /* 0x002fca00078e0004 */
[----:B------:R2:W-:Y:S02]  /*1b90*/  STG.E.U16 desc[UR4][R4.64], R10 ;  /* 0x0000000a04007986 */ /* 0x0005e4000c101504 */
.L_x_2872:
[----:B------:R-:W-:-:S13]  /*1ba0*/  ISETP.GE.AND P0, PT, R7, R3, PT ;  /* 0x000000030700720c */ /* 0x000fda0003f06270 */
[----:B------:R-:W-:Y:S05]  /*1bb0*/  @P0 BRA `(.L_x_2874) ;  /* 0x0000000000340947 */ /* 0x000fea0003800000 */
[----:B-12---:R-:W1:Y:S01]  /*1bc0*/  LDC.64 R4, c[0x0][0x218] ;  /* 0x00008600ff047b82 */ /* 0x006e620000000a00 */
[----:B------:R-:W-:Y:S02]  /*1bd0*/  IADD3 R9, R2, R7, RZ ;  /* 0x0000000702097210 */ /* 0x000fe40007ffe0ff */
[----:B------:R-:W-:-:S03]  /*1be0*/  IADD3 R7, R7, 0x80, RZ ;  /* 0x0000008007077810 */ /* 0x000fc60007ffe0ff */
[----:B-1----:R-:W-:-:S05]  /*1bf0*/  IMAD.WIDE.U32 R4, R9, 0x2, R4 ;  /* 0x0000000209047825 */ /* 0x002fca00078e0004 */
[----:B------:R2:W-:Y:S02]  /*1c00*/  STG.E.U16 desc[UR4][R4.64], R11 ;  /* 0x0000000b04007986 */ /* 0x0005e4000c101504 */
.L_x_2873:
        /* <DEDUP_REMOVED lines=8> */
.L_x_2874:
[----:B------:R-:W-:Y:S05]  /*1c90*/  BSYNC B1 ;  /* 0x0000000000017941 */ /* 0x000fea0003800000 */
.L_x_2870:
[----:B------:R-:W-:-:S13]  /*1ca0*/  ISETP.GE.AND P0, PT, R7, R3, PT ;  /* 0x000000030700720c */ /* 0x000fda0003f06270 */
[----:B-123--:R-:W1:Y:S01]  /*1cb0*/  @!P0 LDC.64 R4, c[0x0][0x218] ;  /* 0x00008600ff048b82 */ /* 0x00ee620000000a00 */
[----:B------:R-:W-:Y:S02]  /*1cc0*/  @!P0 IADD3 R9, R2, R7, RZ ;  /* 0x0000000702098210 */ /* 0x000fe40007ffe0ff */
[----:B------:R-:W-:-:S03]  /*1cd0*/  @!P0 IADD3 R7, R7, 0x80, RZ ;  /* 0x0000008007078810 */ /* 0x000fc60007ffe0ff */
[----:B-1----:R-:W-:-:S05]  /*1ce0*/  @!P0 IMAD.WIDE.U32 R4, R9, 0x2, R4 ;  /* 0x0000000209048825 */ /* 0x002fca00078e0004 */
[----:B------:R3:W-:Y:S02]  /*1cf0*/  @!P0 STG.E.U16 desc[UR4][R4.64], R13 ;  /* 0x0000000d04008986 */ /* 0x0007e4000c101504 */
.L_x_2875:
[----:B------:R-:W-:Y:S05]  /*1d00*/  BSYNC B0 ;  /* 0x0000000000007941 */ /* 0x000fea0003800000 */
.L_x_2869:
        /* <DEDUP_REMOVED lines=8> */
.L_x_2876:
        /* <DEDUP_REMOVED lines=15> */
.L_x_9585:


//--------------------- .text._ZN2at6native29vectorized_elementwise_kernelILi8EZZZNS0_14glu_jvp_kernelERNS_18TensorIteratorBaseEENKUlvE_clEvENKUlvE1_clEvEUlN3c104HalfES7_S7_S7_E_St5arrayIPcLm5EEEEviT0_T1_ --------------------------
	.section	.text._ZN2at6native29vectorized_elementwise_kernelILi8EZZZNS0_14glu_jvp_kernelERNS_18TensorIteratorBaseEENKUlvE_clEvENKUlvE1_clEvEUlN3c104HalfES7_S7_S7_E_St5arrayIPcLm5EEEEviT0_T1_,"ax",@progbits
	.align	128
        .global         _ZN2at6native29vectorized_elementwise_kernelILi8EZZZNS0_14glu_jvp_kernelERNS_18TensorIteratorBaseEENKUlvE_clEvENKUlvE1_clEvEUlN3c104HalfES7_S7_S7_E_St5arrayIPcLm5EEEEviT0_T1_
        .type           _ZN2at6native29vectorized_elementwise_kernelILi8EZZZNS0_14glu_jvp_kernelERNS_18TensorIteratorBaseEENKUlvE_clEvENKUlvE1_clEvEUlN3c104HalfES7_S7_S7_E_St5arrayIPcLm5EEEEviT0_T1_,@function
        .size           _ZN2at6native29vectorized_elementwise_kernelILi8EZZZNS0_14glu_jvp_kernelERNS_18TensorIteratorBaseEENKUlvE_clEvENKUlvE1_clEvEUlN3c104HalfES7_S7_S7_E_St5arrayIPcLm5EEEEviT0_T1_,(.L_x_9586 - _ZN2at6native29vectorized_elementwise_kernelILi8EZZZNS0_14glu_jvp_kernelERNS_18TensorIteratorBaseEENKUlvE_clEvENKUlvE1_clEvEUlN3c104HalfES7_S7_S7_E_St5arrayIPcLm5EEEEviT0_T1_)
        .other          _ZN2at6native29vectorized_elementwise_kernelILi8EZZZNS0_14glu_jvp_kernelERNS_18TensorIteratorBaseEENKUlvE_clEvENKUlvE1_clEvEUlN3c104HalfES7_S7_S7_E_St5arrayIPcLm5EEEEviT0_T1_,@"STO_CUDA_ENTRY STV_DEFAULT"
_ZN2at6native29vectorized_elementwise_kernelILi8EZZZNS0_14glu_jvp_kernelERNS_18TensorIteratorBaseEENKUlvE_clEvENKUlvE1_clEvEUlN3c104HalfES7_S7_S7_E_St5arrayIPcLm5EEEEviT0_T1_:
.text._ZN2at6native29vectorized_elementwise_kernelILi8EZZZNS0_14glu_jvp_kernelERNS_18TensorIteratorBaseEENKUlvE_clEvENKUlvE1_clEvEUlN3c104HalfES7_S7_S7_E_St5arrayIPcLm5EEEEviT0_T1_:
        /* <DEDUP_REMOVED lines=14> */
[----:B------:R-:W0:Y:S03]  /*00e0*/  LDC.64 R4, c[0x0][0x220] ;  /* 0x00008800ff047b82 */ /* 0x000e260000000a00 */
[----:B------:R-:W4:Y:S01]  /*00f0*/  LDG.E.128 R16, desc[UR4][R16.64] ;  /* 0x0000000410107981 */ /* 0x000f22000c1e1d00 */
[----:B--2---:R-:W-:-:S04]  /*0100*/  IMAD.WIDE R6, R2, 0x2, R6 ;  /* 0x0000000202067825 */ /* 0x004fc800078e0206 */
[----:B------:R-:W-:-:S04]  /*0110*/  IMAD.WIDE.U32 R6, R0, 0x10, R6 ;  /* 0x0000001000067825 */ /* 0x000fc800078e0006 */
[----:B0-----:R-:W-:-:S04]  /*0120*/  IMAD.WIDE R4, R2, 0x2, R4 ;  /* 0x0000000202047825 */ /* 0x001fc800078e0204 */
[----:B------:R-:W-:Y:S02]  /*0130*/  IMAD.WIDE.U32 R12, R0, 0x10, R4 ;  /* 0x00000010000c7825 */ /* 0x000fe400078e0004 */
[----:B------:R-:W2:Y:S04]  /*0140*/  LDG.E.128 R4, desc[UR4][R6.64] ;  /* 0x0000000406047981 */ /* 0x000ea8000c1e1d00 */
[----:B------:R-:W5:Y:S01]  /*0150*/  LDG.E.128 R12, desc[UR4][R12.64] ;  /* 0x000000040c0c7981 */ /* 0x000f62000c1e1d00 */
[----:B---3--:R-:W-:-:S04]  /*0160*/  IMAD.WIDE R8, R2, 0x2, R8 ;  /* 0x0000000202087825 */ /* 0x008fc800078e0208 */
[----:B------:R-:W-:-:S06]  /*0170*/  IMAD.WIDE.U32 R8, R0, 0x10, R8 ;  /* 0x0000001000087825 */ /* 0x000fcc00078e0008 */
[----:B------:R-:W3:Y:S01]  /*0180*/  LDG.E.128 R8, desc[UR4][R8.64] ;  /* 0x0000000408087981 */ /* 0x000ee2000c1e1d00 */
[--C-:B----4-:R-:W-:Y:S02]  /*0190*/  HADD2.F32 R3, -RZ, R16.reuse.H0_H0 ;  /* 0x20000010ff037230 */ /* 0x110fe40000004100 */
[----:B------:R-:W-:-:S03]  /*01a0*/  HADD2.F32 R16, -RZ, R16.H1_H1 ;  /* 0x30000010ff107230 */ /* 0x000fc60000004100 */
[----:B------:R-:W-:Y:S02]  /*01b0*/  FMUL.FTZ R3, R3, -1.4426950216293334961 ;  /* 0xbfb8aa3b03037820 */ /* 0x000fe40000410000 */
[----:B------:R-:W-:Y:S01]  /*01c0*/  FMUL.FTZ R23, R16, -1.4426950216293334961 ;  /* 0xbfb8aa3b10177820 */ /* 0x000fe20000410000 */
[--C-:B------:R-:W-:Y:S02]  /*01d0*/  HADD2.F32 R16, -RZ, R19.reuse.H0_H0 ;  /* 0x20000013ff107230 */ /* 0x100fe40000004100 */
[----:B------:R-:W-:Y:S01]  /*01e0*/  HADD2.F32 R20, -RZ, R19.H1_H1 ;  /* 0x30000013ff147230 */ /* 0x000fe20000004100 */
[----:B------:R-:W0:Y:S02]  /*01f0*/  MUFU.EX2 R3, R3 ;  /* 0x0000000300037308 */ /* 0x000e240000000800 */
[----:B------:R-:W-:Y:S02]  /*0200*/  FMUL.FTZ R19, R16, -1.4426950216293334961 ;  /* 0xbfb8aa3b10137820 */ /* 0x000fe40000410000 */
[----:B------:R-:W-:Y:S01]  /*0210*/  FMUL.FTZ R16, R20, -1.4426950216293334961 ;  /* 0xbfb8aa3b14107820 */ /* 0x000fe20000410000 */
[----:B------:R-:W-:-:S02]  /*0220*/  HADD2.F32 R20, -RZ, R17.H0_H0 ;  /* 0x20000011ff147230 */ /* 0x000fc40000004100 */
[----:B------:R-:W-:-:S03]  /*0230*/  HADD2.F32 R21, -RZ, R17.H1_H1 ;  /* 0x30000011ff157230 */ /* 0x000fc60000004100 */
[----:B------:R-:W-:Y:S01]  /*0240*/  FMUL.FTZ R17, R20, -1.4426950216293334961 ;  /* 0xbfb8aa3b14117820 */ /* 0x000fe20000410000 */
[--C-:B------:R-:W-:Y:S02]  /*0250*/  HADD2.F32 R20, -RZ, R18.reuse.H0_H0 ;  /* 0x20000012ff147230 */ /* 0x100fe40000004100 */
[----:B------:R-:W-:Y:S01]  /*0260*/  FMUL.FTZ R24, R21, -1.4426950216293334961 ;  /* 0xbfb8aa3b15187820 */ /* 0x000fe20000410000 */
[----:B------:R-:W-:Y:S01]  /*0270*/  HADD2.F32 R18, -RZ, R18.H1_H1 ;  /* 0x30000012ff127230 */ /* 0x000fe20000004100 */
[----:B------:R-:W1:Y:S01]  /*0280*/  MUFU.EX2 R16, R16 ;  /* 0x0000001000107308 */ /* 0x000e620000000800 */
[----:B------:R-:W-:Y:S01]  /*0290*/  FMUL.FTZ R22, R20, -1.4426950216293334961 ;  /* 0xbfb8aa3b14167820 */ /* 0x000fe20000410000 */
[----:B0-----:R-:W-:Y:S02]  /*02a0*/  FADD.FTZ R20, R3, 1 ;  /* 0x3f80000003147421 */ /* 0x001fe40000010000 */
[----:B------:R-:W-:-:S04]  /*02b0*/  FMUL.FTZ R21, R18, -1.4426950216293334961 ;  /* 0xbfb8aa3b12157820 */ /* 0x000fc80000410000 */
[----:B------:R-:W0:Y:S08]  /*02c0*/  MUFU.EX2 R19, R19 ;  /* 0x0000001300137308 */ /* 0x000e300000000800 */
[----:B------:R-:W4:Y:S08]  /*02d0*/  MUFU.EX2 R24, R24 ;  /* 0x0000001800187308 */ /* 0x000f300000000800 */
[----:B------:R-:W5:Y:S08]  /*02e0*/  MUFU.EX2 R23, R23 ;  /* 0x0000001700177308 */ /* 0x000f700000000800 */
[----:B------:R-:W3:Y:S08]  /*02f0*/  MUFU.EX2 R17, R17 ;  /* 0x0000001100117308 */ /* 0x000ef00000000800 */
[----:B------:R-:W3:Y:S08]  /*0300*/  MUFU.EX2 R22, R22 ;  /* 0x0000001600167308 */ /* 0x000ef00000000800 */
[----:B------:R-:W3:Y:S08]  /*0310*/  MUFU.RCP R20, R20 ;  /* 0x0000001400147308 */ /* 0x000ef00000001000 */
[----:B------:R-:W3:Y:S01]  /*0320*/  MUFU.EX2 R21, R21 ;  /* 0x0000001500157308 */ /* 0x000ee20000000800 */
[----:B-1----:R-:W-:Y:S01]  /*0330*/  FADD.FTZ R18, R16, 1 ;  /* 0x3f80000010127421 */ /* 0x002fe20000010000 */
[----:B0-----:R-:W-:Y:S01]  /*0340*/  FADD.FTZ R19, R19, 1 ;  /* 0x3f80000013137421 */ /* 0x001fe20000010000 */
[----:B--2---:R-:W-:-:S02]  /*0350*/  HADD2.F32 R31, -RZ, R4.H0_H0 ;  /* 0x20000004ff1f7230 */ /* 0x004fc40000004100 */
[----:B----4-:R-:W-:Y:S01]  /*0360*/  FADD.FTZ R16, R24, 1 ;  /* 0x3f80000018107421 */ /* 0x010fe20000010000 */
[----:B-----5:R-:W-:Y:S01]  /*0370*/  FADD.FTZ R3, R23, 1 ;  /* 0x3f80000017037421 */ /* 0x020fe20000010000 */
[--C-:B------:R-:W-:Y:S01]  /*0380*/  HADD2.F32 R29, -RZ, R12.reuse.H0_H0 ;  /* 0x2000000cff1d7230 */ /* 0x100fe20000004100 */
[----:B------:R-:W0:Y:S01]  /*0390*/  MUFU.RCP R18, R18 ;  /* 0x0000001200127308 */ /* 0x000e220000001000 */
[----:B------:R-:W-:Y:S02]  /*03a0*/  HADD2.F32 R27, -RZ, R12.H1_H1 ;  /* 0x3000000cff1b7230 */ /* 0x000fe40000004100 */
[----:B---3--:R-:W-:Y:S01]  /*03b0*/  FADD.FTZ R17, R17, 1 ;  /* 0x3f80000011117421 */ /* 0x008fe20000010000 */
[----:B------:R-:W-:Y:S01]  /*03c0*/  FADD.FTZ R30, R22, 1 ;  /* 0x3f800000161e7421 */ /* 0x000fe20000010000 */
[----:B------:R-:W-:Y:S01]  /*03d0*/  FFMA.FTZ R12, -R31, R20, R31 ;  /* 0x000000141f0c7223 */ /* 0x000fe2000001011f */
[--C-:B------:R-:W-:Y:S02]  /*03e0*/  HADD2.F32 R23, -RZ, R15.reuse.H0_H0 ;  /* 0x2000000fff177230 */ /* 0x100fe40000004100 */
[----:B------:R-:W1:Y:S01]  /*03f0*/  MUFU.RCP R19, R19 ;  /* 0x0000001300137308 */ /* 0x000e620000001000 */
[----:B------:R-:W-:Y:S01]  /*0400*/  FADD.FTZ R31, R21, 1 ;  /* 0x3f800000151f7421 */ /* 0x000fe20000010000 */
[----:B------:R-:W-:-:S02]  /*0410*/  HADD2.F32 R28, -RZ, R15.H1_H1 ;  /* 0x3000000fff1c7230 */ /* 0x000fc40000004100 */
[--C-:B------:R-:W-:Y:S02]  /*0420*/  HADD2.F32 R22, -RZ, R14.reuse.H0_H0 ;  /* 0x2000000eff167230 */ /* 0x100fe40000004100 */
[----:B------:R-:W-:Y:S02]  /*0430*/  HADD2.F32 R26, -RZ, R14.H1_H1 ;  /* 0x3000000eff1a7230 */ /* 0x000fe40000004100 */
[----:B------:R-:W2:Y:S01]  /*0440*/  MUFU.RCP R16, R16 ;  /* 0x0000001000107308 */ /* 0x000ea20000001000 */
[--C-:B------:R-:W-:Y:S02]  /*0450*/  HADD2.F32 R24, -RZ, R13.reuse.H0_H0 ;  /* 0x2000000dff187230 */ /* 0x100fe40000004100 */
[----:B------:R-:W-:Y:S01]  /*0460*/  FMUL.FTZ R21, R29, R12 ;  /* 0x0000000c1d157220 */ /* 0x000fe20000410000 */
[----:B------:R-:W-:Y:S02]  /*0470*/  HADD2.F32 R25, -RZ, R13.H1_H1 ;  /* 0x3000000dff197230 */ /* 0x000fe40000004100 */
[----:B------:R-:W3:Y:S02]  /*0480*/  LDC.64 R12, c[0x0][0x218] ;  /* 0x00008600ff0c7b82 */ /* 0x000ee40000000a00 */
[----:B------:R-:W4:Y:S01]  /*0490*/  MUFU.RCP R3, R3 ;  /* 0x0000000300037308 */ /* 0x000f220000001000 */
[----:B------:R-:W-:-:S07]  /*04a0*/  HADD2.F32 R29, -RZ, R7.H1_H1 ;  /* 0x30000007ff1d7230 */ /* 0x000fce0000004100 */
[----:B------:R5:W4:Y:S08]  /*04b0*/  MUFU.RCP R15, R30 ;  /* 0x0000001e000f7308 */ /* 0x000b300000001000 */
[----:B------:R-:W4:Y:S01]  /*04c0*/  MUFU.RCP R14, R31 ;  /* 0x0000001f000e7308 */ /* 0x000f220000001000 */
[----:B------:R-:W-:-:S07]  /*04d0*/  HADD2.F32 R34, -RZ, R7.H0_H0 ;  /* 0x20000007ff227230 */ /* 0x000fce0000004100 */
[----:B------:R-:W4:Y:S01]  /*04e0*/  MUFU.RCP R17, R17 ;  /* 0x0000001100117308 */ /* 0x000f220000001000 */
[--C-:B------:R-:W-:Y:S02]  /*04f0*/  HADD2.F32 R32, -RZ, R5.reuse.H0_H0 ;  /* 0x20000005ff207230 */ /* 0x100fe40000004100 */
[----:B------:R-:W-:Y:S02]  /*0500*/  HADD2.F32 R7, -RZ, R5.H1_H1 ;  /* 0x30000005ff077230 */ /* 0x000fe40000004100 */
[----:B0-----:R-:W-:Y:S01]  /*0510*/  FFMA.FTZ R5, -R29, R18, R29 ;  /* 0x000000121d057223 */ /* 0x001fe2000001011d */
[----:B------:R-:W-:Y:S02]  /*0520*/  HADD2.F32 R4, -RZ, R4.H1_H1 ;  /* 0x30000004ff047230 */ /* 0x000fe40000004100 */
[--C-:B-----5:R-:W-:Y:S02]  /*0530*/  HADD2.F32 R30, -RZ, R6.reuse.H0_H0 ;  /* 0x20000006ff1e7230 */ /* 0x120fe40000004100 */
[----:B-1----:R-:W-:Y:S01]  /*0540*/  FFMA.FTZ R34, -R34, R19, R34 ;  /* 0x0000001322227223 */ /* 0x002fe20000010122 */
[----:B------:R-:W-:-:S02]  /*0550*/  HADD2.F32 R29, -RZ, R6.H1_H1 ;  /* 0x30000006ff1d7230 */ /* 0x000fc40000004100 */
[----:B------:R-:W-:Y:S01]  /*0560*/  FMUL.FTZ R5, R28, R5 ;  /* 0x000000051c057220 */ /* 0x000fe20000410000 */
[----:B--2---:R-:W-:Y:S01]  /*0570*/  FFMA.FTZ R28, -R7, R16, R7 ;  /* 0x00000010071c7223 */ /* 0x004fe20000010107 */
[----:B----4-:R-:W-:Y:S01]  /*0580*/  FFMA.FTZ R4, -R4, R3, R4 ;  /* 0x0000000304047223 */ /* 0x010fe20000010104 */
[----:B------:R-:W-:Y:S01]  /*0590*/  FFMA.FTZ R7, -R30, R15, R30 ;  /* 0x0000000f1e077223 */ /* 0x000fe2000001011e */
[----:B------:R-:W-:Y:S01]  /*05a0*/  FMUL.FTZ R6, R23, R34 ;  /* 0x0000002217067220 */ /* 0x000fe20000410000 */
[----:B------:R-:W-:Y:S01]  /*05b0*/  FFMA.FTZ R29, -R29, R14, R29 ;  /* 0x0000000e1d1d7223 */ /* 0x000fe2000001011d */
[----:B------:R-:W-:Y:S01]  /*05c0*/  FFMA.FTZ R23, -R32, R17, R32 ;  /* 0x0000001120177223 */ /* 0x000fe20000010120 */
[----:B------:R-:W-:Y:S01]  /*05d0*/  FMUL.FTZ R4, R27, R4 ;  /* 0x000000041b047220 */ /* 0x000fe20000410000 */
[----:B------:R-:W-:Y:S01]  /*05e0*/  FMUL.FTZ R25, R25, R28 ;  /* 0x0000001c19197220 */ /* 0x000fe20000410000 */
[----:B------:R-:W-:Y:S01]  /*05f0*/  FMUL.FTZ R22, R22, R7 ;  /* 0x0000000716167220 */ /* 0x000fe20000410000 */
[----:B------:R-:W-:Y:S01]  /*0600*/  FMUL.FTZ R7, R26, R29 ;  /* 0x0000001d1a077220 */ /* 0x000fe20000410000 */
[----:B------:R-:W-:-:S02]  /*0610*/  HADD2.F32 R27, -RZ, R11.H0_H0 ;  /* 0x2000000bff1b7230 */ /* 0x000fc40000004100 */
[----:B------:R-:W-:Y:S01]  /*0620*/  FMUL.FTZ R24, R24, R23 ;  /* 0x0000001718187220 */ /* 0x000fe20000410000 */
[----:B------:R-:W-:Y:S02]  /*0630*/  HADD2.F32 R28, -RZ, R11.H1_H1 ;  /* 0x3000000bff1c7230 */ /* 0x000fe40000004100 */
[--C-:B------:R-:W-:Y:S02]  /*0640*/  HADD2.F32 R26, -RZ, R8.reuse.H0_H0 ;  /* 0x20000008ff1a7230 */ /* 0x100fe40000004100 */
[----:B------:R-:W-:Y:S02]  /*0650*/  HADD2.F32 R11, -RZ, R8.H1_H1 ;  /* 0x30000008ff0b7230 */ /* 0x000fe40000004100 */
[--C-:B------:R-:W-:Y:S02]  /*0660*/  HADD2.F32 R23, -RZ, R9.reuse.H0_H0 ;  /* 0x20000009ff177230 */ /* 0x100fe40000004100 */
[----:B------:R-:W-:Y:S02]  /*0670*/  HADD2.F32 R8, -RZ, R9.H1_H1 ;  /* 0x30000009ff087230 */ /* 0x000fe40000004100 */
[----:B------:R-:W-:-:S02]  /*0680*/  HADD2.F32 R9, -RZ, R10.H0_H0 ;  /* 0x2000000aff097230 */ /* 0x000fc40000004100 */
[----:B------:R-:W-:Y:S02]  /*0690*/  HADD2.F32 R10, -RZ, R10.H1_H1 ;  /* 0x3000000aff0a7230 */ /* 0x000fe40000004100 */
[----:B------:R-:W-:Y:S01]  /*06a0*/  FFMA.FTZ R6, R27, R19, R6 ;  /* 0x000000131b067223 */ /* 0x000fe20000010006 */
[----:B------:R-:W-:Y:S01]  /*06b0*/  FFMA.FTZ R5, R28, R18, R5 ;  /* 0x000000121c057223 */ /* 0x000fe20000010005 */
[----:B---3--:R-:W-:-:S04]  /*06c0*/  IMAD.WIDE.U32 R12, R2, 0x2, R12 ;  /* 0x00000002020c7825 */ /* 0x008fc800078e000c */
        /* <DEDUP_REMOVED lines=9> */
[----:B------:R-:W-:-:S02]  /*0760*/  F2FP.F16.F32.PACK_AB R5, R8, R23 ;  /* 0x000000170805723e */ /* 0x000fc400000000ff */
[----:B------:R-:W-:-:S05]  /*0770*/  F2FP.F16.F32.PACK_AB R4, R4, R21 ;  /* 0x000000150404723e */ /* 0x000fca00000000ff */
[----:B------:R-:W-:Y:S01]  /*0780*/  STG.E.128 desc[UR4][R12.64], R4 ;  /* 0x000000040c007986 */ /* 0x000fe2000c101d04 */
[----:B------:R-:W-:Y:S05]  /*0790*/  EXIT ;  /* 0x000000000000794d */ /* 0x000fea0003800000 */
.L_x_2877:
        /* <DEDUP_REMOVED lines=166> */
.L_x_2879:
[----:B------:R-:W-:Y:S05]  /*1200*/  BSYNC B0 ;  /* 0x0000000000007941 */ /* 0x000fea0003800000 */
.L_x_2878:
        /* <DEDUP_REMOVED lines=17> */
.L_x_2881:
[----:B------:R-:W-:Y:S05]  /*1320*/  BSYNC B0 ;  /* 0x0000000000007941 */ /* 0x000fea0003800000 */
.L_x_2880:
        /* <DEDUP_REMOVED lines=16> */
.L_x_2883:
[----:B------:R-:W-:Y:S05]  /*1430*/  BSYNC B0 ;  /* 0x0000000000007941 */ /* 0x000fea0003800000 */
.L_x_2882:
        /* <DEDUP_REMOVED lines=27> */
.L_x_2885:
[----:B------:R-:W-:Y:S05]  /*15f0*/  BSYNC B0 ;  /* 0x0000000000007941 */ /* 0x000fea0003800000 */
.L_x_2884:
        /* <DEDUP_REMOVED lines=14> */
.L_x_2887:
[----:B------:R-:W-:Y:S05]  /*16e0*/  BSYNC B0 ;  /* 0x0000000000007941 */ /* 0x000fea0003800000 */
.L_x_2886:
        /* <DEDUP_REMOVED lines=14> */
.L_x_2889:
[----:B------:R-:W-:Y:S05]  /*17d0*/  BSYNC B0 ;  /* 0x0000000000007941 */ /* 0x000fea0003800000 */
.L_x_2888:
        /* <DEDUP_REMOVED lines=14> */
.L_x_2891:
[----:B------:R-:W-:Y:S05]  /*18c0*/  BSYNC B0 ;  /* 0x0000000000007941 */ /* 0x000fea0003800000 */
.L_x_2890:
        /* <DEDUP_REMOVED lines=14> */
.L_x_2893:
[----:B------:R-:W-:Y:S05]  /*19b0*/  BSYNC B0 ;  /* 0x0000000000007941 */ /* 0x000fea0003800000 */
.L_x_2892:
        /* <DEDUP_REMOVED lines=18> */
.L_x_2896:
[----:B------:R-:W-:-:S13]  /*1ae0*/  ISETP.GE.AND P0, PT, R7, R3, PT ;  /* 0x000000030700720c */ /* 0x000fda0003f06270 */
[----:B------:R-:W-:Y:S05]  /*1af0*/  @P0 BRA `(.L_x_2898) ;  /* 0x0000000000300947 */ /* 0x000fea0003800000 */
[----:B-1----:R-:W1:Y:S01]  /*1b00*/  LDC.64 R4, c[0x0][0x218] ;  /* 0x00008600ff047b82 */ /* 0x002e620000000a00 */
[----:B------:R-:W-:Y:S02]  /*1b10*/  IADD3 R9, R2, R7, RZ ;  /* 0x0000000702097210 */ /* 0x000fe40007ffe0ff */
[----:B------:R-:W-:-:S03]  /*1b20*/  IADD3 R7, R7, 0x80, RZ ;  /* 0x0000008007077810 */ /* 0x000fc60007ffe0ff */
[----:B-1----:R-:W-:-:S05]  /*1b30*/  IMAD.WIDE.U32 R4, R9, 0x2, R4 ;  /* 0x0000000209047825 */ /* 0x002fca00078e0004 */
[----:B------:R2:W-:Y:S02]  /*1b40*/  STG.E.U16 desc[UR4][R4.64], R10 ;  /* 0x0000000a04007986 */ /* 0x0005e4000c101504 */
.L_x_2897:
[----:B------:R-:W-:-:S13]  /*1b50*/  ISETP.GE.AND P0, PT, R7, R3, PT ;  /* 0x000000030700720c */ /* 0x000fda0003f06270 */
[----:B------:R-:W-:Y:S05]  /*1b60*/  @P0 BRA `(.L_x_2899) ;  /* 0x0000000000340947 */ /* 0x000fea0003800000 */
[----:B-12---:R-:W1:Y:S01]  /*1b70*/  LDC.64 R4, c[0x0][0x218] ;  /* 0x00008600ff047b82 */ /* 0x006e620000000a00 */
[----:B------:R-:W-:Y:S02]  /*1b80*/  IADD3 R9, R2, R7, RZ ;  /* 0x0000000702097210 */ /* 0x000fe40007ffe0ff */
[----:B------:R-:W-:-:S03]  /*1b90*/  IADD3 R7, R7, 0x80, RZ ;  /* 0x0000008007077810 */ /* 0x000fc60007ffe0ff */
[----:B-1----:R-:W-:-:S05]  /*1ba0*/  IMAD.WIDE.U32 R4, R9, 0x2, R4 ;  /* 0x0000000209047825 */ /* 0x002fca00078e0004 */
[----:B------:R2:W-:Y:S02]  /*1bb0*/  STG.E.U16 desc[UR4][R4.64], R11 ;  /* 0x0000000b04007986 */ /* 0x0005e4000c101504 */
.L_x_2898:
        /* <DEDUP_REMOVED lines=8> */
.L_x_2899:
[----:B------:R-:W-:Y:S05]  /*1c40*/  BSYNC B1 ;  /* 0x0000000000017941 */ /* 0x000fea0003800000 */
.L_x_2895:
[----:B------:R-:W-:-:S13]  /*1c50*/  ISETP.GE.AND P0, PT, R7, R3, PT ;  /* 0x000000030700720c */ /* 0x000fda0003f06270 */
[----:B-123--:R-:W1:Y:S01]  /*1c60*/  @!P0 LDC.64 R4, c[0x0][0x218] ;  /* 0x00008600ff048b82 */ /* 0x00ee620000000a00 */
[----:B------:R-:W-:Y:S02]  /*1c70*/  @!P0 IADD3 R9, R2, R7, RZ ;  /* 0x0000000702098210 */ /* 0x000fe40007ffe0ff */
[----:B------:R-:W-:-:S03]  /*1c80*/  @!P0 IADD3 R7, R7, 0x80, RZ ;  /* 0x0000008007078810 */ /* 0x000fc60007ffe0ff */
[----:B-1----:R-:W-:-:S05]  /*1c90*/  @!P0 IMAD.WIDE.U32 R4, R9, 0x2, R4 ;  /* 0x0000000209048825 */ /* 0x002fca00078e0004 */
[----:B------:R3:W-:Y:S02]  /*1ca0*/  @!P0 STG.E.U16 desc[UR4][R4.64], R13 ;  /* 0x0000000d04008986 */ /* 0x0007e4000c101504 */
.L_x_2900:
[----:B------:R-:W-:Y:S05]  /*1cb0*/  BSYNC B0 ;  /* 0x0000000000007941 */ /* 0x000fea0003800000 */
.L_x_2894:
        /* <DEDUP_REMOVED lines=8> */
.L_x_2901:
        /* <DEDUP_REMOVED lines=12> */
.L_x_9586:


//--------------------- .text._ZN2at6native18elementwise_kernelILi128ELi4EZNS0_15gpu_kernel_implIZZZNS0_14glu_jvp_kernelERNS_18TensorIteratorBaseEENKUlvE_clEvENKUlvE0_clEvEUlffffE_EEvS4_RKT_EUliE_EEviT1_ --------------------------
	.section	.text._ZN2at6native18elementwise_kernelILi128ELi4EZNS0_15gpu_kernel_implIZZZNS0_14glu_jvp_kernelERNS_18TensorIteratorBaseEENKUlvE_clEvENKUlvE0_clEvEUlffffE_EEvS4_RKT_EUliE_EEviT1_,"ax",@progbits
	.align	128
        .global         _ZN2at6native18elementwise_kernelILi128ELi4EZNS0_15gpu_kernel_implIZZZNS0_14glu_jvp_kernelERNS_18TensorIteratorBaseEENKUlvE_clEvENKUlvE0_clEvEUlffffE_EEvS4_RKT_EUliE_EEviT1_
        .type           _ZN2at6native18elementwise_kernelILi128ELi4EZNS0_15gpu_kernel_implIZZZNS0_14glu_jvp_kernelERNS_18TensorIteratorBaseEENKUlvE_clEvENKUlvE0_clEvEUlffffE_EEvS4_RKT_EUliE_EEviT1_,@function
        .size           _ZN2at6native18elementwise_kernelILi128ELi4EZNS0_15gpu_kernel_implIZZZNS0_14glu_jvp_kernelERNS_18TensorIteratorBaseEENKUlvE_clEvENKUlvE0_clEvEUlffffE_EEvS4_RKT_EUliE_EEviT1_,(.L_x_9587 - _ZN2at6native18elementwise_kernelILi128ELi4EZNS0_15gpu_kernel_implIZZZNS0_14glu_jvp_kernelERNS_18TensorIteratorBaseEENKUlvE_clEvENKUlvE0_clEvEUlffffE_EEvS4_RKT_EUliE_EEviT1_)
        .other          _ZN2at6native18elementwise_kernelILi128ELi4EZNS0_15gpu_kernel_implIZZZNS0_14glu_jvp_kernelERNS_18TensorIteratorBaseEENKUlvE_clEvENKUlvE0_clEvEUlffffE_EEvS4_RKT_EUliE_EEviT1_,@"STO_CUDA_ENTRY STV_DEFAULT"
_ZN2at6native18elementwise_kernelILi128ELi4EZNS0_15gpu_kernel_implIZZZNS0_14glu_jvp_kernelERNS_18TensorIteratorBaseEENKUlvE_clEvENKUlvE0_clEvEUlffffE_EEvS4_RKT_EUliE_EEviT1_:
.text._ZN2at6native18elementwise_kernelILi128ELi4EZNS0_15gpu_kernel_implIZZZNS0_14glu_jvp_kernelERNS_18TensorIteratorBaseEENKUlvE_clEvENKUlvE0_clEvEUlffffE_EEvS4_RKT_EUliE_EEviT1_:
        /* <DEDUP_REMOVED lines=440> */
.L_x_2904:
[----:B------:R-:W0:Y:S01]  /*1b80*/  LDC.U8 R5, c[0x0][0x56a] ;  /* 0x00015a80ff057b82 */ /* 0x000e220000000000 */
[----:B------:R-:W-:Y:S01]  /*1b90*/  ULDC.64 UR4, c[0x0][0x540] ;  /* 0x0001500000047ab9 */ /* 0x000fe20000000a00 */
[----:B------:R-:W-:Y:S01]  /*1ba0*/  ULDC.64 UR6, c[0x0][0x548] ;  /* 0x0001520000067ab9 */ /* 0x000fe20000000a00 */
[----:B------:R-:W-:Y:S01]  /*1bb0*/  IADD3 R16, P1, R16, UR4, RZ ;  /* 0x0000000410107c10 */ /* 0x000fe2000ff3e0ff */
[----:B------:R-:W-:Y:S01]  /*1bc0*/  BSSY B6, `(.L_x_2905) ;  /* 0x00000e0000067945 */ /* 0x000fe20003800000 */
        /* <DEDUP_REMOVED lines=15> */
[----:B--2---:R0:W1:Y:S01]  /*1cc0*/  I2F.S16 R22, R2 ;  /* 0x0000000200167306 */ /* 0x0040620000101400 */
[----:B------:R-:W-:Y:S05]  /*1cd0*/  BRA `(.L_x_2911) ;  /* 0x0000000c00387947 */ /* 0x000fea0003800000 */
.L_x_2909:
[----:B------:R-:W2:Y:S02]  /*1ce0*/  LDG.E.U8 R2, desc[UR36][R2.64] ;  /* 0x0000002402027981 */ /* 0x000ea4000c1e1100 */
[----:B--2---:R-:W-:Y:S01]  /*1cf0*/  I2FP.F32.U32 R22, R2 ;  /* 0x0000000200167245 */ /* 0x004fe20000201000 */
[----:B------:R-:W-:Y:S06]  /*1d00*/  BRA `(.L_x_2911) ;  /* 0x0000000c002c7947 */ /* 0x000fec0003800000 */
.L_x_2908:
[----:B------:R-:W-:-:S13]  /*1d10*/  ISETP.NE.AND P0, PT, R4, 0x2, PT ;  /* 0x000000020400780c */ /* 0x000fda0003f05270 */
[----:B------:R-:W-:Y:S05]  /*1d20*/  @!P0 BRA `(.L_x_2912) ;  /* 0x0000000000288947 */ /* 0x000fea0003800000 */
[----:B------:R-:W-:-:S13]  /*1d30*/  ISETP.NE.AND P0, PT, R4, 0x3, PT ;  /* 0x000000030400780c */ /* 0x000fda0003f05270 */
[----:B------:R-:W-:Y:S05]  /*1d40*/  @!P0 BRA `(.L_x_2913) ;  /* 0x0000000000148947 */ /* 0x000fea0003800000 */
[----:B------:R-:W-:-:S13]  /*1d50*/  ISETP.NE.AND P0, PT, R4, 0x4, PT ;  /* 0x000000040400780c */ /* 0x000fda0003f05270 */
[----:B------:R-:W-:Y:S05]  /*1d60*/  @P0 BRA `(.L_x_2910) ;  /* 0x0000000800b80947 */ /* 0x000fea0003800000 */
[----:B------:R-:W2:Y:S02]  /*1d70*/  LDG.E.64 R2, desc[UR36][R2.64] ;  /* 0x0000002402027981 */ /* 0x000ea4000c1e1b00 */
[----:B--2---:R4:W0:Y:S01]  /*1d80*/  I2F.S64 R22, R2 ;  /* 0x0000000200167312 */ /* 0x0048220000301400 */
[----:B------:R-:W-:Y:S05]  /*1d90*/  BRA `(.L_x_2911) ;  /* 0x0000000c00087947 */ /* 0x000fea0003800000 */
.L_x_2913:
[----:B------:R-:W2:Y:S02]  /*1da0*/  LDG.E R2, desc[UR36][R2.64] ;  /* 0x0000002402027981 */ /* 0x000ea4000c1e1900 */
[----:B--2---:R-:W-:Y:S01]  /*1db0*/  I2FP.F32.S32 R22, R2 ;  /* 0x0000000200167245 */ /* 0x004fe20000201400 */
[----:B------:R-:W-:Y:S06]  /*1dc0*/  BRA `(.L_x_2911) ;  /* 0x0000000800fc7947 */ /* 0x000fec0003800000 */
.L_x_2912:
[----:B------:R-:W2:Y:S02]  /*1dd0*/  LDG.E.U16 R2, desc[UR36][R2.64] ;  /* 0x0000002402027981 */ /* 0x000ea4000c1e1500 */
[----:B--2---:R0:W1:Y:S01]  /*1de0*/  I2F.S16 R22, R2 ;  /* 0x0000000200167306 */ /* 0x0040620000101400 */
[----:B------:R-:W-:Y:S05]  /*1df0*/  BRA `(.L_x_2911) ;  /* 0x0000000800f07947 */ /* 0x000fea0003800000 */
.L_x_2907:
[----:B------:R-:W-:-:S13]  /*1e00*/  ISETP.GT.AND P0, PT, R4, 0x6, PT ;  /* 0x000000060400780c */ /* 0x000fda0003f04270 */
[----:B------:R-:W-:Y:S05]  /*1e10*/  @P0 BRA `(.L_x_2914) ;  /* 0x0000000000240947 */ /* 0x000fea0003800000 */
[----:B------:R-:W-:-:S13]  /*1e20*/  ISETP.NE.AND P0, PT, R4, 0x5, PT ;  /* 0x000000050400780c */ /* 0x000fda0003f05270 */
[----:B------:R-:W-:Y:S05]  /*1e30*/  @!P0 BRA `(.L_x_2915) ;  /* 0x0000000000108947 */ /* 0x000fea0003800000 */
[----:B------:R-:W-:-:S13]  /*1e40*/  ISETP.NE.AND P0, PT, R4, 0x6, PT ;  /* 0x000000060400780c */ /* 0x000fda0003f05270 */
[----:B------:R-:W-:Y:S05]  /*1e50*/  @P0 BRA `(.L_x_2910) ;  /* 0x00000008007c0947 */ /* 0x000fea0003800000 */
[----:B------:R2:W5:Y:S01]  /*1e60*/  LDG.E R22, desc[UR36][R2.64] ;  /* 0x0000002402167981 */ /* 0x000562000c1e1900 */
[----:B------:R-:W-:Y:S05]  /*1e70*/  BRA `(.L_x_2911) ;  /* 0x0000000800d07947 */ /* 0x000fea0003800000 */
.L_x_2915:
[----:B------:R-:W2:Y:S02]  /*1e80*/  LDG.E.U16 R2, desc[UR36][R2.64] ;  /* 0x0000002402027981 */ /* 0x000ea4000c1e1500 */
[----:B--2---:R-:W-:Y:S01]  /*1e90*/  HADD2.F32 R22, -RZ, R2.H0_H0 ;  /* 0x20000002ff167230 */ /* 0x004fe20000004100 */
[----:B------:R-:W-:Y:S06]  /*1ea0*/  BRA `(.L_x_2911) ;  /* 0x0000000800c47947 */ /* 0x000fec0003800000 */
.L_x_2914:
[----:B------:R-:W-:-:S13]  /*1eb0*/  ISETP.NE.AND P0, PT, R4, 0x7, PT ;  /* 0x000000070400780c */ /* 0x000fda0003f05270 */
[----:B------:R-:W-:Y:S05]  /*1ec0*/  @!P0 BRA `(.L_x_2916) ;  /* 0x0000000000248947 */ /* 0x000fea0003800000 */
[----:B------:R-:W-:-:S13]  /*1ed0*/  ISETP.NE.AND P0, PT, R4, 0x8, PT ;  /* 0x000000080400780c */ /* 0x000fda0003f05270 */
[----:B------:R-:W-:Y:S05]  /*1ee0*/  @!P0 BRA `(.L_x_2917) ;  /* 0x0000000000108947 */ /* 0x000fea0003800000 */
[----:B------:R-:W-:-:S13]  /*1ef0*/  ISETP.NE.AND P0, PT, R4, 0x9, PT ;  /* 0x000000090400780c */ /* 0x000fda0003f05270 */
[----:B------:R-:W-:Y:S05]  /*1f00*/  @P0 BRA `(.L_x_2910) ;  /* 0x0000000800500947 */ /* 0x000fea0003800000 */
[----:B------:R3:W5:Y:S01]  /*1f10*/  LDG.E R22, desc[UR36][R2.64] ;  /* 0x0000002402167981 */ /* 0x000762000c1e1900 */
[----:B------:R-:W-:Y:S05]  /*1f20*/  BRA `(.L_x_2911) ;  /* 0x0000000800a47947 */ /* 0x000fea0003800000 */
.L_x_2917:
[----:B------:R-:W2:Y:S02]  /*1f30*/  LDG.E.U16 R2, desc[UR36][R2.64] ;  /* 0x0000002402027981 */ /* 0x000ea4000c1e1500 */
[----:B--2---:R-:W-:Y:S01]  /*1f40*/  HADD2.F32 R22, -RZ, R2.H0_H0 ;  /* 0x20000002ff167230 */ /* 0x004fe20000004100 */
[----:B------:R-:W-:Y:S06]  /*1f50*/  BRA `(.L_x_2911) ;  /* 0x0000000800987947 */ /* 0x000fec0003800000 */
.L_x_2916:
[----:B------:R-:W2:Y:S01]  /*1f60*/  LDG.E.64 R2, desc[UR36][R2.64] ;  /* 0x0000002402027981 */ /* 0x000ea2000c1e1b00 */
[----:B------:R-:W-:Y:S01]  /*1f70*/  UMOV UR4, 0xf0000000 ;  /* 0xf000000000047882 */ /* 0x000fe20000000000 */
[----:B------:R-:W-:Y:S01]  /*1f80*/  UMOV UR5, 0x380fffff ;  /* 0x380fffff00057882 */ /* 0x000fe20000000000 */
[----:B--2---:R-:W0:Y:S01]  /*1f90*/  F2F.F32.F64 R22, R2 ;  /* 0x0000000200167310 */ /* 0x004e220000301000 */
[----:B------:R-:W-:-:S14]  /*1fa0*/  DSETP.GEU.AND P0, PT, |R2|, UR4, PT ;  /* 0x0000000402007e2a */ /* 0x000fdc000bf0e200 */
[----:B0-----:R-:W-:Y:S01]  /*1fb0*/  @!P0 FMUL R22, R22, 1.175494350822287508e-38 ;  /* 0x0080000016168820 */ /* 0x001fe20000400000 */
[----:B------:R-:W-:Y:S06]  /*1fc0*/  BRA `(.L_x_2911) ;  /* 0x00000008007c7947 */ /* 0x000fec0003800000 */
.L_x_2906:
        /* <DEDUP_REMOVED lines=10> */
[----:B------:R-:W-:Y:S01]  /*2070*/  FSEL R22, RZ, 1, !P0 ;  /* 0x3f800000ff167808 */ /* 0x000fe20004000000 */
[----:B------:R-:W-:Y:S08]  /*2080*/  BRA `(.L_x_2911) ;  /* 0x00000008004c7947 */ /* 0x000ff00003800000 */
.L_x_2920:
[----:B------:R-:W2:Y:S01]  /*2090*/  LDG.E.64 R2, desc[UR36][R2.64] ;  /* 0x0000002402027981 */ /* 0x000ea2000c1e1b00 */
[----:B------:R-:W-:Y:S01]  /*20a0*/  UMOV UR4, 0xf0000000 ;  /* 0xf000000000047882 */ /* 0x000fe20000000000 */
[----:B------:R-:W-:Y:S01]  /*20b0*/  UMOV UR5, 0x380fffff ;  /* 0x380fffff00057882 */ /* 0x000fe20000000000 */
[----:B--2---:R-:W0:Y:S01]  /*20c0*/  F2F.F32.F64 R22, R2 ;  /* 0x0000000200167310 */ /* 0x004e220000301000 */
[----:B------:R-:W-:-:S14]  /*20d0*/  DSETP.GEU.AND P0, PT, |R2|, UR4, PT ;  /* 0x0000000402007e2a */ /* 0x000fdc000bf0e200 */
[----:B0-----:R-:W-:Y:S01]  /*20e0*/  @!P0 FMUL R22, R22, 1.175494350822287508e-38 ;  /* 0x0080000016168820 */ /* 0x001fe20000400000 */
[----:B------:R-:W-:Y:S06]  /*20f0*/  BRA `(.L_x_2911) ;  /* 0x0000000800307947 */ /* 0x000fec0003800000 */
.L_x_2919:
        /* <DEDUP_REMOVED lines=16> */
[----:B------:R-:W-:Y:S01]  /*2200*/  SEL R5, R4, RZ, P0 ;  /* 0x000000ff04057207 */ /* 0x000fe20000000000 */
[----:B------:R-:W-:-:S04]  /*2210*/  VIADD R4, R0, 0x1000000 ;  /* 0x0100000000047836 */ /* 0x000fc80000000000 */
[----:B------:R-:W-:Y:S01]  /*2220*/  IMAD R6, R5, R6, 0x3c000000 ;  /* 0x3c00000005067424 */ /* 0x000fe200078e0206 */
[----:B------:R-:W-:Y:S02]  /*2230*/  SHF.L.U32 R5, R0, R5, RZ ;  /* 0x0000000500057219 */ /* 0x000fe400000006ff */
[----:B------:R-:W-:Y:S02]  /*2240*/  SHF.R.S32.HI R4, RZ, 0x8, R4 ;  /* 0x00000008ff047819 */ /* 0x000fe40000011404 */
[----:B------:R-:W-:-:S04]  /*2250*/  LEA.HI R5, R5, R6, RZ, 0x1c ;  /* 0x0000000605057211 */ /* 0x000fc800078fe0ff */
[----:B------:R-:W-:-:S04]  /*2260*/  LOP3.LUT R5, R5, 0x7f800000, R4, 0xf8, !PT ;  /* 0x7f80000005057812 */ /* 0x000fc800078ef804 */
[----:B------:R-:W-:-:S04]  /*2270*/  LOP3.LUT R5, R5, R2, RZ, 0x30, !PT ;  /* 0x0000000205057212 */ /* 0x000fc800078e30ff */
[----:B------:R-:W-:Y:S01]  /*2280*/  LOP3.LUT R22, R5, 0x80000000, R22, 0xf8, !PT ;  /* 0x8000000005167812 */ /* 0x000fe200078ef816 */
[----:B------:R-:W-:Y:S06]  /*2290*/  BRA `(.L_x_2911) ;  /* 0x0000000400c87947 */ /* 0x000fec0003800000 */
.L_x_2922:
        /* <DEDUP_REMOVED lines=11> */
[----:B------:R-:W-:Y:S01]  /*2350*/  LOP3.LUT R22, R22, 0x80000000, R5, 0xf8, !PT ;  /* 0x8000000016167812 */ /* 0x000fe200078ef805 */
[----:B------:R-:W-:Y:S06]  /*2360*/  BRA `(.L_x_2911) ;  /* 0x0000000400947947 */ /* 0x000fec0003800000 */
.L_x_2921:
[----:B------:R-:W2:Y:S02]  /*2370*/  LDG.E.U16 R2, desc[UR36][R2.64] ;  /* 0x0000002402027981 */ /* 0x000ea4000c1e1500 */
[----:B--2---:R-:W-:Y:S01]  /*2380*/  IMAD.U32 R22, R2, 0x10000, RZ ;  /* 0x0001000002167824 */ /* 0x004fe200078e00ff */
[----:B------:R-:W-:Y:S06]  /*2390*/  BRA `(.L_x_2911) ;  /* 0x0000000400887947 */ /* 0x000fec0003800000 */
.L_x_2918:
        /* <DEDUP_REMOVED lines=9> */
[----:B--2---:R-:W-:Y:S01]  /*2430*/  I2FP.F32.U32 R22, R2 ;  /* 0x0000000200167245 */ /* 0x004fe20000201000 */
[----:B------:R-:W-:Y:S06]  /*2440*/  BRA `(.L_x_2911) ;  /* 0x00000004005c7947 */ /* 0x000fec0003800000 */
.L_x_2925:
[----:B------:R-:W2:Y:S01]  /*2450*/  LDG.E.U8 R2, desc[UR36][R2.64] ;  /* 0x0000002402027981 */ /* 0x000ea2000c1e1100 */
        /* <DEDUP_REMOVED lines=19> */
.L_x_2927:
[----:B------:R-:W-:Y:S05]  /*2590*/  BSYNC B0 ;  /* 0x0000000000007941 */ /* 0x000fea0003800000 */
.L_x_2926:
[----:B------:R-:W-:Y:S01]  /*25a0*/  IMAD.SHL.U32 R2, R2, 0x100000, RZ ;  /* 0x0010000002027824 */ /* 0x000fe200078e00ff */
[----:B------:R-:W-:-:S04]  /*25b0*/  LEA R3, R0, 0x3b800000, 0x17 ;  /* 0x3b80000000037811 */ /* 0x000fc800078eb8ff */
[----:B------:R-:W-:Y:S01]  /*25c0*/  LOP3.LUT R22, R3, R2, R22, 0xfe, !PT ;  /* 0x0000000203167212 */ /* 0x000fe200078efe16 */
[----:B------:R-:W-:Y:S06]  /*25d0*/  BRA `(.L_x_2911) ;  /* 0x0000000000f87947 */ /* 0x000fec0003800000 */
.L_x_2924:
        /* <DEDUP_REMOVED lines=20> */
.L_x_2929:
[----:B------:R-:W-:Y:S05]  /*2720*/  BSYNC B0 ;  /* 0x0000000000007941 */ /* 0x000fea0003800000 */
.L_x_2928:
[----:B------:R-:W-:Y:S01]  /*2730*/  IMAD.SHL.U32 R2, R2, 0x200000, RZ ;  /* 0x0020000002027824 */ /* 0x000fe200078e00ff */
[----:B------:R-:W-:-:S04]  /*2740*/  LEA R3, R0, 0x37800000, 0x17 ;  /* 0x3780000000037811 */ /* 0x000fc800078eb8ff */
[----:B------:R-:W-:Y:S01]  /*2750*/  LOP3.LUT R22, R3, R2, R22, 0xfe, !PT ;  /* 0x0000000203167212 */ /* 0x000fe200078efe16 */
[----:B------:R-:W-:Y:S06]  /*2760*/  BRA `(.L_x_2911) ;  /* 0x0000000000947947 */ /* 0x000fec0003800000 */
.L_x_2923:
[----:B------:R-:W-:-:S13]  /*2770*/  ISETP.NE.AND P0, PT, R4, 0x1c, PT ;  /* 0x0000001c0400780c */ /* 0x000fda0003f05270 */
[----:B------:R-:W-:Y:S05]  /*2780*/  @!P0 BRA `(.L_x_2930) ;  /* 0x0000000000848947 */ /* 0x000fea0003800000 */
[----:B------:R-:W-:-:S13]  /*2790*/  ISETP.NE.AND P0, PT, R4, 0x1d, PT ;  /* 0x0000001d0400780c */ /* 0x000fda0003f05270 */
[----:B------:R-:W-:Y:S05]  /*27a0*/  @!P0 BRA `(.L_x_2931) ;  /* 0x0000000000708947 */ /* 0x000fea0003800000 */
[----:B------:R-:W-:-:S13]  /*27b0*/  ISETP.NE.AND P0, PT, R4, 0x2c, PT ;  /* 0x0000002c0400780c */ /* 0x000fda0003f05270 */
[----:B------:R-:W-:Y:S05]  /*27c0*/  @P0 BRA `(.L_x_2910) ;  /* 0x0000000000200947 */ /* 0x000fea0003800000 */
[----:B------:R-:W2:Y:S01]  /*27d0*/  LDG.E.U8 R2, desc[UR36][R2.64] ;  /* 0x0000002402027981 */ /* 0x000ea2000c1e1100 */
[----:B------:R-:W-:Y:S01]  /*27e0*/  IMAD.MOV.U32 R22, RZ, RZ, 0x400000 ;  /* 0x00400000ff167424 */ /* 0x000fe200078e00ff */
[----:B--2---:R-:W-:-:S13]  /*27f0*/  ISETP.NE.AND P0, PT, R2, RZ, PT ;  /* 0x000000ff0200720c */ /* 0x004fda0003f05270 */
[----:B------:R-:W-:Y:S05]  /*2800*/  @!P0 BRA `(.L_x_2911) ;  /* 0x00000000006c8947 */ /* 0x000fea0003800000 */
[----:B------:R-:W-:-:S13]  /*2810*/  ISETP.NE.AND P0, PT, R2, 0xff, PT ;  /* 0x000000ff0200780c */ /* 0x000fda0003f05270 */
[----:B------:R-:W-:Y:S02]  /*2820*/  @!P0 IMAD.MOV.U32 R22, RZ, RZ, 0x7f800001 ;  /* 0x7f800001ff168424 */ /* 0x000fe400078e00ff */
[----:B------:R-:W-:Y:S01]  /*2830*/  @P0 IMAD.SHL.U32 R22, R2, 0x800000, RZ ;  /* 0x0080000002160824 */ /* 0x000fe200078e00ff */
[----:B------:R-:W-:Y:S06]  /*2840*/  BRA `(.L_x_2911) ;  /* 0x00000000005c7947 */ /* 0x000fec0003800000 */
.L_x_2910:
        /* <DEDUP_REMOVED lines=16> */
.L_x_2932:
[----:B------:R-:W-:Y:S01]  /*2950*/  IMAD.MOV.U32 R22, RZ, RZ, RZ ;  /* 0x000000ffff167224 */ /* 0x000fe200078e00ff */
[----:B------:R-:W-:Y:S06]  /*2960*/  BRA `(.L_x_2911) ;  /* 0x0000000000147947 */ /* 0x000fec0003800000 */
.L_x_2931:
[----:B------:R-:W2:Y:S02]  /*2970*/  LDG.E.64 R2, desc[UR36][R2.64] ;  /* 0x0000002402027981 */ /* 0x000ea4000c1e1b00 */
[----:B--2---:R0:W1:Y:S01]  /*2980*/  I2F.U64 R22, R2 ;  /* 0x0000000200167312 */ /* 0x0040620000301000 */
[----:B------:R-:W-:Y:S05]  /*2990*/  BRA `(.L_x_2911) ;  /* 0x0000000000087947 */ /* 0x000fea0003800000 */
.L_x_2930:
[----:B------:R-:W2:Y:S02]  /*29a0*/  LDG.E R2, desc[UR36][R2.64] ;  /* 0x0000002402027981 */ /* 0x000ea4000c1e1900 */
[----:B--2---:R-:W-:-:S07]  /*29b0*/  I2FP.F32.U32 R22, R2 ;  /* 0x0000000200167245 */ /* 0x004fce0000201000 */
.L_x_2911:
[----:B------:R-:W-:Y:S05]  /*29c0*/  BSYNC B6 ;  /* 0x0000000000067941 */ /* 0x000fea0003800000 */
.L_x_2905:
[----:B------:R-:W1:Y:S01]  /*29d0*/  LDC.U8 R4, c[0x0][0x56b] ;  /* 0x00015ac0ff047b82 */ /* 0x000e620000000000 */
[----:B------:R-:W-:Y:S01]  /*29e0*/  ULDC.64 UR4, c[0x0][0x550] ;  /* 0x0001540000047ab9 */ /* 0x000fe20000000a00 */
[----:B------:R-:W-:Y:S01]  /*29f0*/  BSSY B6, `(.L_x_2933) ;  /* 0x00000df000067945 */ /* 0x000fe20003800000 */
[----:B0-234-:R-:W-:-:S05]  /*2a00*/  IADD3 R2, P1, R24, UR4, RZ ;  /* 0x0000000418027c10 */ /* 0x01dfca000ff3e0ff */
        /* <DEDUP_REMOVED lines=15> */
.L_x_2937:
[----:B------:R-:W2:Y:S02]  /*2b00*/  LDG.E.U8 R2, desc[UR36][R2.64] ;  /* 0x0000002402027981 */ /* 0x000ea4000c1e1100 */
[----:B--2---:R-:W-:Y:S01]  /*2b10*/  I2FP.F32.U32 R24, R2 ;  /* 0x0000000200187245 */ /* 0x004fe20000201000 */
[----:B------:R-:W-:Y:S06]  /*2b20*/  BRA `(.L_x_2939) ;  /* 0x0000000c002c7947 */ /* 0x000fec0003800000 */
.L_x_2936:
[----:B------:R-:W-:-:S13]  /*2b30*/  ISETP.NE.AND P0, PT, R0, 0x2, PT ;  /* 0x000000020000780c */ /* 0x000fda0003f05270 */
[----:B------:R-:W-:Y:S05]  /*2b40*/  @!P0 BRA `(.L_x_2940) ;  /* 0x0000000000288947 */ /* 0x000fea0003800000 */
[----:B------:R-:W-:-:S13]  /*2b50*/  ISETP.NE.AND P0, PT, R0, 0x3, PT ;  /* 0x000000030000780c */ /* 0x000fda0003f05270 */
[----:B------:R-:W-:Y:S05]  /*2b60*/  @!P0 BRA `(.L_x_2941) ;  /* 0x0000000000148947 */ /* 0x000fea0003800000 */
[----:B------:R-:W-:-:S13]  /*2b70*/  ISETP.NE.AND P0, PT, R0, 0x4, PT ;  /* 0x000000040000780c */ /* 0x000fda0003f05270 */
[----:B------:R-:W-:Y:S05]  /*2b80*/  @P0 BRA `(.L_x_2938) ;  /* 0x0000000800b80947 */ /* 0x000fea0003800000 */
[----:B------:R-:W2:Y:S02]  /*2b90*/  LDG.E.64 R2, desc[UR36][R2.64] ;  /* 0x0000002402027981 */ /* 0x000ea4000c1e1b00 */
[----:B--2---:R0:W1:Y:S01]  /*2ba0*/  I2F.S64 R24, R2 ;  /* 0x0000000200187312 */ /* 0x0040620000301400 */
[----:B------:R-:W-:Y:S05]  /*2bb0*/  BRA `(.L_x_2939) ;  /* 0x0000000c00087947 */ /* 0x000fea0003800000 */
.L_x_2941:
[----:B------:R-:W2:Y:S02]  /*2bc0*/  LDG.E R2, desc[UR36][R2.64] ;  /* 0x0000002402027981 */ /* 0x000ea4000c1e1900 */
[----:B--2---:R-:W-:Y:S01]  /*2bd0*/  I2FP.F32.S32 R24, R2 ;  /* 0x0000000200187245 */ /* 0x004fe20000201400 */
[----:B------:R-:W-:Y:S06]  /*2be0*/  BRA `(.L_x_2939) ;  /* 0x0000000800fc7947 */ /* 0x000fec0003800000 */
.L_x_2940:
[----:B------:R-:W2:Y:S02]  /*2bf0*/  LDG.E.U16 R2, desc[UR36][R2.64] ;  /* 0x0000002402027981 */ /* 0x000ea4000c1e1500 */
[----:B--2---:R4:W0:Y:S01]  /*2c00*/  I2F.S16 R24, R2 ;  /* 0x0000000200187306 */ /* 0x0048220000101400 */
[----:B------:R-:W-:Y:S05]  /*2c10*/  BRA `(.L_x_2939) ;  /* 0x0000000800f07947 */ /* 0x000fea0003800000 */
.L_x_2935:
        /* <DEDUP_REMOVED lines=8> */
.L_x_2943:
[----:B------:R-:W2:Y:S02]  /*2ca0*/  LDG.E.U16 R2, desc[UR36][R2.64] ;  /* 0x0000002402027981 */ /* 0x000ea4000c1e1500 */
[----:B--2---:R-:W-:Y:S01]  /*2cb0*/  HADD2.F32 R24, -RZ, R2.H0_H0 ;  /* 0x20000002ff187230 */ /* 0x004fe20000004100 */
[----:B------:R-:W-:Y:S06]  /*2cc0*/  BRA `(.L_x_2939) ;  /* 0x0000000800c47947 */ /* 0x000fec0003800000 */
.L_x_2942:
        /* <DEDUP_REMOVED lines=8> */
.L_x_2945:
[----:B------:R-:W2:Y:S02]  /*2d50*/  LDG.E.U16 R2, desc[UR36][R2.64] ;  /* 0x0000002402027981 */ /* 0x000ea4000c1e1500 */
[----:B--2---:R-:W-:Y:S01]  /*2d60*/  HADD2.F32 R24, -RZ, R2.H0_H0 ;  /* 0x20000002ff187230 */ /* 0x004fe20000004100 */
[----:B------:R-:W-:Y:S06]  /*2d70*/  BRA `(.L_x_2939) ;  /* 0x0000000800987947 */ /* 0x000fec0003800000 */
.L_x_2944:
[----:B------:R-:W2:Y:S01]  /*2d80*/  LDG.E.64 R2, desc[UR36][R2.64] ;  /* 0x0000002402027981 */ /* 0x000ea2000c1e1b00 */
[----:B------:R-:W-:Y:S01]  /*2d90*/  UMOV UR4, 0xf0000000 ;  /* 0xf000000000047882 */ /* 0x000fe20000000000 */
[----:B------:R-:W-:Y:S01]  /*2da0*/  UMOV UR5, 0x380fffff ;  /* 0x380fffff00057882 */ /* 0x000fe20000000000 */
[----:B--2---:R-:W0:Y:S01]  /*2db0*/  F2F.F32.F64 R24, R2 ;  /* 0x0000000200187310 */ /* 0x004e220000301000 */
[----:B------:R-:W-:-:S14]  /*2dc0*/  DSETP.GEU.AND P0, PT, |R2|, UR4, PT ;  /* 0x0000000402007e2a */ /* 0x000fdc000bf0e200 */
[----:B0-----:R-:W-:Y:S01]  /*2dd0*/  @!P0 FMUL R24, R24, 1.175494350822287508e-38 ;  /* 0x0080000018188820 */ /* 0x001fe20000400000 */
[----:B------:R-:W-:Y:S06]  /*2de0*/  BRA `(.L_x_2939) ;  /* 0x00000008007c7947 */ /* 0x000fec0003800000 */
.L_x_2934:
        /* <DEDUP_REMOVED lines=12> */
.L_x_2948:
[----:B------:R-:W2:Y:S01]  /*2eb0*/  LDG.E.64 R2, desc[UR36][R2.64] ;  /* 0x0000002402027981 */ /* 0x000ea2000c1e1b00 */
[----:B------:R-:W-:Y:S01]  /*2ec0*/  UMOV UR4, 0xf0000000 ;  /* 0xf000000000047882 */ /* 0x000fe20000000000 */
[----:B------:R-:W-:Y:S01]  /*2ed0*/  UMOV UR5, 0x380fffff ;  /* 0x380fffff00057882 */ /* 0x000fe20000000000 */
[----:B--2---:R-:W0:Y:S01]  /*2ee0*/  F2F.F32.F64 R24, R2 ;  /* 0x0000000200187310 */ /* 0x004e220000301000 */
[----:B------:R-:W-:-:S14]  /*2ef0*/  DSETP.GEU.AND P0, PT, |R2|, UR4, PT ;  /* 0x0000000402007e2a */ /* 0x000fdc000bf0e200 */
[----:B0-----:R-:W-:Y:S01]  /*2f00*/  @!P0 FMUL R24, R24, 1.175494350822287508e-38 ;  /* 0x0080000018188820 */ /* 0x001fe20000400000 */
[----:B------:R-:W-:Y:S06]  /*2f10*/  BRA `(.L_x_2939) ;  /* 0x0000000800307947 */ /* 0x000fec0003800000 */
.L_x_2947:
        /* <DEDUP_REMOVED lines=26> */
.L_x_2950:
        /* <DEDUP_REMOVED lines=13> */
.L_x_2949:
[----:B------:R-:W2:Y:S02]  /*3190*/  LDG.E.U16 R2, desc[UR36][R2.64] ;  /* 0x0000002402027981 */ /* 0x000ea4000c1e1500 */
[----:B--2---:R-:W-:Y:S01]  /*31a0*/  IMAD.U32 R24, R2, 0x10000, RZ ;  /* 0x0001000002187824 */ /* 0x004fe200078e00ff */
[----:B------:R-:W-:Y:S06]  /*31b0*/  BRA `(.L_x_2939) ;  /* 0x0000000400887947 */ /* 0x000fec0003800000 */
.L_x_2946:
        /* <DEDUP_REMOVED lines=11> */
.L_x_2953:
        /* <DEDUP_REMOVED lines=20> */
.L_x_2955:
[----:B------:R-:W-:Y:S05]  /*33b0*/  BSYNC B0 ;  /* 0x0000000000007941 */ /* 0x000fea0003800000 */
.L_x_2954:
[----:B------:R-:W-:Y:S01]  /*33c0*/  IMAD.SHL.U32 R2, R2, 0x100000, RZ ;  /* 0x0010000002027824 */ /* 0x000fe200078e00ff */
[----:B------:R-:W-:-:S04]  /*33d0*/  LEA R3, R0, 0x3b800000, 0x17 ;  /* 0x3b80000000037811 */ /* 0x000fc800078eb8ff */
[----:B------:R-:W-:Y:S01]  /*33e0*/  LOP3.LUT R24, R3, R2, R24, 0xfe, !PT ;  /* 0x0000000203187212 */ /* 0x000fe200078efe18 */
[----:B------:R-:W-:Y:S06]  /*33f0*/  BRA `(.L_x_2939) ;  /* 0x0000000000f87947 */ /* 0x000fec0003800000 */
.L_x_2952:
        /* <DEDUP_REMOVED lines=20> */
.L_x_2957:
[----:B------:R-:W-:Y:S05]  /*3540*/  BSYNC B0 ;  /* 0x0000000000007941 */ /* 0x000fea0003800000 */
.L_x_2956:
[----:B------:R-:W-:Y:S01]  /*3550*/  IMAD.SHL.U32 R2, R2, 0x200000, RZ ;  /* 0x0020000002027824 */ /* 0x000fe200078e00ff */
[----:B------:R-:W-:-:S04]  /*3560*/  LEA R3, R0, 0x37800000, 0x17 ;  /* 0x3780000000037811 */ /* 0x000fc800078eb8ff */
[----:B------:R-:W-:Y:S01]  /*3570*/  LOP3.LUT R24, R3, R2, R24, 0xfe, !PT ;  /* 0x0000000203187212 */ /* 0x000fe200078efe18 */
[----:B------:R-:W-:Y:S06]  /*3580*/  BRA `(.L_x_2939) ;  /* 0x0000000000947947 */ /* 0x000fec0003800000 */
.L_x_2951:
        /* <DEDUP_REMOVED lines=14> */
.L_x_2938:
        /* <DEDUP_REMOVED lines=16> */
.L_x_2960:
[----:B------:R-:W-:Y:S01]  /*3770*/  IMAD.MOV.U32 R24, RZ, RZ, RZ ;  /* 0x000000ffff187224 */ /* 0x000fe200078e00ff */
[----:B------:R-:W-:Y:S06]  /*3780*/  BRA `(.L_x_2939) ;  /* 0x0000000000147947 */ /* 0x000fec0003800000 */
.L_x_2959:
[----:B------:R-:W2:Y:S02]  /*3790*/  LDG.E.64 R2, desc[UR36][R2.64] ;  /* 0x0000002402027981 */ /* 0x000ea4000c1e1b00 */
[----:B--2---:R0:W1:Y:S01]  /*37a0*/  I2F.U64 R24, R2 ;  /* 0x0000000200187312 */ /* 0x0040620000301000 */
[----:B------:R-:W-:Y:S05]  /*37b0*/  BRA `(.L_x_2939) ;  /* 0x0000000000087947 */ /* 0x000fea0003800000 */
.L_x_2958:
[----:B------:R-:W2:Y:S02]  /*37c0*/  LDG.E R2, desc[UR36][R2.64] ;  /* 0x0000002402027981 */ /* 0x000ea4000c1e1900 */
[----:B--2---:R-:W-:-:S07]  /*37d0*/  I2FP.F32.U32 R24, R2 ;  /* 0x0000000200187245 */ /* 0x004fce0000201000 */
.L_x_2939:
[----:B------:R-:W-:Y:S05]  /*37e0*/  BSYNC B6 ;  /* 0x0000000000067941 */ /* 0x000fea0003800000 */
.L_x_2933:
        /* <DEDUP_REMOVED lines=17> */
[----:B--2---:R2:W3:Y:S01]  /*3900*/  I2F.S16 R25, R2 ;  /* 0x0000000200197306 */ /* 0x0044e20000101400 */
[----:B------:R-:W-:Y:S05]  /*3910*/  BRA `(.L_x_2967) ;  /* 0x0000000c00387947 */ /* 0x000fea0003800000 */
.L_x_2965:
[----:B------:R-:W2:Y:S02]  /*3920*/  LDG.E.U8 R2, desc[UR36][R2.64] ;  /* 0x0000002402027981 */ /* 0x000ea4000c1e1100 */
[----:B--2---:R-:W-:Y:S01]  /*3930*/  I2FP.F32.U32 R25, R2 ;  /* 0x0000000200197245 */ /* 0x004fe20000201000 */
[----:B------:R-:W-:Y:S06]  /*3940*/  BRA `(.L_x_2967) ;  /* 0x0000000c002c7947 */ /* 0x000fec0003800000 */
.L_x_2964:
        /* <DEDUP_REMOVED lines=9> */
.L_x_2969:
[----:B------:R-:W2:Y:S02]  /*39e0*/  LDG.E R2, desc[UR36][R2.64] ;  /* 0x0000002402027981 */ /* 0x000ea4000c1e1900 */
[----:B--2---:R-:W-:Y:S01]  /*39f0*/  I2FP.F32.S32 R25, R2 ;  /* 0x0000000200197245 */ /* 0x004fe20000201400 */
[----:B------:R-:W-:Y:S06]  /*3a00*/  BRA `(.L_x_2967) ;  /* 0x0000000800fc7947 */ /* 0x000fec0003800000 */
.L_x_2968:
[----:B------:R-:W2:Y:S02]  /*3a10*/  LDG.E.U16 R2, desc[UR36][R2.64] ;  /* 0x0000002402027981 */ /* 0x000ea4000c1e1500 */
[----:B--2---:R4:W0:Y:S01]  /*3a20*/  I2F.S16 R25, R2 ;  /* 0x0000000200197306 */ /* 0x0048220000101400 */
[----:B------:R-:W-:Y:S05]  /*3a30*/  BRA `(.L_x_2967) ;  /* 0x0000000800f07947 */ /* 0x000fea0003800000 */
.L_x_2963:
        /* <DEDUP_REMOVED lines=8> */
.L_x_2971:
[----:B------:R-:W2:Y:S02]  /*3ac0*/  LDG.E.U16 R2, desc[UR36][R2.64] ;  /* 0x0000002402027981 */ /* 0x000ea4000c1e1500 */
[----:B--2---:R-:W-:Y:S01]  /*3ad0*/  HADD2.F32 R25, -RZ, R2.H0_H0 ;  /* 0x20000002ff197230 */ /* 0x004fe20000004100 */
[----:B------:R-:W-:Y:S06]  /*3ae0*/  BRA `(.L_x_2967) ;  /* 0x0000000800c47947 */ /* 0x000fec0003800000 */
.L_x_2970:
        /* <DEDUP_REMOVED lines=8> */
.L_x_2973:
[----:B------:R-:W2:Y:S02]  /*3b70*/  LDG.E.U16 R2, desc[UR36][R2.64] ;  /* 0x0000002402027981 */ /* 0x000ea4000c1e1500 */
[----:B--2---:R-:W-:Y:S01]  /*3b80*/  HADD2.F32 R25, -RZ, R2.H0_H0 ;  /* 0x20000002ff197230 */ /* 0x004fe20000004100 */
[----:B------:R-:W-:Y:S06]  /*3b90*/  BRA `(.L_x_2967) ;  /* 0x0000000800987947 */ /* 0x000fec0003800000 */
.L_x_2972:
[----:B------:R-:W2:Y:S01]  /*3ba0*/  LDG.E.64 R2, desc[UR36][R2.64] ;  /* 0x0000002402027981 */ /* 0x000ea2000c1e1b00 */
[----:B------:R-:W-:Y:S01]  /*3bb0*/  UMOV UR4, 0xf0000000 ;  /* 0xf000000000047882 */ /* 0x000fe20000000000 */
[----:B------:R-:W-:Y:S01]  /*3bc0*/  UMOV UR5, 0x380fffff ;  /* 0x380fffff00057882 */ /* 0x000fe20000000000 */
[----:B--2---:R-:W0:Y:S01]  /*3bd0*/  F2F.F32.F64 R25, R2 ;  /* 0x0000000200197310 */ /* 0x004e220000301000 */
[----:B------:R-:W-:-:S14]  /*3be0*/  DSETP.GEU.AND P0, PT, |R2|, UR4, PT ;  /* 0x0000000402007e2a */ /* 0x000fdc000bf0e200 */
[----:B0-----:R-:W-:Y:S01]  /*3bf0*/  @!P0 FMUL R25, R25, 1.175494350822287508e-38 ;  /* 0x0080000019198820 */ /* 0x001fe20000400000 */
[----:B------:R-:W-:Y:S06]  /*3c00*/  BRA `(.L_x_2967) ;  /* 0x00000008007c7947 */ /* 0x000fec0003800000 */
.L_x_2962:
        /* <DEDUP_REMOVED lines=12> */
.L_x_2976:
[----:B------:R-:W2:Y:S01]  /*3cd0*/  LDG.E.64 R2, desc[UR36][R2.64] ;  /* 0x0000002402027981 */ /* 0x000ea2000c1e1b00 */
[----:B------:R-:W-:Y:S01]  /*3ce0*/  UMOV UR4, 0xf0000000 ;  /* 0xf000000000047882 */ /* 0x000fe20000000000 */
[----:B------:R-:W-:Y:S01]  /*3cf0*/  UMOV UR5, 0x380fffff ;  /* 0x380fffff00057882 */ /* 0x000fe20000000000 */
[----:B--2---:R-:W0:Y:S01]  /*3d00*/  F2F.F32.F64 R25, R2 ;  /* 0x0000000200197310 */ /* 0x004e220000301000 */
[----:B------:R-:W-:-:S14]  /*3d10*/  DSETP.GEU.AND P0, PT, |R2|, UR4, PT ;  /* 0x0000000402007e2a */ /* 0x000fdc000bf0e200 */
[----:B0-----:R-:W-:Y:S01]  /*3d20*/  @!P0 FMUL R25, R25, 1.175494350822287508e-38 ;  /* 0x0080000019198820 */ /* 0x001fe20000400000 */
[----:B------:R-:W-:Y:S06]  /*3d30*/  BRA `(.L_x_2967) ;  /* 0x0000000800307947 */ /* 0x000fec0003800000 */
.L_x_2975:
        /* <DEDUP_REMOVED lines=26> */
.L_x_2978:
        /* <DEDUP_REMOVED lines=11> */
[----:B------:R-:W-:Y:S01]  /*3f90*/  LOP3.LUT R25, R25, 0x80000000, R0, 0xf8, !PT ;  /* 0x8000000019197812 */ /* 0x000fe200078ef800 */
[----:B------:R-:W-:Y:S06]  /*3fa0*/  BRA `(.L_x_2967) ;  /* 0x0000000400947947 */ /* 0x000fec0003800000 */
.L_x_2977:
[----:B------:R-:W2:Y:S02]  /*3fb0*/  LDG.E.U16 R2, desc[UR36][R2.64] ;  /* 0x0000002402027981 */ /* 0x000ea4000c1e1500 */
[----:B--2---:R-:W-:Y:S01]  /*3fc0*/  IMAD.U32 R25, R2, 0x10000, RZ ;  /* 0x0001000002197824 */ /* 0x004fe200078e00ff */
[----:B------:R-:W-:Y:S06]  /*3fd0*/  BRA `(.L_x_2967) ;  /* 0x0000000400887947 */ /* 0x000fec0003800000 */
.L_x_2974:
        /* <DEDUP_REMOVED lines=11> */
.L_x_2981:
        /* <DEDUP_REMOVED lines=20> */
.L_x_2983:
[----:B------:R-:W-:Y:S05]  /*41d0*/  BSYNC B0 ;  /* 0x0000000000007941 */ /* 0x000fea0003800000 */
.L_x_2982:
[----:B------:R-:W-:Y:S01]  /*41e0*/  IMAD.SHL.U32 R2, R2, 0x100000, RZ ;  /* 0x0010000002027824 */ /* 0x000fe200078e00ff */
[----:B------:R-:W-:-:S04]  /*41f0*/  LEA R0, R0, 0x3b800000, 0x17 ;  /* 0x3b80000000007811 */ /* 0x000fc800078eb8ff */
[----:B------:R-:W-:Y:S01]  /*4200*/  LOP3.LUT R25, R0, R2, R25, 0xfe, !PT ;  /* 0x0000000200197212 */ /* 0x000fe200078efe19 */
[----:B------:R-:W-:Y:S06]  /*4210*/  BRA `(.L_x_2967) ;  /* 0x0000000000f87947 */ /* 0x000fec0003800000 */
.L_x_2980:
        /* <DEDUP_REMOVED lines=20> */
.L_x_2985:
[----:B------:R-:W-:Y:S05]  /*4360*/  BSYNC B0 ;  /* 0x0000000000007941 */ /* 0x000fea0003800000 */
.L_x_2984:
[----:B------:R-:W-:Y:S01]  /*4370*/  IMAD.SHL.U32 R2, R2, 0x200000, RZ ;  /* 0x0020000002027824 */ /* 0x000fe200078e00ff */
[----:B------:R-:W-:-:S04]  /*4380*/  LEA R0, R0, 0x37800000, 0x17 ;  /* 0x3780000000007811 */ /* 0x000fc800078eb8ff */
[----:B------:R-:W-:Y:S01]  /*4390*/  LOP3.LUT R25, R0, R2, R25, 0xfe, !PT ;  /* 0x0000000200197212 */ /* 0x000fe200078efe19 */
[----:B------:R-:W-:Y:S06]  /*43a0*/  BRA `(.L_x_2967) ;  /* 0x0000000000947947 */ /* 0x000fec0003800000 */
.L_x_2979:
        /* <DEDUP_REMOVED lines=14> */
.L_x_2966:
        /* <DEDUP_REMOVED lines=16> */
.L_x_2988:
[----:B------:R-:W-:Y:S01]  /*4590*/  IMAD.MOV.U32 R25, RZ, RZ, RZ ;  /* 0x000000ffff197224 */ /* 0x000fe200078e00ff */
[----:B------:R-:W-:Y:S06]  /*45a0*/  BRA `(.L_x_2967) ;  /* 0x0000000000147947 */ /* 0x000fec0003800000 */
.L_x_2987:
[----:B------:R-:W2:Y:S02]  /*45b0*/  LDG.E.64 R2, desc[UR36][R2.64] ;  /* 0x0000002402027981 */ /* 0x000ea4000c1e1b00 */
[----:B--2---:R0:W1:Y:S01]  /*45c0*/  I2F.U64 R25, R2 ;  /* 0x0000000200197312 */ /* 0x0040620000301000 */
[----:B------:R-:W-:Y:S05]  /*45d0*/  BRA `(.L_x_2967) ;  /* 0x0000000000087947 */ /* 0x000fea0003800000 */
.L_x_2986:
[----:B------:R-:W2:Y:S02]  /*45e0*/  LDG.E R2, desc[UR36][R2.64] ;  /* 0x0000002402027981 */ /* 0x000ea4000c1e1900 */
[----:B--2---:R-:W-:-:S07]  /*45f0*/  I2FP.F32.U32 R25, R2 ;  /* 0x0000000200197245 */ /* 0x004fce0000201000 */
.L_x_2967:
[----:B------:R-:W-:Y:S05]  /*4600*/  BSYNC B6 ;  /* 0x0000000000067941 */ /* 0x000fea0003800000 */
.L_x_2961:
[----:B------:R-:W3:Y:S01]  /*4610*/  LDC.U8 R4, c[0x0][0x56d] ;  /* 0x00015b40ff047b82 */ /* 0x000ee20000000000 */
[----:B------:R-:W-:Y:S01]  /*4620*/  ULDC.64 UR4, c[0x0][0x560] ;  /* 0x0001580000047ab9 */ /* 0x000fe20000000a00 */
[----:B------:R-:W-:Y:S01]  /*4630*/  BSSY B6, `(.L_x_2989) ;  /* 0x00000df000067945 */ /* 0x000fe20003800000 */
[----:B012-4-:R-:W-:-:S05]  /*4640*/  IADD3 R2, P1, R23, UR4, RZ ;  /* 0x0000000417027c10 */ /* 0x017fca000ff3e0ff */
[----:B------:R-:W-:Y:S01]  /*4650*/  IMAD.X R3, RZ, RZ, UR5, P1 ;  /* 0x00000005ff037e24 */ /* 0x000fe200088e06ff */
[----:B---3--:R-:W-:-:S04]  /*4660*/  PRMT R0, R4, 0x9910, RZ ;  /* 0x0000991004007816 */ /* 0x008fc800000000ff */
        /* <DEDUP_REMOVED lines=11> */
[----:B--2---:R-:W4:Y:S01]  /*4720*/  I2F.S16 R0, R0 ;  /* 0x0000000000007306 */ /* 0x004f220000101400 */
[----:B------:R-:W-:Y:S05]  /*4730*/  BRA `(.L_x_2995) ;  /* 0x0000000c00387947 */ /* 0x000fea0003800000 */
.L_x_2993:
[----:B------:R-:W2:Y:S02]  /*4740*/  LDG.E.U8 R0, desc[UR36][R2.64] ;  /* 0x0000002402007981 */ /* 0x000ea4000c1e1100 */
[----:B--2---:R-:W-:Y:S01]  /*4750*/  I2FP.F32.U32 R0, R0 ;  /* 0x0000000000007245 */ /* 0x004fe20000201000 */
[----:B------:R-:W-:Y:S06]  /*4760*/  BRA `(.L_x_2995) ;  /* 0x0000000c002c7947 */ /* 0x000fec0003800000 */
.L_x_2992:
        /* <DEDUP_REMOVED lines=9> */
.L_x_2997:
[----:B------:R-:W2:Y:S02]  /*4800*/  LDG.E R0, desc[UR36][R2.64] ;  /* 0x0000002402007981 */ /* 0x000ea4000c1e1900 */
[----:B--2---:R-:W-:Y:S01]  /*4810*/  I2FP.F32.S32 R0, R0 ;  /* 0x0000000000007245 */ /* 0x004fe20000201400 */
[----:B------:R-:W-:Y:S06]  /*4820*/  BRA `(.L_x_2995) ;  /* 0x0000000800fc7947 */ /* 0x000fec0003800000 */
.L_x_2996:
[----:B------:R-:W2:Y:S02]  /*4830*/  LDG.E.U16 R0, desc[UR36][R2.64] ;  /* 0x0000002402007981 */ /* 0x000ea4000c1e1500 */
[----:B--2---:R-:W0:Y:S01]  /*4840*/  I2F.S16 R0, R0 ;  /* 0x0000000000007306 */ /* 0x004e220000101400 */
[----:B------:R-:W-:Y:S05]  /*4850*/  BRA `(.L_x_2995) ;  /* 0x0000000800f07947 */ /* 0x000fea0003800000 */
.L_x_2991:
        /* <DEDUP_REMOVED lines=8> */
.L_x_2999:
[----:B------:R-:W2:Y:S02]  /*48e0*/  LDG.E.U16 R0, desc[UR36][R2.64] ;  /* 0x0000002402007981 */ /* 0x000ea4000c1e1500 */
[----:B--2---:R-:W-:Y:S01]  /*48f0*/  HADD2.F32 R0, -RZ, R0.H0_H0 ;  /* 0x20000000ff007230 */ /* 0x004fe20000004100 */
[----:B------:R-:W-:Y:S06]  /*4900*/  BRA `(.L_x_2995) ;  /* 0x0000000800c47947 */ /* 0x000fec0003800000 */
.L_x_2998:
        /* <DEDUP_REMOVED lines=8> */
.L_x_3001:
[----:B------:R-:W2:Y:S02]  /*4990*/  LDG.E.U16 R0, desc[UR36][R2.64] ;  /* 0x0000002402007981 */ /* 0x000ea4000c1e1500 */
[----:B--2---:R-:W-:Y:S01]  /*49a0*/  HADD2.F32 R0, -RZ, R0.H0_H0 ;  /* 0x20000000ff007230 */ /* 0x004fe20000004100 */
[----:B------:R-:W-:Y:S06]  /*49b0*/  BRA `(.L_x_2995) ;  /* 0x0000000800987947 */ /* 0x000fec0003800000 */
.L_x_3000:
[----:B------:R-:W2:Y:S01]  /*49c0*/  LDG.E.64 R2, desc[UR36][R2.64] ;  /* 0x0000002402027981 */ /* 0x000ea2000c1e1b00 */
[----:B------:R-:W-:Y:S01]  /*49d0*/  UMOV UR4, 0xf0000000 ;  /* 0xf000000000047882 */ /* 0x000fe20000000000 */
[----:B------:R-:W-:Y:S01]  /*49e0*/  UMOV UR5, 0x380fffff ;  /* 0x380fffff00057882 */ /* 0x000fe20000000000 */
[----:B--2---:R-:W0:Y:S01]  /*49f0*/  F2F.F32.F64 R0, R2 ;  /* 0x0000000200007310 */ /* 0x004e220000301000 */
[----:B------:R-:W-:-:S14]  /*4a00*/  DSETP.GEU.AND P0, PT, |R2|, UR4, PT ;  /* 0x0000000402007e2a */ /* 0x000fdc000bf0e200 */
[----:B0-----:R-:W-:Y:S01]  /*4a10*/  @!P0 FMUL R0, R0, 1.175494350822287508e-38 ;  /* 0x0080000000008820 */ /* 0x001fe20000400000 */
[----:B------:R-:W-:Y:S06]  /*4a20*/  BRA `(.L_x_2995) ;  /* 0x00000008007c7947 */ /* 0x000fec0003800000 */
.L_x_2990:
        /* <DEDUP_REMOVED lines=12> */
.L_x_3004:
[----:B------:R-:W2:Y:S01]  /*4af0*/  LDG.E.64 R2, desc[UR36][R2.64] ;  /* 0x0000002402027981 */ /* 0x000ea2000c1e1b00 */
[----:B------:R-:W-:Y:S01]  /*4b00*/  UMOV UR4, 0xf0000000 ;  /* 0xf000000000047882 */ /* 0x000fe20000000000 */
[----:B------:R-:W-:Y:S01]  /*4b10*/  UMOV UR5, 0x380fffff ;  /* 0x380fffff00057882 */ /* 0x000fe20000000000 */
[----:B--2---:R-:W0:Y:S01]  /*4b20*/  F2F.F32.F64 R0, R2 ;  /* 0x0000000200007310 */ /* 0x004e220000301000 */
[----:B------:R-:W-:-:S14]  /*4b30*/  DSETP.GEU.AND P0, PT, |R2|, UR4, PT ;  /* 0x0000000402007e2a */ /* 0x000fdc000bf0e200 */
[----:B0-----:R-:W-:Y:S01]  /*4b40*/  @!P0 FMUL R0, R0, 1.175494350822287508e-38 ;  /* 0x0080000000008820 */ /* 0x001fe20000400000 */
[----:B------:R-:W-:Y:S06]  /*4b50*/  BRA `(.L_x_2995) ;  /* 0x0000000800307947 */ /* 0x000fec0003800000 */
.L_x_3003:
        /* <DEDUP_REMOVED lines=24> */
[----:B------:R-:W-:Y:S01]  /*4ce0*/  LOP3.LUT R0, R5, 0x80000000, R0, 0xf8, !PT ;  /* 0x8000000005007812 */ /* 0x000fe200078ef800 */
[----:B------:R-:W-:Y:S06]  /*4cf0*/  BRA `(.L_x_2995) ;  /* 0x0000000400c87947 */ /* 0x000fec0003800000 */
.L_x_3006:
        /* <DEDUP_REMOVED lines=13> */
.L_x_3005:
[----:B------:R-:W2:Y:S02]  /*4dd0*/  LDG.E.U16 R0, desc[UR36][R2.64] ;  /* 0x0000002402007981 */ /* 0x000ea4000c1e1500 */
[----:B--2---:R-:W-:Y:S01]  /*4de0*/  IMAD.U32 R0, R0, 0x10000, RZ ;  /* 0x0001000000007824 */ /* 0x004fe200078e00ff */
[----:B------:R-:W-:Y:S06]  /*4df0*/  BRA `(.L_x_2995) ;  /* 0x0000000400887947 */ /* 0x000fec0003800000 */
.L_x_3002:
        /* <DEDUP_REMOVED lines=11> */
.L_x_3009:
        /* <DEDUP_REMOVED lines=20> */
.L_x_3011:
[----:B------:R-:W-:Y:S05]  /*4ff0*/  BSYNC B0 ;  /* 0x0000000000007941 */ /* 0x000fea0003800000 */
.L_x_3010:
[----:B------:R-:W-:Y:S01]  /*5000*/  LEA R3, R0, 0x3b800000, 0x17 ;  /* 0x3b80000000037811 */ /* 0x000fe200078eb8ff */
[----:B------:R-:W-:-:S05]  /*5010*/  IMAD.SHL.U32 R0, R2, 0x100000, RZ ;  /* 0x0010000002007824 */ /* 0x000fca00078e00ff */
[----:B------:R-:W-:Y:S01]  /*5020*/  LOP3.LUT R0, R3, R0, R4, 0xfe, !PT ;  /* 0x0000000003007212 */ /* 0x000fe200078efe04 */
[----:B------:R-:W-:Y:S06]  /*5030*/  BRA `(.L_x_2995) ;  /* 0x0000000000f87947 */ /* 0x000fec0003800000 */
.L_x_3008:
        /* <DEDUP_REMOVED lines=20> */
.L_x_3013:
[----:B------:R-:W-:Y:S05]  /*5180*/  BSYNC B0 ;  /* 0x0000000000007941 */ /* 0x000fea0003800000 */
.L_x_3012:
[----:B------:R-:W-:Y:S01]  /*5190*/  LEA R3, R0, 0x37800000, 0x17 ;  /* 0x3780000000037811 */ /* 0x000fe200078eb8ff */
[----:B------:R-:W-:-:S05]  /*51a0*/  IMAD.SHL.U32 R0, R2, 0x200000, RZ ;  /* 0x0020000002007824 */ /* 0x000fca00078e00ff */
[----:B------:R-:W-:Y:S01]  /*51b0*/  LOP3.LUT R0, R3, R0, R4, 0xfe, !PT ;  /* 0x0000000003007212 */ /* 0x000fe200078efe04 */
[----:B------:R-:W-:Y:S06]  /*51c0*/  BRA `(.L_x_2995) ;  /* 0x0000000000947947 */ /* 0x000fec0003800000 */
.L_x_3007:
        /* <DEDUP_REMOVED lines=14> */
.L_x_2994:
        /* <DEDUP_REMOVED lines=16> */
.L_x_3016:
[----:B------:R-:W-:Y:S01]  /*53b0*/  IMAD.MOV.U32 R0, RZ, RZ, RZ ;  /* 0x000000ffff007224 */ /* 0x000fe200078e00ff */
[----:B------:R-:W-:Y:S06]  /*53c0*/  BRA `(.L_x_2995) ;  /* 0x0000000000147947 */ /* 0x000fec0003800000 */
.L_x_3015:
[----:B------:R-:W2:Y:S02]  /*53d0*/  LDG.E.64 R2, desc[UR36][R2.64] ;  /* 0x0000002402027981 */ /* 0x000ea4000c1e1b00 */
[----:B--2---:R0:W1:Y:S01]  /*53e0*/  I2F.U64 R0, R2 ;  /* 0x0000000200007312 */ /* 0x0040620000301000 */
[----:B------:R-:W-:Y:S05]  /*53f0*/  BRA `(.L_x_2995) ;  /* 0x0000000000087947 */ /* 0x000fea0003800000 */
.L_x_3014:
[----:B------:R-:W2:Y:S02]  /*5400*/  LDG.E R0, desc[UR36][R2.64] ;  /* 0x0000002402007981 */ /* 0x000ea4000c1e1900 */
[----:B--2---:R-:W-:-:S07]  /*5410*/  I2FP.F32.U32 R0, R0 ;  /* 0x0000000000007245 */ /* 0x004fce0000201000 */
.L_x_2995:
[----:B------:R-:W-:Y:S05]  /*5420*/  BSYNC B6 ;  /* 0x0000000000067941 */ /* 0x000fea0003800000 */
.L_x_2989:
[----:B-----5:R-:W-:Y:S01]  /*5430*/  FMUL.FTZ R24, R24, -1.4426950216293334961 ;  /* 0xbfb8aa3b18187820 */ /* 0x020fe20000410000 */
[----:B------:R-:W1:Y:S05]  /*5440*/  LDC.U8 R6, c[0x0][0x569] ;  /* 0x00015a40ff067b82 */ /* 0x000e6a0000000000 */
[----:B------:R-:W0:Y:S02]  /*5450*/  MUFU.EX2 R24, R24 ;  /* 0x0000001800187308 */ /* 0x000e240000000800 */
[----:B0-23--:R-:W-:Y:S01]  /*5460*/  FADD.FTZ R3, R24, 1 ;  /* 0x3f80000018037421 */ /* 0x00dfe20000010000 */
[----:B-1----:R-:W-:-:S05]  /*5470*/  PRMT R4, R6, 0x9910, RZ ;  /* 0x0000991006047816 */ /* 0x002fca00000000ff */
[----:B------:R-:W4:Y:S01]  /*5480*/  MUFU.RCP R3, R3 ;  /* 0x0000000300037308 */ /* 0x000f220000001000 */
[----:B------:R-:W-:Y:S01]  /*5490*/  ISETP.GT.AND P0, PT, R4, 0x9, PT ;  /* 0x000000090400780c */ /* 0x000fe20003f04270 */
[----:B----4-:R-:W-:-:S04]  /*54a0*/  FFMA.FTZ R5, R3, -R0, R0 ;  /* 0x8000000003057223 */ /* 0x010fc80000010000 */
[----:B------:R-:W-:-:S04]  /*54b0*/  FMUL.FTZ R2, R5, R22 ;  /* 0x0000001605027220 */ /* 0x000fc80000410000 */
[----:B------:R-:W-:-:S04]  /*54c0*/  FFMA.FTZ R2, R3, R25, R2 ;  /* 0x0000001903027223 */ /* 0x000fc80000010002 */
        /* <DEDUP_REMOVED lines=9> */
[----:B------:R-:W0:Y:S02]  /*5560*/  F2I.FTZ.TRUNC.NTZ R3, R2 ;  /* 0x0000000200037305 */ /* 0x000e24000021f100 */
[----:B0-----:R0:W-:Y:S01]  /*5570*/  STG.E.U8 desc[UR36][R16.64], R3 ;  /* 0x0000000310007986 */ /* 0x0011e2000c101124 */
[----:B------:R-:W-:Y:S05]  /*5580*/  BRA `(.L_x_3022) ;  /* 0x0000000c00507947 */ /* 0x000fea0003800000 */
.L_x_3020:
[----:B------:R-:W0:Y:S02]  /*5590*/  F2I.S64.TRUNC R2, R2 ;  /* 0x0000000200027311 */ /* 0x000e24000020d900 */
[----:B0-----:R-:W-:-:S05]  /*55a0*/  IMAD.MOV.U32 R5, RZ, RZ, R2 ;  /* 0x000000ffff057224 */ /* 0x001fca00078e0002 */
[----:B------:R0:W-:Y:S01]  /*55b0*/  STG.E.U8 desc[UR36][R16.64], R5 ;  /* 0x0000000510007986 */ /* 0x0001e2000c101124 */
[----:B------:R-:W-:Y:S05]  /*55c0*/  BRA `(.L_x_3022) ;  /* 0x0000000c00407947 */ /* 0x000fea0003800000 */
.L_x_3019:
[----:B------:R-:W-:-:S13]  /*55d0*/  ISETP.NE.AND P0, PT, R4, 0x2, PT ;  /* 0x000000020400780c */ /* 0x000fda0003f05270 */
[----:B------:R-:W-:Y:S05]  /*55e0*/  @!P0 BRA `(.L_x_3023) ;  /* 0x0000000000288947 */ /* 0x000fea0003800000 */
[----:B------:R-:W-:-:S13]  /*55f0*/  ISETP.NE.AND P0, PT, R4, 0x3, PT ;  /* 0x000000030400780c */ /* 0x000fda0003f05270 */
[----:B------:R-:W-:Y:S05]  /*5600*/  @!P0 BRA `(.L_x_3024) ;  /* 0x0000000000148947 */ /* 0x000fea0003800000 */
[----:B------:R-:W-:-:S13]  /*5610*/  ISETP.NE.AND P0, PT, R4, 0x4, PT ;  /* 0x000000040400780c */ /* 0x000fda0003f05270 */
[----:B------:R-:W-:Y:S05]  /*5620*/  @P0 BRA `(.L_x_3021) ;  /* 0x0000000800d00947 */ /* 0x000fea0003800000 */
[----:B------:R-:W0:Y:S02]  /*5630*/  F2I.S64.TRUNC R2, R2 ;  /* 0x0000000200027311 */ /* 0x000e24000020d900 */
[----:B0-----:R0:W-:Y:S01]  /*5640*/  STG.E.64 desc[UR36][R16.64], R2 ;  /* 0x0000000210007986 */ /* 0x0011e2000c101b24 */
[----:B------:R-:W-:Y:S05]  /*5650*/  BRA `(.L_x_3022) ;  /* 0x0000000c001c7947 */ /* 0x000fea0003800000 */
.L_x_3024:
[----:B------:R-:W0:Y:S02]  /*5660*/  F2I.FTZ.TRUNC.NTZ R3, R2 ;  /* 0x0000000200037305 */ /* 0x000e24000021f100 */
[----:B0-----:R0:W-:Y:S01]  /*5670*/  STG.E desc[UR36][R16.64], R3 ;  /* 0x0000000310007986 */ /* 0x0011e2000c101924 */
[----:B------:R-:W-:Y:S05]  /*5680*/  BRA `(.L_x_3022) ;  /* 0x0000000c00107947 */ /* 0x000fea0003800000 */
.L_x_3023:
[----:B------:R-:W0:Y:S02]  /*5690*/  F2I.FTZ.TRUNC.NTZ R3, R2 ;  /* 0x0000000200037305 */ /* 0x000e24000021f100 */
[----:B0-----:R0:W-:Y:S01]  /*56a0*/  STG.E.U16 desc[UR36][R16.64], R3 ;  /* 0x0000000310007986 */ /* 0x0011e2000c101524 */
[----:B------:R-:W-:Y:S05]  /*56b0*/  BRA `(.L_x_3022) ;  /* 0x0000000c00047947 */ /* 0x000fea0003800000 */
.L_x_3018:
[----:B------:R-:W-:-:S13]  /*56c0*/  ISETP.GT.AND P0, PT, R4, 0x6, PT ;  /* 0x000000060400780c */ /* 0x000fda0003f04270 */
[----:B------:R-:W-:Y:S05]  /*56d0*/  @P0 BRA `(.L_x_3025) ;  /* 0x0000000000240947 */ /* 0x000fea0003800000 */
[----:B------:R-:W-:-:S13]  /*56e0*/  ISETP.NE.AND P0, PT, R4, 0x5, PT ;  /* 0x000000050400780c */ /* 0x000fda0003f05270 */
[----:B------:R-:W-:Y:S05]  /*56f0*/  @!P0 BRA `(.L_x_3026) ;  /* 0x0000000000108947 */ /* 0x000fea0003800000 */
[----:B------:R-:W-:-:S13]  /*5700*/  ISETP.NE.AND P0, PT, R4, 0x6, PT ;  /* 0x000000060400780c */ /* 0x000fda0003f05270 */
[----:B------:R-:W-:Y:S05]  /*5710*/  @P0 BRA `(.L_x_3021) ;  /* 0x0000000800940947 */ /* 0x000fea0003800000 */
[----:B------:R0:W-:Y:S01]  /*5720*/  STG.E desc[UR36][R16.64], R2 ;  /* 0x0000000210007986 */ /* 0x0001e2000c101924 */
[----:B------:R-:W-:Y:S05]  /*5730*/  BRA `(.L_x_3022) ;  /* 0x0000000800e47947 */ /* 0x000fea0003800000 */
.L_x_3026:
[----:B------:R-:W-:-:S05]  /*5740*/  F2FP.F16.F32.PACK_AB R2, RZ, R2 ;  /* 0x00000002ff02723e */ /* 0x000fca00000000ff */
[----:B------:R0:W-:Y:S01]  /*5750*/  STG.E.U16 desc[UR36][R16.64], R2 ;  /* 0x0000000210007986 */ /* 0x0001e2000c101524 */
[----:B------:R-:W-:Y:S05]  /*5760*/  BRA `(.L_x_3022) ;  /* 0x0000000800d87947 */ /* 0x000fea0003800000 */
.L_x_3025:
[----:B------:R-:W-:-:S13]  /*5770*/  ISETP.NE.AND P0, PT, R4, 0x7, PT ;  /* 0x000000070400780c */ /* 0x000fda0003f05270 */
[----:B------:R-:W-:Y:S05]  /*5780*/  @!P0 BRA `(.L_x_3027) ;  /* 0x00000000002c8947 */ /* 0x000fea0003800000 */
[----:B------:R-:W-:-:S13]  /*5790*/  ISETP.NE.AND P0, PT, R4, 0x8, PT ;  /* 0x000000080400780c */ /* 0x000fda0003f05270 */
[----:B------:R-:W-:Y:S05]  /*57a0*/  @!P0 BRA `(.L_x_3028) ;  /* 0x0000000000148947 */ /* 0x000fea0003800000 */
[----:B------:R-:W-:-:S13]  /*57b0*/  ISETP.NE.AND P0, PT, R4, 0x9, PT ;  /* 0x000000090400780c */ /* 0x000fda0003f05270 */
[----:B------:R-:W-:Y:S05]  /*57c0*/  @P0 BRA `(.L_x_3021) ;  /* 0x0000000800680947 */ /* 0x000fea0003800000 */
[----:B------:R-:W-:-:S05]  /*57d0*/  IMAD.MOV.U32 R3, RZ, RZ, RZ ;  /* 0x000000ffff037224 */ /* 0x000fca00078e00ff */
[----:B------:R0:W-:Y:S01]  /*57e0*/  STG.E.64 desc[UR36][R16.64], R2 ;  /* 0x0000000210007986 */ /* 0x0001e2000c101b24 */
[----:B------:R-:W-:Y:S05]  /*57f0*/  BRA `(.L_x_3022) ;  /* 0x0000000800b47947 */ /* 0x000fea0003800000 */
.L_x_3028:
[----:B------:R-:W-:-:S04]  /*5800*/  F2FP.F16.F32.PACK_AB R3, RZ, R2 ;  /* 0x00000002ff03723e */ /* 0x000fc800000000ff */
[----:B------:R-:W-:-:S05]  /*5810*/  PRMT R3, R3, 0x5410, RZ ;  /* 0x0000541003037816 */ /* 0x000fca00000000ff */
[----:B------:R0:W-:Y:S01]  /*5820*/  STG.E desc[UR36][R16.64], R3 ;  /* 0x0000000310007986 */ /* 0x0001e2000c101924 */
[----:B------:R-:W-:Y:S05]  /*5830*/  BRA `(.L_x_3022) ;  /* 0x0000000800a47947 */ /* 0x000fea0003800000 */
.L_x_3027:
[----:B------:R-:W-:-:S06]  /*5840*/  FMUL.FTZ R2, R2, 1 ;  /* 0x3f80000002027820 */ /* 0x000fcc0000410000 */
[----:B------:R-:W0:Y:S02]  /*5850*/  F2F.F64.F32 R2, R2 ;  /* 0x0000000200027310 */ /* 0x000e240000201800 */
[----:B0-----:R0:W-:Y:S01]  /*5860*/  STG.E.64 desc[UR36][R16.64], R2 ;  /* 0x0000000210007986 */ /* 0x0011e2000c101b24 */
[----:B------:R-:W-:Y:S05]  /*5870*/  BRA `(.L_x_3022) ;  /* 0x0000000800947947 */ /* 0x000fea0003800000 */
.L_x_3017:
        /* <DEDUP_REMOVED lines=8> */
[----:B------:R-:W-:-:S04]  /*5900*/  FSETP.NEU.FTZ.AND P0, PT, R2, RZ, PT ;  /* 0x000000ff0200720b */ /* 0x000fc80003f1d000 */
[----:B------:R-:W-:-:S05]  /*5910*/  SEL R3, RZ, 0x1, !P0 ;  /* 0x00000001ff037807 */ /* 0x000fca0004000000 */
[----:B------:R0:W-:Y:S01]  /*5920*/  STG.E.U8 desc[UR36][R16.64], R3 ;  /* 0x0000000310007986 */ /* 0x0001e2000c101124 */
[----:B------:R-:W-:Y:S05]  /*5930*/  BRA `(.L_x_3022) ;  /* 0x0000000800647947 */ /* 0x000fea0003800000 */
.L_x_3031:
[----:B------:R-:W-:Y:S01]  /*5940*/  FMUL.FTZ R4, R2, 1 ;  /* 0x3f80000002047820 */ /* 0x000fe20000410000 */
[----:B------:R-:W-:-:S05]  /*5950*/  CS2R R6, SRZ ;  /* 0x0000000000067805 */ /* 0x000fca000001ff00 */
[----:B------:R-:W0:Y:S02]  /*5960*/  F2F.F64.F32 R4, R4 ;  /* 0x0000000400047310 */ /* 0x000e240000201800 */
[----:B0-----:R0:W-:Y:S01]  /*5970*/  STG.E.128 desc[UR36][R16.64], R4 ;  /* 0x0000000410007986 */ /* 0x0011e2000c101d24 */
[----:B------:R-:W-:Y:S05]  /*5980*/  BRA `(.L_x_3022) ;  /* 0x0000000800507947 */ /* 0x000fea0003800000 */
.L_x_3030:
[----:B------:R-:W-:-:S13]  /*5990*/  ISETP.NE.AND P0, PT, R4, 0xf, PT ;  /* 0x0000000f0400780c */ /* 0x000fda0003f05270 */
[----:B------:R-:W-:Y:S05]  /*59a0*/  @!P0 BRA `(.L_x_3032) ;  /* 0x0000000000ac8947 */ /* 0x000fea0003800000 */
[----:B------:R-:W-:-:S13]  /*59b0*/  ISETP.NE.AND P0, PT, R4, 0x17, PT ;  /* 0x000000170400780c */ /* 0x000fda0003f05270 */
[----:B------:R-:W-:Y:S05]  /*59c0*/  @!P0 BRA `(.L_x_3033) ;  /* 0x0000000000508947 */ /* 0x000fea0003800000 */
[----:B------:R-:W-:-:S13]  /*59d0*/  ISETP.NE.AND P0, PT, R4, 0x18, PT ;  /* 0x000000180400780c */ /* 0x000fda0003f05270 */
[----:B------:R-:W-:Y:S05]  /*59e0*/  @P0 BRA `(.L_x_3021) ;  /* 0x0000000400e00947 */ /* 0x000fea0003800000 */
[C---:B------:R-:W-:Y:S01]  /*59f0*/  LOP3.LUT R4, R2.reuse, 0x7fffffff, RZ, 0xc0, !PT ;  /* 0x7fffffff02047812 */ /* 0x040fe200078ec0ff */
[----:B------:R-:W-:Y:S01]  /*5a00*/  BSSY B0, `(.L_x_3034) ;  /* 0x000000d000007945 */ /* 0x000fe20003800000 */
[----:B------:R-:W-:Y:S02]  /*5a10*/  LOP3.LUT R0, R2, 0x80000000, RZ, 0xc0, !PT ;  /* 0x8000000002007812 */ /* 0x000fe400078ec0ff */
[----:B------:R-:W-:Y:S02]  /*5a20*/  ISETP.GT.U32.AND P0, PT, R4, 0x43efffff, PT ;  /* 0x43efffff0400780c */ /* 0x000fe40003f04070 */
[----:B------:R-:W-:Y:S01]  /*5a30*/  SHF.R.U32.HI R5, RZ, 0x18, R0 ;  /* 0x00000018ff057819 */ /* 0x000fe20000011600 */
[----:B------:R-:W-:-:S10]  /*5a40*/  IMAD.MOV.U32 R0, RZ, RZ, 0x7f ;  /* 0x0000007fff007424 */ /* 0x000fd400078e00ff */
[----:B------:R-:W-:Y:S05]  /*5a50*/  @P0 BRA `(.L_x_3035) ;  /* 0x00000000001c0947 */ /* 0x000fea0003800000 */
[----:B------:R-:W-:-:S13]  /*5a60*/  ISETP.GE.U32.AND P0, PT, R4, 0x3c800000, PT ;  /* 0x3c8000000400780c */ /* 0x000fda0003f06070 */
[----:B------:R-:W-:-:S04]  /*5a70*/  @P0 SHF.R.U32.HI R0, RZ, 0x14, R2 ;  /* 0x00000014ff000819 */ /* 0x000fc80000011602 */
[----:B------:R-:W-:-:S04]  /*5a80*/  @P0 LOP3.LUT R3, R0, 0x1, RZ, 0xc0, !PT ;  /* 0x0000000100030812 */ /* 0x000fc800078ec0ff */
[----:B------:R-:W-:Y:S01]  /*5a90*/  @P0 IADD3 R3, R2, 0x407ffff, R3 ;  /* 0x0407ffff02030810 */ /* 0x000fe20007ffe003 */
[----:B------:R-:W-:-:S03]  /*5aa0*/  @!P0 FADD.FTZ R2, R4, 16384 ;  /* 0x4680000004028421 */ /* 0x000fc60000010000 */
[----:B------:R-:W-:Y:S01]  /*5ab0*/  @P0 SHF.R.U32.HI R0, RZ, 0x14, R3 ;  /* 0x00000014ff000819 */ /* 0x000fe20000011603 */
[----:B------:R-:W-:-:S07]  /*5ac0*/  @!P0 VIADD R0, R2, 0xb9800000 ;  /* 0xb980000002008836 */ /* 0x000fce0000000000 */
.L_x_3035:
[----:B------:R-:W-:Y:S05]  /*5ad0*/  BSYNC B0 ;  /* 0x0000000000007941 */ /* 0x000fea0003800000 */
.L_x_3034:
[----:B------:R-:W-:-:S05]  /*5ae0*/  LOP3.LUT R5, R0, R5, RZ, 0xfc, !PT ;  /* 0x0000000500057212 */ /* 0x000fca00078efcff */
[----:B------:R0:W-:Y:S01]  /*5af0*/  STG.E.U8 desc[UR36][R16.64], R5 ;  /* 0x0000000510007986 */ /* 0x0001e2000c101124 */
[----:B------:R-:W-:Y:S05]  /*5b00*/  BRA `(.L_x_3022) ;  /* 0x0000000400f07947 */ /* 0x000fea0003800000 */
.L_x_3033:
[----:B------:R-:W-:Y:S01]  /*5b10*/  LOP3.LUT R4, R2, 0x7fffffff, RZ, 0xc0, !PT ;  /* 0x7fffffff02047812 */ /* 0x000fe200078ec0ff */
[----:B------:R-:W-:Y:S03]  /*5b20*/  BSSY B0, `(.L_x_3036) ;  /* 0x000000e000007945 */ /* 0x000fe60003800000 */
[----:B------:R-:W-:-:S13]  /*5b30*/  ISETP.GT.U32.AND P0, PT, R4, 0x477fffff, PT ;  /* 0x477fffff0400780c */ /* 0x000fda0003f04070 */
[----:B------:R-:W-:Y:S05]  /*5b40*/  @P0 BRA `(.L_x_3037) ;  /* 0x0000000000200947 */ /* 0x000fea0003800000 */
[----:B------:R-:W-:-:S13]  /*5b50*/  ISETP.GE.U32.AND P0, PT, R4, 0x38800000, PT ;  /* 0x388000000400780c */ /* 0x000fda0003f06070 */
[----:B------:R-:W-:-:S04]  /*5b60*/  @P0 SHF.R.U32.HI R0, RZ, 0x15, R2 ;  /* 0x00000015ff000819 */ /* 0x000fc80000011602 */
[----:B------:R-:W-:-:S04]  /*5b70*/  @P0 LOP3.LUT R3, R0, 0x1, RZ, 0xc0, !PT ;  /* 0x0000000100030812 */ /* 0x000fc800078ec0ff */
[----:B------:R-:W-:Y:S01]  /*5b80*/  @P0 IADD3 R0, R2, 0x80fffff, R3 ;  /* 0x080fffff02000810 */ /* 0x000fe20007ffe003 */
[----:B------:R-:W-:-:S03]  /*5b90*/  @!P0 FADD.FTZ R3, R4, 128 ;  /* 0x4300000004038421 */ /* 0x000fc60000010000 */
[----:B------:R-:W-:Y:S01]  /*5ba0*/  @P0 SHF.R.U32.HI R0, RZ, 0x15, R0 ;  /* 0x00000015ff000819 */ /* 0x000fe20000011600 */
[----:B------:R-:W-:Y:S01]  /*5bb0*/  @!P0 VIADD R0, R3, 0xbd000000 ;  /* 0xbd00000003008836 */ /* 0x000fe20000000000 */
[----:B------:R-:W-:Y:S06]  /*5bc0*/  BRA `(.L_x_3038) ;  /* 0x00000000000c7947 */ /* 0x000fec0003800000 */
.L_x_3037:
[----:B------:R-:W-:Y:S01]  /*5bd0*/  IMAD.MOV.U32 R0, RZ, RZ, 0x7f ;  /* 0x0000007fff007424 */ /* 0x000fe200078e00ff */
[----:B------:R-:W-:-:S04]  /*5be0*/  ISETP.GT.U32.AND P0, PT, R4, 0x7f800000, PT ;  /* 0x7f8000000400780c */ /* 0x000fc80003f04070 */
[----:B------:R-:W-:-:S09]  /*5bf0*/  SEL R0, R0, 0x7c, P0 ;  /* 0x0000007c00007807 */ /* 0x000fd20000000000 */
.L_x_3038:
[----:B------:R-:W-:Y:S05]  /*5c00*/  BSYNC B0 ;  /* 0x0000000000007941 */ /* 0x000fea0003800000 */
.L_x_3036:
[----:B------:R-:W-:-:S04]  /*5c10*/  LOP3.LUT R2, R2, 0x80000000, RZ, 0xc0, !PT ;  /* 0x8000000002027812 */ /* 0x000fc800078ec0ff */
[----:B------:R-:W-:-:S04]  /*5c20*/  SHF.R.U32.HI R3, RZ, 0x18, R2 ;  /* 0x00000018ff037819 */ /* 0x000fc80000011602 */
[----:B------:R-:W-:-:S05]  /*5c30*/  LOP3.LUT R3, R0, R3, RZ, 0xfc, !PT ;  /* 0x0000000300037212 */ /* 0x000fca00078efcff */
[----:B------:R0:W-:Y:S01]  /*5c40*/  STG.E.U8 desc[UR36][R16.64], R3 ;  /* 0x0000000310007986 */ /* 0x0001e2000c101124 */
[----:B------:R-:W-:Y:S05]  /*5c50*/  BRA `(.L_x_3022) ;  /* 0x00000004009c7947 */ /* 0x000fea0003800000 */
.L_x_3032:
[----:B------:R-:W-:-:S05]  /*5c60*/  F2FP.BF16.F32.PACK_AB R2, RZ, R2 ;  /* 0x00000002ff02723e */ /* 0x000fca00000010ff */
[----:B------:R0:W-:Y:S01]  /*5c70*/  STG.E.U16 desc[UR36][R16.64], R2 ;  /* 0x0000000210007986 */ /* 0x0001e2000c101524 */
[----:B------:R-:W-:Y:S05]  /*5c80*/  BRA `(.L_x_3022) ;  /* 0x0000000400907947 */ /* 0x000fea0003800000 */
.L_x_3029:
        /* <DEDUP_REMOVED lines=8> */
[----:B------:R-:W0:Y:S02]  /*5d10*/  F2I.FTZ.U32.TRUNC.NTZ R3, R2 ;  /* 0x0000000200037305 */ /* 0x000e24000021f000 */
[----:B0-----:R4:W-:Y:S01]  /*5d20*/  STG.E.U16 desc[UR36][R16.64], R3 ;  /* 0x0000000310007986 */ /* 0x0019e2000c101524 */
[----:B------:R-:W-:Y:S05]  /*5d30*/  BRA `(.L_x_3022) ;  /* 0x0000000400647947 */ /* 0x000fea0003800000 */
.L_x_3041:
[----:B------:R-:W-:Y:S01]  /*5d40*/  LOP3.LUT R3, R2, 0x7fffffff, RZ, 0xc0, !PT ;  /* 0x7fffffff02037812 */ /* 0x000fe200078ec0ff */
[----:B------:R-:W-:Y:S01]  /*5d50*/  BSSY B0, `(.L_x_3042) ;  /* 0x0000013000007945 */ /* 0x000fe20003800000 */
[----:B------:R-:W-:Y:S02]  /*5d60*/  IMAD.MOV.U32 R8, RZ, RZ, 0x80 ;  /* 0x00000080ff087424 */ /* 0x000fe400078e00ff */
        /* <DEDUP_REMOVED lines=13> */
.L_x_3044:
[----:B------:R-:W-:-:S04]  /*5e40*/  LOP3.LUT R2, R2, 0x80000000, RZ, 0xc0, !PT ;  /* 0x8000000002027812 */ /* 0x000fc800078ec0ff */
[----:B------:R-:W-:-:S04]  /*5e50*/  SHF.R.U32.HI R3, RZ, 0x18, R2 ;  /* 0x00000018ff037819 */ /* 0x000fc80000011602 */
[----:B------:R-:W-:-:S04]  /*5e60*/  LOP3.LUT R0, R0, R3, RZ, 0xfc, !PT ;  /* 0x0000000300007212 */ /* 0x000fc800078efcff */
[----:B------:R-:W-:-:S07]  /*5e70*/  PRMT R8, R0, 0x7610, R8 ;  /* 0x0000761000087816 */ /* 0x000fce0000000008 */
.L_x_3043:
[----:B------:R-:W-:Y:S05]  /*5e80*/  BSYNC B0 ;  /* 0x0000000000007941 */ /* 0x000fea0003800000 */
.L_x_3042:
[----:B------:R3:W-:Y:S01]  /*5e90*/  STG.E.U8 desc[UR36][R16.64], R8 ;  /* 0x0000000810007986 */ /* 0x0007e2000c101124 */
[----:B------:R-:W-:Y:S05]  /*5ea0*/  BRA `(.L_x_3022) ;  /* 0x0000000400087947 */ /* 0x000fea0003800000 */
.L_x_3040:
        /* <DEDUP_REMOVED lines=16> */
.L_x_3047:
[----:B------:R-:W-:-:S04]  /*5fb0*/  LOP3.LUT R2, R2, 0x80000000, RZ, 0xc0, !PT ;  /* 0x8000000002027812 */ /* 0x000fc800078ec0ff */
[----:B------:R-:W-:-:S04]  /*5fc0*/  SHF.R.U32.HI R3, RZ, 0x18, R2 ;  /* 0x00000018ff037819 */ /* 0x000fc80000011602 */
[----:B------:R-:W-:-:S04]  /*5fd0*/  LOP3.LUT R0, R0, R3, RZ, 0xfc, !PT ;  /* 0x0000000300007212 */ /* 0x000fc800078efcff */
[----:B------:R-:W-:-:S07]  /*5fe0*/  PRMT R8, R0, 0x7610, R8 ;  /* 0x0000761000087816 */ /* 0x000fce0000000008 */
.L_x_3046:
[----:B------:R-:W-:Y:S05]  /*5ff0*/  BSYNC B0 ;  /* 0x0000000000007941 */ /* 0x000fea0003800000 */
.L_x_3045:
[----:B------:R0:W-:Y:S01]  /*6000*/  STG.E.U8 desc[UR36][R16.64], R8 ;  /* 0x0000000810007986 */ /* 0x0001e2000c101124 */
[----:B------:R-:W-:Y:S05]  /*6010*/  BRA `(.L_x_3022) ;  /* 0x0000000000ac7947 */ /* 0x000fea0003800000 */
.L_x_3039:
[----:B------:R-:W-:-:S13]  /*6020*/  ISETP.NE.AND P0, PT, R4, 0x1c, PT ;  /* 0x0000001c0400780c */ /* 0x000fda0003f05270 */
[----:B------:R-:W-:Y:S05]  /*6030*/  @!P0 BRA `(.L_x_3048) ;  /* 0x00000000009c8947 */ /* 0x000fea0003800000 */
[----:B------:R-:W-:-:S13]  /*6040*/  ISETP.NE.AND P0, PT, R4, 0x1d, PT ;  /* 0x0000001d0400780c */ /* 0x000fda0003f05270 */
[----:B------:R-:W-:Y:S05]  /*6050*/  @!P0 BRA `(.L_x_3049) ;  /* 0x0000000000888947 */ /* 0x000fea0003800000 */
[----:B------:R-:W-:-:S13]  /*6060*/  ISETP.NE.AND P0, PT, R4, 0x2c, PT ;  /* 0x0000002c0400780c */ /* 0x000fda0003f05270 */
[----:B------:R-:W-:Y:S05]  /*6070*/  @P0 BRA `(.L_x_3021) ;  /* 0x00000000003c0947 */ /* 0x000fea0003800000 */
        /* <DEDUP_REMOVED lines=15> */
.L_x_3021:
        /* <DEDUP_REMOVED lines=16> */
.L_x_3050:
[----:B------:R-:W-:Y:S05]  /*6270*/  BRA `(.L_x_3022) ;  /* 0x0000000000147947 */ /* 0x000fea0003800000 */
.L_x_3049:
[----:B------:R-:W0:Y:S02]  /*6280*/  F2I.U64.TRUNC R2, R2 ;  /* 0x0000000200027311 */ /* 0x000e24000020d800 */
[----:B0-----:R2:W-:Y:S01]  /*6290*/  STG.E.64 desc[UR36][R16.64], R2 ;  /* 0x0000000210007986 */ /* 0x0015e2000c101b24 */
[----:B------:R-:W-:Y:S05]  /*62a0*/  BRA `(.L_x_3022) ;  /* 0x0000000000087947 */ /* 0x000fea0003800000 */
.L_x_3048:
[----:B------:R-:W0:Y:S02]  /*62b0*/  F2I.FTZ.U32.TRUNC.NTZ R3, R2 ;  /* 0x0000000200037305 */ /* 0x000e24000021f000 */
[----:B0-----:R0:W-:Y:S02]  /*62c0*/  STG.E desc[UR36][R16.64], R3 ;  /* 0x0000000310007986 */ /* 0x0011e4000c101924 */
.L_x_3022:
[----:B------:R-:W-:-:S04]  /*62d0*/  IMAD R18, R19, 0x200, R18 ;  /* 0x0000020013127824 */ /* 0x000fc800078e0212 */
[----:B------:R-:W-:-:S07]  /*62e0*/  VIADD R27, R18, 0x80 ;  /* 0x00000080121b7836 */ /* 0x000fce0000000000 */
.L_x_2903:
[----:B------:R-:W-:Y:S05]  /*62f0*/  BSYNC B7 ;  /* 0x0000000000077941 */ /* 0x000fea0003800000 */
.L_x_2902:
        /* <DEDUP_REMOVED lines=434> */
.L_x_3053:
        /* <DEDUP_REMOVED lines=22> */
.L_x_3058:
[----:B------:R-:W2:Y:S02]  /*7f80*/  LDG.E.U8 R2, desc[UR36][R2.64] ;  /* 0x0000002402027981 */ /* 0x000ea4000c1e1100 */
[----:B--2---:R-:W-:Y:S01]  /*7f90*/  I2FP.F32.U32 R19, R2 ;  /* 0x0000000200137245 */ /* 0x004fe20000201000 */
[----:B------:R-:W-:Y:S06]  /*7fa0*/  BRA `(.L_x_3060) ;  /* 0x0000000c002c7947 */ /* 0x000fec0003800000 */
.L_x_3057:
[----:B------:R-:W-:-:S13]  /*7fb0*/  ISETP.NE.AND P0, PT, R4, 0x2, PT ;  /* 0x000000020400780c */ /* 0x000fda0003f05270 */
[----:B------:R-:W-:Y:S05]  /*7fc0*/  @!P0 BRA `(.L_x_3061) ;  /* 0x0000000000288947 */ /* 0x000fea0003800000 */
[----:B------:R-:W-:-:S13]  /*7fd0*/  ISETP.NE.AND P0, PT, R4, 0x3, PT ;  /* 0x000000030400780c */ /* 0x000fda0003f05270 */
[----:B------:R-:W-:Y:S05]  /*7fe0*/  @!P0 BRA `(.L_x_3062) ;  /* 0x0000000000148947 */ /* 0x000fea0003800000 */
[----:B------:R-:W-:-:S13]  /*7ff0*/  ISETP.NE.AND P0, PT, R4, 0x4, PT ;  /* 0x000000040400780c */ /* 0x000fda0003f05270 */
[----:B------:R-:W-:Y:S05]  /*8000*/  @P0 BRA `(.L_x_3059) ;  /* 0x0000000800b80947 */ /* 0x000fea0003800000 */
[----:B------:R-:W2:Y:S02]  /*8010*/  LDG.E.64 R2, desc[UR36][R2.64] ;  /* 0x0000002402027981 */ /* 0x000ea4000c1e1b00 */
[----:B--2---:R2:W3:Y:S01]  /*8020*/  I2F.S64 R19, R2 ;  /* 0x0000000200137312 */ /* 0x0044e20000301400 */
[----:B------:R-:W-:Y:S05]  /*8030*/  BRA `(.L_x_3060) ;  /* 0x0000000c00087947 */ /* 0x000fea0003800000 */
.L_x_3062:
[----:B------:R-:W2:Y:S02]  /*8040*/  LDG.E R2, desc[UR36][R2.64] ;  /* 0x0000002402027981 */ /* 0x000ea4000c1e1900 */
[----:B--2---:R-:W-:Y:S01]  /*8050*/  I2FP.F32.S32 R19, R2 ;  /* 0x0000000200137245 */ /* 0x004fe20000201400 */
[----:B------:R-:W-:Y:S06]  /*8060*/  BRA `(.L_x_3060) ;  /* 0x0000000800fc7947 */ /* 0x000fec0003800000 */
.L_x_3061:
[----:B------:R-:W2:Y:S02]  /*8070*/  LDG.E.U16 R2, desc[UR36][R2.64] ;  /* 0x0000002402027981 */ /* 0x000ea4000c1e1500 */
[----:B--2---:R4:W0:Y:S01]  /*8080*/  I2F.S16 R19, R2 ;  /* 0x0000000200137306 */ /* 0x0048220000101400 */
[----:B------:R-:W-:Y:S05]  /*8090*/  BRA `(.L_x_3060) ;  /* 0x0000000800f07947 */ /* 0x000fea0003800000 */
.L_x_3056:
        /* <DEDUP_REMOVED lines=8> */
.L_x_3064:
[----:B------:R-:W2:Y:S02]  /*8120*/  LDG.E.U16 R2, desc[UR36][R2.64] ;  /* 0x0000002402027981 */ /* 0x000ea4000c1e1500 */
[----:B--2---:R-:W-:Y:S01]  /*8130*/  HADD2.F32 R19, -RZ, R2.H0_H0 ;  /* 0x20000002ff137230 */ /* 0x004fe20000004100 */
[----:B------:R-:W-:Y:S06]  /*8140*/  BRA `(.L_x_3060) ;  /* 0x0000000800c47947 */ /* 0x000fec0003800000 */
.L_x_3063:
        /* <DEDUP_REMOVED lines=8> */
.L_x_3066:
[----:B------:R-:W2:Y:S02]  /*81d0*/  LDG.E.U16 R2, desc[UR36][R2.64] ;  /* 0x0000002402027981 */ /* 0x000ea4000c1e1500 */
[----:B--2---:R-:W-:Y:S01]  /*81e0*/  HADD2.F32 R19, -RZ, R2.H0_H0 ;  /* 0x20000002ff137230 */ /* 0x004fe20000004100 */
[----:B------:R-:W-:Y:S06]  /*81f0*/  BRA `(.L_x_3060) ;  /* 0x0000000800987947 */ /* 0x000fec0003800000 */
.L_x_3065:
[----:B------:R-:W2:Y:S01]  /*8200*/  LDG.E.64 R2, desc[UR36][R2.64] ;  /* 0x0000002402027981 */ /* 0x000ea2000c1e1b00 */
[----:B------:R-:W-:Y:S01]  /*8210*/  UMOV UR4, 0xf0000000 ;  /* 0xf000000000047882 */ /* 0x000fe20000000000 */
[----:B------:R-:W-:Y:S01]  /*8220*/  UMOV UR5, 0x380fffff ;  /* 0x380fffff00057882 */ /* 0x000fe20000000000 */
[----:B--2---:R-:W0:Y:S01]  /*8230*/  F2F.F32.F64 R19, R2 ;  /* 0x0000000200137310 */ /* 0x004e220000301000 */
[----:B------:R-:W-:-:S14]  /*8240*/  DSETP.GEU.AND P0, PT, |R2|, UR4, PT ;  /* 0x0000000402007e2a */ /* 0x000fdc000bf0e200 */
[----:B0-----:R-:W-:Y:S01]  /*8250*/  @!P0 FMUL R19, R19, 1.175494350822287508e-38 ;  /* 0x0080000013138820 */ /* 0x001fe20000400000 */
[----:B------:R-:W-:Y:S06]  /*8260*/  BRA `(.L_x_3060) ;  /* 0x00000008007c7947 */ /* 0x000fec0003800000 */
.L_x_3055:
        /* <DEDUP_REMOVED lines=12> */
.L_x_3069:
[----:B------:R-:W2:Y:S01]  /*8330*/  LDG.E.64 R2, desc[UR36][R2.64] ;  /* 0x0000002402027981 */ /* 0x000ea2000c1e1b00 */
[----:B------:R-:W-:Y:S01]  /*8340*/  UMOV UR4, 0xf0000000 ;  /* 0xf000000000047882 */ /* 0x000fe20000000000 */
[----:B------:R-:W-:Y:S01]  /*8350*/  UMOV UR5, 0x380fffff ;  /* 0x380fffff00057882 */ /* 0x000fe20000000000 */
[----:B--2---:R-:W0:Y:S01]  /*8360*/  F2F.F32.F64 R19, R2 ;  /* 0x0000000200137310 */ /* 0x004e220000301000 */
[----:B------:R-:W-:-:S14]  /*8370*/  DSETP.GEU.AND P0, PT, |R2|, UR4, PT ;  /* 0x0000000402007e2a */ /* 0x000fdc000bf0e200 */
[----:B0-----:R-:W-:Y:S01]  /*8380*/  @!P0 FMUL R19, R19, 1.175494350822287508e-38 ;  /* 0x0080000013138820 */ /* 0x001fe20000400000 */
[----:B------:R-:W-:Y:S06]  /*8390*/  BRA `(.L_x_3060) ;  /* 0x0000000800307947 */ /* 0x000fec0003800000 */
.L_x_3068:
        /* <DEDUP_REMOVED lines=26> */
.L_x_3071:
        /* <DEDUP_REMOVED lines=13> */
.L_x_3070:
[----:B------:R-:W2:Y:S02]  /*8610*/  LDG.E.U16 R2, desc[UR36][R2.64] ;  /* 0x0000002402027981 */ /* 0x000ea4000c1e1500 */
[----:B--2---:R-:W-:Y:S01]  /*8620*/  IMAD.U32 R19, R2, 0x10000, RZ ;  /* 0x0001000002137824 */ /* 0x004fe200078e00ff */
[----:B------:R-:W-:Y:S06]  /*8630*/  BRA `(.L_x_3060) ;  /* 0x0000000400887947 */ /* 0x000fec0003800000 */
.L_x_3067:
        /* <DEDUP_REMOVED lines=11> */
.L_x_3074:
        /* <DEDUP_REMOVED lines=20> */
.L_x_3076:
[----:B------:R-:W-:Y:S05]  /*8830*/  BSYNC B0 ;  /* 0x0000000000007941 */ /* 0x000fea0003800000 */
.L_x_3075:
[----:B------:R-:W-:Y:S01]  /*8840*/  IMAD.SHL.U32 R2, R2, 0x100000, RZ ;  /* 0x0010000002027824 */ /* 0x000fe200078e00ff */
[----:B------:R-:W-:-:S04]  /*8850*/  LEA R0, R0, 0x3b800000, 0x17 ;  /* 0x3b80000000007811 */ /* 0x000fc800078eb8ff */
[----:B------:R-:W-:Y:S01]  /*8860*/  LOP3.LUT R19, R0, R2, R19, 0xfe, !PT ;  /* 0x0000000200137212 */ /* 0x000fe200078efe13 */
[----:B------:R-:W-:Y:S06]  /*8870*/  BRA `(.L_x_3060) ;  /* 0x0000000000f87947 */ /* 0x000fec0003800000 */
.L_x_3073:
        /* <DEDUP_REMOVED lines=20> */
.L_x_3078:
[----:B------:R-:W-:Y:S05]  /*89c0*/  BSYNC B0 ;  /* 0x0000000000007941 */ /* 0x000fea0003800000 */
.L_x_3077:
[----:B------:R-:W-:Y:S01]  /*89d0*/  IMAD.SHL.U32 R2, R2, 0x200000, RZ ;  /* 0x0020000002027824 */ /* 0x000fe200078e00ff */
[----:B------:R-:W-:-:S04]  /*89e0*/  LEA R0, R0, 0x37800000, 0x17 ;  /* 0x3780000000007811 */ /* 0x000fc800078eb8ff */
[----:B------:R-:W-:Y:S01]  /*89f0*/  LOP3.LUT R19, R0, R2, R19, 0xfe, !PT ;  /* 0x0000000200137212 */ /* 0x000fe200078efe13 */
[----:B------:R-:W-:Y:S06]  /*8a00*/  BRA `(.L_x_3060) ;  /* 0x0000000000947947 */ /* 0x000fec0003800000 */
.L_x_3072:
        /* <DEDUP_REMOVED lines=14> */
.L_x_3059:
        /* <DEDUP_REMOVED lines=16> */
.L_x_3081:
[----:B------:R-:W-:Y:S01]  /*8bf0*/  IMAD.MOV.U32 R19, RZ, RZ, RZ ;  /* 0x000000ffff137224 */ /* 0x000fe200078e00ff */
[----:B------:R-:W-:Y:S06]  /*8c00*/  BRA `(.L_x_3060) ;  /* 0x0000000000147947 */ /* 0x000fec0003800000 */
.L_x_3080:
[----:B------:R-:W2:Y:S02]  /*8c10*/  LDG.E.64 R2, desc[UR36][R2.64] ;  /* 0x0000002402027981 */ /* 0x000ea4000c1e1b00 */
[----:B--2---:R0:W1:Y:S01]  /*8c20*/  I2F.U64 R19, R2 ;  /* 0x0000000200137312 */ /* 0x0040620000301000 */
[----:B------:R-:W-:Y:S05]  /*8c30*/  BRA `(.L_x_3060) ;  /* 0x0000000000087947 */ /* 0x000fea0003800000 */
.L_x_3079:
[----:B------:R-:W2:Y:S02]  /*8c40*/  LDG.E R2, desc[UR36][R2.64] ;  /* 0x0000002402027981 */ /* 0x000ea4000c1e1900 */
[----:B--2---:R-:W-:-:S07]  /*8c50*/  I2FP.F32.U32 R19, R2 ;  /* 0x0000000200137245 */ /* 0x004fce0000201000 */
.L_x_3060:
[----:B------:R-:W-:Y:S05]  /*8c60*/  BSYNC B6 ;  /* 0x0000000000067941 */ /* 0x000fea0003800000 */
.L_x_3054:
[----:B------:R-:W1:Y:S01]  /*8c70*/  LDC.U8 R4, c[0x0][0x56b] ;  /* 0x00015ac0ff047b82 */ /* 0x000e620000000000 */
[----:B------:R-:W-:Y:S01]  /*8c80*/  ULDC.64 UR4, c[0x0][0x550] ;  /* 0x0001540000047ab9 */ /* 0x000fe20000000a00 */
[----:B------:R-:W-:Y:S01]  /*8c90*/  BSSY B6, `(.L_x_3082) ;  /* 0x00000df000067945 */ /* 0x000fe20003800000 */
[----:B0-2-4-:R-:W-:-:S05]  /*8ca0*/  IADD3 R2, P0, R23, UR4, RZ ;  /* 0x0000000417027c10 */ /* 0x015fca000ff1e0ff */
        /* <DEDUP_REMOVED lines=15> */
.L_x_3086:
[----:B------:R-:W2:Y:S02]  /*8da0*/  LDG.E.U8 R2, desc[UR36][R2.64] ;  /* 0x0000002402027981 */ /* 0x000ea4000c1e1100 */
[----:B--2---:R-:W-:Y:S01]  /*8db0*/  I2FP.F32.U32 R23, R2 ;  /* 0x0000000200177245 */ /* 0x004fe20000201000 */
[----:B------:R-:W-:Y:S06]  /*8dc0*/  BRA `(.L_x_3088) ;  /* 0x0000000c002c7947 */ /* 0x000fec0003800000 */
.L_x_3085:
[----:B------:R-:W-:-:S13]  /*8dd0*/  ISETP.NE.AND P0, PT, R0, 0x2, PT ;  /* 0x000000020000780c */ /* 0x000fda0003f05270 */
[----:B------:R-:W-:Y:S05]  /*8de0*/  @!P0 BRA `(.L_x_3089) ;  /* 0x0000000000288947 */ /* 0x000fea0003800000 */
[----:B------:R-:W-:-:S13]  /*8df0*/  ISETP.NE.AND P0, PT, R0, 0x3, PT ;  /* 0x000000030000780c */ /* 0x000fda0003f05270 */
[----:B------:R-:W-:Y:S05]  /*8e00*/  @!P0 BRA `(.L_x_3090) ;  /* 0x0000000000148947 */ /* 0x000fea0003800000 */
[----:B------:R-:W-:-:S13]  /*8e10*/  ISETP.NE.AND P0, PT, R0, 0x4, PT ;  /* 0x000000040000780c */ /* 0x000fda0003f05270 */
[----:B------:R-:W-:Y:S05]  /*8e20*/  @P0 BRA `(.L_x_3087) ;  /* 0x0000000800b80947 */ /* 0x000fea0003800000 */
[----:B------:R-:W2:Y:S02]  /*8e30*/  LDG.E.64 R2, desc[UR36][R2.64] ;  /* 0x0000002402027981 */ /* 0x000ea4000c1e1b00 */
[----:B--2---:R2:W4:Y:S01]  /*8e40*/  I2F.S64 R23, R2 ;  /* 0x0000000200177312 */ /* 0x0045220000301400 */
[----:B------:R-:W-:Y:S05]  /*8e50*/  BRA `(.L_x_3088) ;  /* 0x0000000c00087947 */ /* 0x000fea0003800000 */
.L_x_3090:
[----:B------:R-:W2:Y:S02]  /*8e60*/  LDG.E R2, desc[UR36][R2.64] ;  /* 0x0000002402027981 */ /* 0x000ea4000c1e1900 */
[----:B--2---:R-:W-:Y:S01]  /*8e70*/  I2FP.F32.S32 R23, R2 ;  /* 0x0000000200177245 */ /* 0x004fe20000201400 */
[----:B------:R-:W-:Y:S06]  /*8e80*/  BRA `(.L_x_3088) ;  /* 0x0000000800fc7947 */ /* 0x000fec0003800000 */
.L_x_3089:
[----:B------:R-:W2:Y:S02]  /*8e90*/  LDG.E.U16 R2, desc[UR36][R2.64] ;  /* 0x0000002402027981 */ /* 0x000ea4000c1e1500 */
[----:B--2---:R0:W1:Y:S01]  /*8ea0*/  I2F.S16 R23, R2 ;  /* 0x0000000200177306 */ /* 0x0040620000101400 */
[----:B------:R-:W-:Y:S05]  /*8eb0*/  BRA `(.L_x_3088) ;  /* 0x0000000800f07947 */ /* 0x000fea0003800000 */
.L_x_3084:
        /* <DEDUP_REMOVED lines=8> */
.L_x_3092:
[----:B------:R-:W2:Y:S02]  /*8f40*/  LDG.E.U16 R2, desc[UR36][R2.64] ;  /* 0x0000002402027981 */ /* 0x000ea4000c1e1500 */
[----:B--2---:R-:W-:Y:S01]  /*8f50*/  HADD2.F32 R23, -RZ, R2.H0_H0 ;  /* 0x20000002ff177230 */ /* 0x004fe20000004100 */
[----:B------:R-:W-:Y:S06]  /*8f60*/  BRA `(.L_x_3088) ;  /* 0x0000000800c47947 */ /* 0x000fec0003800000 */
.L_x_3091:
        /* <DEDUP_REMOVED lines=8> */
.L_x_3094:
[----:B------:R-:W2:Y:S02]  /*8ff0*/  LDG.E.U16 R2, desc[UR36][R2.64] ;  /* 0x0000002402027981 */ /* 0x000ea4000c1e1500 */
[----:B--2---:R-:W-:Y:S01]  /*9000*/  HADD2.F32 R23, -RZ, R2.H0_H0 ;  /* 0x20000002ff177230 */ /* 0x004fe20000004100 */
[----:B------:R-:W-:Y:S06]  /*9010*/  BRA `(.L_x_3088) ;  /* 0x0000000800987947 */ /* 0x000fec0003800000 */
.L_x_3093:
[----:B------:R-:W2:Y:S01]  /*9020*/  LDG.E.64 R2, desc[UR36][R2.64] ;  /* 0x0000002402027981 */ /* 0x000ea2000c1e1b00 */
[----:B------:R-:W-:Y:S01]  /*9030*/  UMOV UR4, 0xf0000000 ;  /* 0xf000000000047882 */ /* 0x000fe20000000000 */
[----:B------:R-:W-:Y:S01]  /*9040*/  UMOV UR5, 0x380fffff ;  /* 0x380fffff00057882 */ /* 0x000fe20000000000 */
[----:B--2---:R-:W0:Y:S01]  /*9050*/  F2F.F32.F64 R23, R2 ;  /* 0x0000000200177310 */ /* 0x004e220000301000 */
[----:B------:R-:W-:-:S14]  /*9060*/  DSETP.GEU.AND P0, PT, |R2|, UR4, PT ;  /* 0x0000000402007e2a */ /* 0x000fdc000bf0e200 */
[----:B0-----:R-:W-:Y:S01]  /*9070*/  @!P0 FMUL R23, R23, 1.175494350822287508e-38 ;  /* 0x0080000017178820 */ /* 0x001fe20000400000 */
[----:B------:R-:W-:Y:S06]  /*9080*/  BRA `(.L_x_3088) ;  /* 0x00000008007c7947 */ /* 0x000fec0003800000 */
.L_x_3083:
        /* <DEDUP_REMOVED lines=12> */
.L_x_3097:
[----:B------:R-:W2:Y:S01]  /*9150*/  LDG.E.64 R2, desc[UR36][R2.64] ;  /* 0x0000002402027981 */ /* 0x000ea2000c1e1b00 */
[----:B------:R-:W-:Y:S01]  /*9160*/  UMOV UR4, 0xf0000000 ;  /* 0xf000000000047882 */ /* 0x000fe20000000000 */
[----:B------:R-:W-:Y:S01]  /*9170*/  UMOV UR5, 0x380fffff ;  /* 0x380fffff00057882 */ /* 0x000fe20000000000 */
[----:B--2---:R-:W0:Y:S01]  /*9180*/  F2F.F32.F64 R23, R2 ;  /* 0x0000000200177310 */ /* 0x004e220000301000 */
[----:B------:R-:W-:-:S14]  /*9190*/  DSETP.GEU.AND P0, PT, |R2|, UR4, PT ;  /* 0x0000000402007e2a */ /* 0x000fdc000bf0e200 */
[----:B0-----:R-:W-:Y:S01]  /*91a0*/  @!P0 FMUL R23, R23, 1.175494350822287508e-38 ;  /* 0x0080000017178820 */ /* 0x001fe20000400000 */
[----:B------:R-:W-:Y:S06]  /*91b0*/  BRA `(.L_x_3088) ;  /* 0x0000000800307947 */ /* 0x000fec0003800000 */
.L_x_3096:
        /* <DEDUP_REMOVED lines=26> */
.L_x_3099:
        /* <DEDUP_REMOVED lines=13> */
.L_x_3098:
[----:B------:R-:W2:Y:S02]  /*9430*/  LDG.E.U16 R2, desc[UR36][R2.64] ;  /* 0x0000002402027981 */ /* 0x000ea4000c1e1500 */
[----:B--2---:R-:W-:Y:S01]  /*9440*/  IMAD.U32 R23, R2, 0x10000, RZ ;  /* 0x0001000002177824 */ /* 0x004fe200078e00ff */
[----:B------:R-:W-:Y:S06]  /*9450*/  BRA `(.L_x_3088) ;  /* 0x0000000400887947 */ /* 0x000fec0003800000 */
.L_x_3095:
        /* <DEDUP_REMOVED lines=11> */
.L_x_3102:
        /* <DEDUP_REMOVED lines=20> */
.L_x_3104:
[----:B------:R-:W-:Y:S05]  /*9650*/  BSYNC B0 ;  /* 0x0000000000007941 */ /* 0x000fea0003800000 */
.L_x_3103:
[----:B------:R-:W-:Y:S01]  /*9660*/  IMAD.SHL.U32 R2, R2, 0x100000, RZ ;  /* 0x0010000002027824 */ /* 0x000fe200078e00ff */
[----:B------:R-:W-:-:S04]  /*9670*/  LEA R0, R0, 0x3b800000, 0x17 ;  /* 0x3b80000000007811 */ /* 0x000fc800078eb8ff */
[----:B------:R-:W-:Y:S01]  /*9680*/  LOP3.LUT R23, R0, R2, R23, 0xfe, !PT ;  /* 0x0000000200177212 */ /* 0x000fe200078efe17 */
[----:B------:R-:W-:Y:S06]  /*9690*/  BRA `(.L_x_3088) ;  /* 0x0000000000f87947 */ /* 0x000fec0003800000 */
.L_x_3101:
        /* <DEDUP_REMOVED lines=20> */
.L_x_3106:
[----:B------:R-:W-:Y:S05]  /*97e0*/  BSYNC B0 ;  /* 0x0000000000007941 */ /* 0x000fea0003800000 */
.L_x_3105:
[----:B------:R-:W-:Y:S01]  /*97f0*/  IMAD.SHL.U32 R2, R2, 0x200000, RZ ;  /* 0x0020000002027824 */ /* 0x000fe200078e00ff */
[----:B------:R-:W-:-:S04]  /*9800*/  LEA R0, R0, 0x37800000, 0x17 ;  /* 0x3780000000007811 */ /* 0x000fc800078eb8ff */
[----:B------:R-:W-:Y:S01]  /*9810*/  LOP3.LUT R23, R0, R2, R23, 0xfe, !PT ;  /* 0x0000000200177212 */ /* 0x000fe200078efe17 */
[----:B------:R-:W-:Y:S06]  /*9820*/  BRA `(.L_x_3088) ;  /* 0x0000000000947947 */ /* 0x000fec0003800000 */
.L_x_3100:
        /* <DEDUP_REMOVED lines=14> */
.L_x_3087:
        /* <DEDUP_REMOVED lines=15> */
[----:B0--3-5:R-:W-:Y:S05]  /*9a00*/  CALL.ABS.NOINC R2 ;  /* 0x0000000002007343 */ /* 0x029fea0003c00000 */
.L_x_3109:
[----:B------:R-:W-:Y:S01]  /*9a10*/  IMAD.MOV.U32 R23, RZ, RZ, RZ ;  /* 0x000000ffff177224 */ /* 0x000fe200078e00ff */
[----:B------:R-:W-:Y:S06]  /*9a20*/  BRA `(.L_x_3088) ;  /* 0x0000000000147947 */ /* 0x000fec0003800000 */
.L_x_3108:
[----:B------:R-:W2:Y:S02]  /*9a30*/  LDG.E.64 R2, desc[UR36][R2.64] ;  /* 0x0000002402027981 */ /* 0x000ea4000c1e1b00 */
[----:B--2---:R0:W1:Y:S01]  /*9a40*/  I2F.U64 R23, R2 ;  /* 0x0000000200177312 */ /* 0x0040620000301000 */
[----:B------:R-:W-:Y:S05]  /*9a50*/  BRA `(.L_x_3088) ;  /* 0x0000000000087947 */ /* 0x000fea0003800000 */
.L_x_3107:
[----:B------:R-:W2:Y:S02]  /*9a60*/  LDG.E R2, desc[UR36][R2.64] ;  /* 0x0000002402027981 */ /* 0x000ea4000c1e1900 */
[----:B--2---:R-:W-:-:S07]  /*9a70*/  I2FP.F32.U32 R23, R2 ;  /* 0x0000000200177245 */ /* 0x004fce0000201000 */
.L_x_3088:
[----:B------:R-:W-:Y:S05]  /*9a80*/  BSYNC B6 ;  /* 0x0000000000067941 */ /* 0x000fea0003800000 */
.L_x_3082:
[----:B------:R-:W3:Y:S01]  /*9a90*/  LDC.U8 R4, c[0x0][0x56c] ;  /* 0x00015b00ff047b82 */ /* 0x000ee20000000000 */
[----:B------:R-:W-:Y:S01]  /*9aa0*/  ULDC.64 UR4, c[0x0][0x558] ;  /* 0x0001560000047ab9 */ /* 0x000fe20000000a00 */
[----:B------:R-:W-:Y:S01]  /*9ab0*/  BSSY B6, `(.L_x_3110) ;  /* 0x00000df000067945 */ /* 0x000fe20003800000 */
[----:B0-2---:R-:W-:-:S05]  /*9ac0*/  IADD3 R2, P0, R22, UR4, RZ ;  /* 0x0000000416027c10 */ /* 0x005fca000ff1e0ff */
        /* <DEDUP_REMOVED lines=13> */
[----:B--2---:R3:W0:Y:S01]  /*9ba0*/  I2F.S16 R22, R2 ;  /* 0x0000000200167306 */ /* 0x0046220000101400 */
[----:B------:R-:W-:Y:S05]  /*9bb0*/  BRA `(.L_x_3116) ;  /* 0x0000000c00387947 */ /* 0x000fea0003800000 */
.L_x_3114:
[----:B------:R-:W2:Y:S02]  /*9bc0*/  LDG.E.U8 R2, desc[UR36][R2.64] ;  /* 0x0000002402027981 */ /* 0x000ea4000c1e1100 */
[----:B--2---:R-:W-:Y:S01]  /*9bd0*/  I2FP.F32.U32 R22, R2 ;  /* 0x0000000200167245 */ /* 0x004fe20000201000 */
[----:B------:R-:W-:Y:S06]  /*9be0*/  BRA `(.L_x_3116) ;  /* 0x0000000c002c7947 */ /* 0x000fec0003800000 */
.L_x_3113:
[----:B------:R-:W-:-:S13]  /*9bf0*/  ISETP.NE.AND P0, PT, R0, 0x2, PT ;  /* 0x000000020000780c */ /* 0x000fda0003f05270 */
[----:B------:R-:W-:Y:S05]  /*9c00*/  @!P0 BRA `(.L_x_3117) ;  /* 0x0000000000288947 */ /* 0x000fea0003800000 */
[----:B------:R-:W-:-:S13]  /*9c10*/  ISETP.NE.AND P0, PT, R0, 0x3, PT ;  /* 0x000000030000780c */ /* 0x000fda0003f05270 */
[----:B------:R-:W-:Y:S05]  /*9c20*/  @!P0 BRA `(.L_x_3118) ;  /* 0x0000000000148947 */ /* 0x000fea0003800000 */
[----:B------:R-:W-:-:S13]  /*9c30*/  ISETP.NE.AND P0, PT, R0, 0x4, PT ;  /* 0x000000040000780c */ /* 0x000fda0003f05270 */
[----:B------:R-:W-:Y:S05]  /*9c40*/  @P0 BRA `(.L_x_3115) ;  /* 0x0000000800b80947 */ /* 0x000fea0003800000 */
[----:B------:R-:W2:Y:S02]  /*9c50*/  LDG.E.64 R2, desc[UR36][R2.64] ;  /* 0x0000002402027981 */ /* 0x000ea4000c1e1b00 */
[----:B--2---:R0:W2:Y:S01]  /*9c60*/  I2F.S64 R22, R2 ;  /* 0x0000000200167312 */ /* 0x0040a20000301400 */
[----:B------:R-:W-:Y:S05]  /*9c70*/  BRA `(.L_x_3116) ;  /* 0x0000000c00087947 */ /* 0x000fea0003800000 */
.L_x_3118:
[----:B------:R-:W2:Y:S02]  /*9c80*/  LDG.E R2, desc[UR36][R2.64] ;  /* 0x0000002402027981 */ /* 0x000ea4000c1e1900 */
[----:B--2---:R-:W-:Y:S01]  /*9c90*/  I2FP.F32.S32 R22, R2 ;  /* 0x0000000200167245 */ /* 0x004fe20000201400 */
[----:B------:R-:W-:Y:S06]  /*9ca0*/  BRA `(.L_x_3116) ;  /* 0x0000000800fc7947 */ /* 0x000fec0003800000 */
.L_x_3117:
[----:B------:R-:W2:Y:S02]  /*9cb0*/  LDG.E.U16 R2, desc[UR36][R2.64] ;  /* 0x0000002402027981 */ /* 0x000ea4000c1e1500 */
[----:B--2---:R0:W2:Y:S01]  /*9cc0*/  I2F.S16 R22, R2 ;  /* 0x0000000200167306 */ /* 0x0040a20000101400 */
[----:B------:R-:W-:Y:S05]  /*9cd0*/  BRA `(.L_x_3116) ;  /* 0x0000000800f07947 */ /* 0x000fea0003800000 */
.L_x_3112:
        /* <DEDUP_REMOVED lines=8> */
.L_x_3120:
[----:B------:R-:W2:Y:S02]  /*9d60*/  LDG.E.U16 R2, desc[UR36][R2.64] ;  /* 0x0000002402027981 */ /* 0x000ea4000c1e1500 */
[----:B--2---:R-:W-:Y:S01]  /*9d70*/  HADD2.F32 R22, -RZ, R2.H0_H0 ;  /* 0x20000002ff167230 */ /* 0x004fe20000004100 */
[----:B------:R-:W-:Y:S06]  /*9d80*/  BRA `(.L_x_3116) ;  /* 0x0000000800c47947 */ /* 0x000fec0003800000 */
.L_x_3119:
        /* <DEDUP_REMOVED lines=8> */
.L_x_3122:
[----:B------:R-:W2:Y:S02]  /*9e10*/  LDG.E.U16 R2, desc[UR36][R2.64] ;  /* 0x0000002402027981 */ /* 0x000ea4000c1e1500 */
[----:B--2---:R-:W-:Y:S01]  /*9e20*/  HADD2.F32 R22, -RZ, R2.H0_H0 ;  /* 0x20000002ff167230 */ /* 0x004fe20000004100 */
[----:B------:R-:W-:Y:S06]  /*9e30*/  BRA `(.L_x_3116) ;  /* 0x0000000800987947 */ /* 0x000fec0003800000 */
.L_x_3121:
[----:B------:R-:W2:Y:S01]  /*9e40*/  LDG.E.64 R2, desc[UR36][R2.64] ;  /* 0x0000002402027981 */ /* 0x000ea2000c1e1b00 */
[----:B------:R-:W-:Y:S01]  /*9e50*/  UMOV UR4, 0xf0000000 ;  /* 0xf000000000047882 */ /* 0x000fe20000000000 */
[----:B------:R-:W-:Y:S01]  /*9e60*/  UMOV UR5, 0x380fffff ;  /* 0x380fffff00057882 */ /* 0x000fe20000000000 */
[----:B--2---:R-:W0:Y:S01]  /*9e70*/  F2F.F32.F64 R22, R2 ;  /* 0x0000000200167310 */ /* 0x004e220000301000 */
[----:B------:R-:W-:-:S14]  /*9e80*/  DSETP.GEU.AND P0, PT, |R2|, UR4, PT ;  /* 0x0000000402007e2a */ /* 0x000fdc000bf0e200 */
[----:B0-----:R-:W-:Y:S01]  /*9e90*/  @!P0 FMUL R22, R22, 1.175494350822287508e-38 ;  /* 0x0080000016168820 */ /* 0x001fe20000400000 */
[----:B------:R-:W-:Y:S06]  /*9ea0*/  BRA `(.L_x_3116) ;  /* 0x00000008007c7947 */ /* 0x000fec0003800000 */
.L_x_3111:
        /* <DEDUP_REMOVED lines=12> */
.L_x_3125:
[----:B------:R-:W2:Y:S01]  /*9f70*/  LDG.E.64 R2, desc[UR36][R2.64] ;  /* 0x0000002402027981 */ /* 0x000ea2000c1e1b00 */
[----:B------:R-:W-:Y:S01]  /*9f80*/  UMOV UR4, 0xf0000000 ;  /* 0xf000000000047882 */ /* 0x000fe20000000000 */
[----:B------:R-:W-:Y:S01]  /*9f90*/  UMOV UR5, 0x380fffff ;  /* 0x380fffff00057882 */ /* 0x000fe20000000000 */
[----:B--2---:R-:W0:Y:S01]  /*9fa0*/  F2F.F32.F64 R22, R2 ;  /* 0x0000000200167310 */ /* 0x004e220000301000 */
[----:B------:R-:W-:-:S14]  /*9fb0*/  DSETP.GEU.AND P0, PT, |R2|, UR4, PT ;  /* 0x0000000402007e2a */ /* 0x000fdc000bf0e200 */
[----:B0-----:R-:W-:Y:S01]  /*9fc0*/  @!P0 FMUL R22, R22, 1.175494350822287508e-38 ;  /* 0x0080000016168820 */ /* 0x001fe20000400000 */
[----:B------:R-:W-:Y:S06]  /*9fd0*/  BRA `(.L_x_3116) ;  /* 0x0000000800307947 */ /* 0x000fec0003800000 */
.L_x_3124:
        /* <DEDUP_REMOVED lines=26> */
.L_x_3127:
        /* <DEDUP_REMOVED lines=13> */
.L_x_3126:
[----:B------:R-:W2:Y:S02]  /*a250*/  LDG.E.U16 R2, desc[UR36][R2.64] ;  /* 0x0000002402027981 */ /* 0x000ea4000c1e1500 */
[----:B--2---:R-:W-:Y:S01]  /*a260*/  IMAD.U32 R22, R2, 0x10000, RZ ;  /* 0x0001000002167824 */ /* 0x004fe200078e00ff */
[----:B------:R-:W-:Y:S06]  /*a270*/  BRA `(.L_x_3116) ;  /* 0x0000000400887947 */ /* 0x000fec0003800000 */
.L_x_3123:
        /* <DEDUP_REMOVED lines=11> */
.L_x_3130:
        /* <DEDUP_REMOVED lines=20> */
.L_x_3132:
[----:B------:R-:W-:Y:S05]  /*a470*/  BSYNC B0 ;  /* 0x0000000000007941 */ /* 0x000fea0003800000 */
.L_x_3131:
[----:B------:R-:W-:Y:S01]  /*a480*/  IMAD.SHL.U32 R2, R2, 0x100000, RZ ;  /* 0x0010000002027824 */ /* 0x000fe200078e00ff */
[----:B------:R-:W-:-:S04]  /*a490*/  LEA R3, R0, 0x3b800000, 0x17 ;  /* 0x3b80000000037811 */ /* 0x000fc800078eb8ff */
[----:B------:R-:W-:Y:S01]  /*a4a0*/  LOP3.LUT R22, R3, R2, R22, 0xfe, !PT ;  /* 0x0000000203167212 */ /* 0x000fe200078efe16 */
[----:B------:R-:W-:Y:S06]  /*a4b0*/  BRA `(.L_x_3116) ;  /* 0x0000000000f87947 */ /* 0x000fec0003800000 */
.L_x_3129:
        /* <DEDUP_REMOVED lines=20> */
.L_x_3134:
[----:B------:R-:W-:Y:S05]  /*a600*/  BSYNC B0 ;  /* 0x0000000000007941 */ /* 0x000fea0003800000 */
.L_x_3133:
[----:B------:R-:W-:Y:S01]  /*a610*/  IMAD.SHL.U32 R2, R2, 0x200000, RZ ;  /* 0x0020000002027824 */ /* 0x000fe200078e00ff */
[----:B------:R-:W-:-:S04]  /*a620*/  LEA R3, R0, 0x37800000, 0x17 ;  /* 0x3780000000037811 */ /* 0x000fc800078eb8ff */
[----:B------:R-:W-:Y:S01]  /*a630*/  LOP3.LUT R22, R3, R2, R22, 0xfe, !PT ;  /* 0x0000000203167212 */ /* 0x000fe200078efe16 */
[----:B------:R-:W-:Y:S06]  /*a640*/  BRA `(.L_x_3116) ;  /* 0x0000000000947947 */ /* 0x000fec0003800000 */
.L_x_3128:
        /* <DEDUP_REMOVED lines=14> */
.L_x_3115:
        /* <DEDUP_REMOVED lines=16> */
.L_x_3137:
[----:B------:R-:W-:Y:S01]  /*a830*/  IMAD.MOV.U32 R22, RZ, RZ, RZ ;  /* 0x000000ffff167224 */ /* 0x000fe200078e00ff */
[----:B------:R-:W-:Y:S06]  /*a840*/  BRA `(.L_x_3116) ;  /* 0x0000000000147947 */ /* 0x000fec0003800000 */
.L_x_3136:
[----:B------:R-:W2:Y:S02]  /*a850*/  LDG.E.64 R2, desc[UR36][R2.64] ;  /* 0x0000002402027981 */ /* 0x000ea4000c1e1b00 */
[----:B--2---:R0:W2:Y:S01]  /*a860*/  I2F.U64 R22, R2 ;  /* 0x0000000200167312 */ /* 0x0040a20000301000 */
[----:B------:R-:W-:Y:S05]  /*a870*/  BRA `(.L_x_3116) ;  /* 0x0000000000087947 */ /* 0x000fea0003800000 */
.L_x_3135:
[----:B------:R-:W2:Y:S02]  /*a880*/  LDG.E R2, desc[UR36][R2.64] ;  /* 0x0000002402027981 */ /* 0x000ea4000c1e1900 */
[----:B--2---:R-:W-:-:S07]  /*a890*/  I2FP.F32.U32 R22, R2 ;  /* 0x0000000200167245 */ /* 0x004fce0000201000 */
.L_x_3116:
[----:B------:R-:W-:Y:S05]  /*a8a0*/  BSYNC B6 ;  /* 0x0000000000067941 */ /* 0x000fea0003800000 */
.L_x_3110:
[----:B------:R-:W1:Y:S01]  /*a8b0*/  LDC.U8 R4, c[0x0][0x56d] ;  /* 0x00015b40ff047b82 */ /* 0x000e620000000000 */
[----:B------:R-:W-:Y:S01]  /*a8c0*/  ULDC.64 UR4, c[0x0][0x560] ;  /* 0x0001580000047ab9 */ /* 0x000fe20000000a00 */
[----:B------:R-:W-:Y:S01]  /*a8d0*/  BSSY B6, `(.L_x_3138) ;  /* 0x00000df000067945 */ /* 0x000fe20003800000 */
[----:B0-23--:R-:W-:-:S05]  /*a8e0*/  IADD3 R2, P0, R18, UR4, RZ ;  /* 0x0000000412027c10 */ /* 0x00dfca000ff1e0ff */
        /* <DEDUP_REMOVED lines=13> */
[----:B--2---:R-:W0:Y:S01]  /*a9c0*/  I2F.S16 R0, R0 ;  /* 0x0000000000007306 */ /* 0x004e220000101400 */
[----:B------:R-:W-:Y:S05]  /*a9d0*/  BRA `(.L_x_3144) ;  /* 0x0000000c00387947 */ /* 0x000fea0003800000 */
.L_x_3142:
[----:B------:R-:W2:Y:S02]  /*a9e0*/  LDG.E.U8 R0, desc[UR36][R2.64] ;  /* 0x0000002402007981 */ /* 0x000ea4000c1e1100 */
[----:B--2---:R-:W-:Y:S01]  /*a9f0*/  I2FP.F32.U32 R0, R0 ;  /* 0x0000000000007245 */ /* 0x004fe20000201000 */
[----:B------:R-:W-:Y:S06]  /*aa00*/  BRA `(.L_x_3144) ;  /* 0x0000000c002c7947 */ /* 0x000fec0003800000 */
.L_x_3141:
        /* <DEDUP_REMOVED lines=9> */
.L_x_3146:
[----:B------:R-:W2:Y:S02]  /*aaa0*/  LDG.E R0, desc[UR36][R2.64] ;  /* 0x0000002402007981 */ /* 0x000ea4000c1e1900 */
[----:B--2---:R-:W-:Y:S01]  /*aab0*/  I2FP.F32.S32 R0, R0 ;  /* 0x0000000000007245 */ /* 0x004fe20000201400 */
[----:B------:R-:W-:Y:S06]  /*aac0*/  BRA `(.L_x_3144) ;  /* 0x0000000800fc7947 */ /* 0x000fec0003800000 */
.L_x_3145:
[----:B------:R-:W2:Y:S02]  /*aad0*/  LDG.E.U16 R0, desc[UR36][R2.64] ;  /* 0x0000002402007981 */ /* 0x000ea4000c1e1500 */
[----:B--2---:R-:W0:Y:S01]  /*aae0*/  I2F.S16 R0, R0 ;  /* 0x0000000000007306 */ /* 0x004e220000101400 */
[----:B------:R-:W-:Y:S05]  /*aaf0*/  BRA `(.L_x_3144) ;  /* 0x0000000800f07947 */ /* 0x000fea0003800000 */
.L_x_3140:
        /* <DEDUP_REMOVED lines=8> */
.L_x_3148:
[----:B------:R-:W2:Y:S02]  /*ab80*/  LDG.E.U16 R0, desc[UR36][R2.64] ;  /* 0x0000002402007981 */ /* 0x000ea4000c1e1500 */
[----:B--2---:R-:W-:Y:S01]  /*ab90*/  HADD2.F32 R0, -RZ, R0.H0_H0 ;  /* 0x20000000ff007230 */ /* 0x004fe20000004100 */
[----:B------:R-:W-:Y:S06]  /*aba0*/  BRA `(.L_x_3144) ;  /* 0x0000000800c47947 */ /* 0x000fec0003800000 */
.L_x_3147:
        /* <DEDUP_REMOVED lines=8> */
.L_x_3150:
[----:B------:R-:W2:Y:S02]  /*ac30*/  LDG.E.U16 R0, desc[UR36][R2.64] ;  /* 0x0000002402007981 */ /* 0x000ea4000c1e1500 */
[----:B--2---:R-:W-:Y:S01]  /*ac40*/  HADD2.F32 R0, -RZ, R0.H0_H0 ;  /* 0x20000000ff007230 */ /* 0x004fe20000004100 */
[----:B------:R-:W-:Y:S06]  /*ac50*/  BRA `(.L_x_3144) ;  /* 0x0000000800987947 */ /* 0x000fec0003800000 */
.L_x_3149:
[----:B------:R-:W2:Y:S01]  /*ac60*/  LDG.E.64 R2, desc[UR36][R2.64] ;  /* 0x0000002402027981 */ /* 0x000ea2000c1e1b00 */
[----:B------:R-:W-:Y:S01]  /*ac70*/  UMOV UR4, 0xf0000000 ;  /* 0xf000000000047882 */ /* 0x000fe20000000000 */
[----:B------:R-:W-:Y:S01]  /*ac80*/  UMOV UR5, 0x380fffff ;  /* 0x380fffff00057882 */ /* 0x000fe20000000000 */
[----:B--2---:R-:W0:Y:S01]  /*ac90*/  F2F.F32.F64 R0, R2 ;  /* 0x0000000200007310 */ /* 0x004e220000301000 */
[----:B------:R-:W-:-:S14]  /*aca0*/  DSETP.GEU.AND P0, PT, |R2|, UR4, PT ;  /* 0x0000000402007e2a */ /* 0x000fdc000bf0e200 */
[----:B0-----:R-:W-:Y:S01]  /*acb0*/  @!P0 FMUL R0, R0, 1.175494350822287508e-38 ;  /* 0x0080000000008820 */ /* 0x001fe20000400000 */
[----:B------:R-:W-:Y:S06]  /*acc0*/  BRA `(.L_x_3144) ;  /* 0x00000008007c7947 */ /* 0x000fec0003800000 */
.L_x_3139:
        /* <DEDUP_REMOVED lines=12> */
.L_x_3153:
[----:B------:R-:W2:Y:S01]  /*ad90*/  LDG.E.64 R2, desc[UR36][R2.64] ;  /* 0x0000002402027981 */ /* 0x000ea2000c1e1b00 */
[----:B------:R-:W-:Y:S01]  /*ada0*/  UMOV UR4, 0xf0000000 ;  /* 0xf000000000047882 */ /* 0x000fe20000000000 */
[----:B------:R-:W-:Y:S01]  /*adb0*/  UMOV UR5, 0x380fffff ;  /* 0x380fffff00057882 */ /* 0x000fe20000000000 */
[----:B--2---:R-:W0:Y:S01]  /*adc0*/  F2F.F32.F64 R0, R2 ;  /* 0x0000000200007310 */ /* 0x004e220000301000 */
[----:B------:R-:W-:-:S14]  /*add0*/  DSETP.GEU.AND P0, PT, |R2|, UR4, PT ;  /* 0x0000000402007e2a */ /* 0x000fdc000bf0e200 */
[----:B0-----:R-:W-:Y:S01]  /*ade0*/  @!P0 FMUL R0, R0, 1.175494350822287508e-38 ;  /* 0x0080000000008820 */ /* 0x001fe20000400000 */
[----:B------:R-:W-:Y:S06]  /*adf0*/  BRA `(.L_x_3144) ;  /* 0x0000000800307947 */ /* 0x000fec0003800000 */
.L_x_3152:
        /* <DEDUP_REMOVED lines=26> */
.L_x_3155:
        /* <DEDUP_REMOVED lines=13> */
.L_x_3154:
[----:B------:R-:W2:Y:S02]  /*b070*/  LDG.E.U16 R0, desc[UR36][R2.64] ;  /* 0x0000002402007981 */ /* 0x000ea4000c1e1500 */
[----:B--2---:R-:W-:Y:S01]  /*b080*/  IMAD.U32 R0, R0, 0x10000, RZ ;  /* 0x0001000000007824 */ /* 0x004fe200078e00ff */
[----:B------:R-:W-:Y:S06]  /*b090*/  BRA `(.L_x_3144) ;  /* 0x0000000400887947 */ /* 0x000fec0003800000 */
.L_x_3151:
        /* <DEDUP_REMOVED lines=11> */
.L_x_3158:
        /* <DEDUP_REMOVED lines=20> */
.L_x_3160:
[----:B------:R-:W-:Y:S05]  /*b290*/  BSYNC B0 ;  /* 0x0000000000007941 */ /* 0x000fea0003800000 */
.L_x_3159:
[----:B------:R-:W-:Y:S01]  /*b2a0*/  LEA R3, R0, 0x3b800000, 0x17 ;  /* 0x3b80000000037811 */ /* 0x000fe200078eb8ff */
[----:B------:R-:W-:-:S05]  /*b2b0*/  IMAD.SHL.U32 R0, R2, 0x100000, RZ ;  /* 0x0010000002007824 */ /* 0x000fca00078e00ff */
[----:B------:R-:W-:Y:S01]  /*b2c0*/  LOP3.LUT R0, R3, R0, R4, 0xfe, !PT ;  /* 0x0000000003007212 */ /* 0x000fe200078efe04 */
[----:B------:R-:W-:Y:S06]  /*b2d0*/  BRA `(.L_x_3144) ;  /* 0x0000000000f87947 */ /* 0x000fec0003800000 */
.L_x_3157:
        /* <DEDUP_REMOVED lines=20> */
.L_x_3162:
[----:B------:R-:W-:Y:S05]  /*b420*/  BSYNC B0 ;  /* 0x0000000000007941 */ /* 0x000fea0003800000 */
.L_x_3161:
[----:B------:R-:W-:Y:S01]  /*b430*/  LEA R3, R0, 0x37800000, 0x17 ;  /* 0x3780000000037811 */ /* 0x000fe200078eb8ff */
[----:B------:R-:W-:-:S05]  /*b440*/  IMAD.SHL.U32 R0, R2, 0x200000, RZ ;  /* 0x0020000002007824 */ /* 0x000fca00078e00ff */
[----:B------:R-:W-:Y:S01]  /*b450*/  LOP3.LUT R0, R3, R0, R4, 0xfe, !PT ;  /* 0x0000000003007212 */ /* 0x000fe200078efe04 */
[----:B------:R-:W-:Y:S06]  /*b460*/  BRA `(.L_x_3144) ;  /* 0x0000000000947947 */ /* 0x000fec0003800000 */
.L_x_3156:
        /* <DEDUP_REMOVED lines=14> */
.L_x_3143:
        /* <DEDUP_REMOVED lines=16> */
.L_x_3165:
[----:B------:R-:W-:Y:S01]  /*b650*/  IMAD.MOV.U32 R0, RZ, RZ, RZ ;  /* 0x000000ffff007224 */ /* 0x000fe200078e00ff */
[----:B------:R-:W-:Y:S06]  /*b660*/  BRA `(.L_x_3144) ;  /* 0x0000000000147947 */ /* 0x000fec0003800000 */
.L_x_3164:
[----:B------:R-:W2:Y:S02]  /*b670*/  LDG.E.64 R2, desc[UR36][R2.64] ;  /* 0x0000002402027981 */ /* 0x000ea4000c1e1b00 */
[----:B--2---:R0:W1:Y:S01]  /*b680*/  I2F.U64 R0, R2 ;  /* 0x0000000200007312 */ /* 0x0040620000301000 */
[----:B------:R-:W-:Y:S05]  /*b690*/  BRA `(.L_x_3144) ;  /* 0x0000000000087947 */ /* 0x000fea0003800000 */
.L_x_3163:
[----:B------:R-:W2:Y:S02]  /*b6a0*/  LDG.E R0, desc[UR36][R2.64] ;  /* 0x0000002402007981 */ /* 0x000ea4000c1e1900 */
[----:B--2---:R-:W-:-:S07]  /*b6b0*/  I2FP.F32.U32 R0, R0 ;  /* 0x0000000000007245 */ /* 0x004fce0000201000 */
.L_x_3144:
[----:B------:R-:W-:Y:S05]  /*b6c0*/  BSYNC B6 ;  /* 0x0000000000067941 */ /* 0x000fea0003800000 */
.L_x_3138:
[----:B----45:R-:W-:Y:S01]  /*b6d0*/  FMUL.FTZ R23, R23, -1.4426950216293334961 ;  /* 0xbfb8aa3b17177820 */ /* 0x030fe20000410000 */
[----:B------:R-:W4:Y:S05]  /*b6e0*/  LDC.U8 R4, c[0x0][0x569] ;  /* 0x00015a40ff047b82 */ /* 0x000f2a0000000000 */
[----:B------:R-:W0:Y:S02]  /*b6f0*/  MUFU.EX2 R23, R23 ;  /* 0x0000001700177308 */ /* 0x000e240000000800 */
[----:B0-23--:R-:W-:Y:S01]  /*b700*/  FADD.FTZ R2, R23, 1 ;  /* 0x3f80000017027421 */ /* 0x00dfe20000010000 */
[----:B----4-:R-:W-:-:S05]  /*b710*/  PRMT R5, R4, 0x9910, RZ ;  /* 0x0000991004057816 */ /* 0x010fca00000000ff */
[----:B------:R-:W1:Y:S01]  /*b720*/  MUFU.RCP R3, R2 ;  /* 0x0000000200037308 */ /* 0x000e620000001000 */
[----:B------:R-:W-:Y:S01]  /*b730*/  ISETP.GT.AND P0, PT, R5, 0x9, PT ;  /* 0x000000090500780c */ /* 0x000fe20003f04270 */
[----:B-1----:R-:W-:-:S04]  /*b740*/  FFMA.FTZ R0, R3, -R0, R0 ;  /* 0x8000000003007223 */ /* 0x002fc80000010000 */
        /* <DEDUP_REMOVED lines=14> */
.L_x_3169:
[----:B------:R-:W0:Y:S02]  /*b830*/  F2I.S64.TRUNC R22, R22 ;  /* 0x0000001600167311 */ /* 0x000e24000020d900 */
[----:B0-----:R-:W-:-:S05]  /*b840*/  IMAD.MOV.U32 R3, RZ, RZ, R22 ;  /* 0x000000ffff037224 */ /* 0x001fca00078e0016 */
[----:B------:R4:W-:Y:S01]  /*b850*/  STG.E.U8 desc[UR36][R16.64], R3 ;  /* 0x0000000310007986 */ /* 0x0009e2000c101124 */
[----:B------:R-:W-:Y:S05]  /*b860*/  BRA `(.L_x_3171) ;  /* 0x0000000c00407947 */ /* 0x000fea0003800000 */
.L_x_3168:
        /* <DEDUP_REMOVED lines=9> */
.L_x_3173:
[----:B------:R-:W0:Y:S02]  /*b900*/  F2I.FTZ.TRUNC.NTZ R3, R22 ;  /* 0x0000001600037305 */ /* 0x000e24000021f100 */
[----:B0-----:R2:W-:Y:S01]  /*b910*/  STG.E desc[UR36][R16.64], R3 ;  /* 0x0000000310007986 */ /* 0x0015e2000c101924 */
[----:B------:R-:W-:Y:S05]  /*b920*/  BRA `(.L_x_3171) ;  /* 0x0000000c00107947 */ /* 0x000fea0003800000 */
.L_x_3172:
[----:B------:R-:W0:Y:S02]  /*b930*/  F2I.FTZ.TRUNC.NTZ R3, R22 ;  /* 0x0000001600037305 */ /* 0x000e24000021f100 */
[----:B0-----:R0:W-:Y:S01]  /*b940*/  STG.E.U16 desc[UR36][R16.64], R3 ;  /* 0x0000000310007986 */ /* 0x0011e2000c101524 */
[----:B------:R-:W-:Y:S05]  /*b950*/  BRA `(.L_x_3171) ;  /* 0x0000000c00047947 */ /* 0x000fea0003800000 */
.L_x_3167:
        /* <DEDUP_REMOVED lines=8> */
.L_x_3175:
[----:B------:R-:W-:-:S05]  /*b9e0*/  F2FP.F16.F32.PACK_AB R22, RZ, R22 ;  /* 0x00000016ff16723e */ /* 0x000fca00000000ff */
[----:B------:R0:W-:Y:S01]  /*b9f0*/  STG.E.U16 desc[UR36][R16.64], R22 ;  /* 0x0000001610007986 */ /* 0x0001e2000c101524 */
[----:B------:R-:W-:Y:S05]  /*ba00*/  BRA `(.L_x_3171) ;  /* 0x0000000800d87947 */ /* 0x000fea0003800000 */
.L_x_3174:
        /* <DEDUP_REMOVED lines=9> */
.L_x_3177:
[----:B------:R-:W-:-:S04]  /*baa0*/  F2FP.F16.F32.PACK_AB R3, RZ, R22 ;  /* 0x00000016ff03723e */ /* 0x000fc800000000ff */
[----:B------:R-:W-:-:S05]  /*bab0*/  PRMT R3, R3, 0x5410, RZ ;  /* 0x0000541003037816 */ /* 0x000fca00000000ff */
[----:B------:R0:W-:Y:S01]  /*bac0*/  STG.E desc[UR36][R16.64], R3 ;  /* 0x0000000310007986 */ /* 0x0001e2000c101924 */
[----:B------:R-:W-:Y:S05]  /*bad0*/  BRA `(.L_x_3171) ;  /* 0x0000000800a47947 */ /* 0x000fea0003800000 */
.L_x_3176:
[----:B------:R-:W-:-:S06]  /*bae0*/  FMUL.FTZ R2, R22, 1 ;  /* 0x3f80000016027820 */ /* 0x000fcc0000410000 */
[----:B------:R-:W0:Y:S02]  /*baf0*/  F2F.F64.F32 R2, R2 ;  /* 0x0000000200027310 */ /* 0x000e240000201800 */
[----:B0-----:R0:W-:Y:S01]  /*bb00*/  STG.E.64 desc[UR36][R16.64], R2 ;  /* 0x0000000210007986 */ /* 0x0011e2000c101b24 */
[----:B------:R-:W-:Y:S05]  /*bb10*/  BRA `(.L_x_3171) ;  /* 0x0000000800947947 */ /* 0x000fea0003800000 */
.L_x_3166:
        /* <DEDUP_REMOVED lines=12> */
.L_x_3180:
[----:B------:R-:W-:Y:S01]  /*bbe0*/  FMUL.FTZ R4, R22, 1 ;  /* 0x3f80000016047820 */ /* 0x000fe20000410000 */
[----:B------:R-:W-:-:S05]  /*bbf0*/  CS2R R6, SRZ ;  /* 0x0000000000067805 */ /* 0x000fca000001ff00 */
[----:B------:R-:W0:Y:S02]  /*bc00*/  F2F.F64.F32 R4, R4 ;  /* 0x0000000400047310 */ /* 0x000e240000201800 */
[----:B0-----:R0:W-:Y:S01]  /*bc10*/  STG.E.128 desc[UR36][R16.64], R4 ;  /* 0x0000000410007986 */ /* 0x0011e2000c101d24 */
[----:B------:R-:W-:Y:S05]  /*bc20*/  BRA `(.L_x_3171) ;  /* 0x0000000800507947 */ /* 0x000fea0003800000 */
.L_x_3179:
        /* <DEDUP_REMOVED lines=20> */
.L_x_3184:
[----:B------:R-:W-:Y:S05]  /*bd70*/  BSYNC B0 ;  /* 0x0000000000007941 */ /* 0x000fea0003800000 */
.L_x_3183:
[----:B------:R-:W-:-:S05]  /*bd80*/  LOP3.LUT R5, R0, R5, RZ, 0xfc, !PT ;  /* 0x0000000500057212 */ /* 0x000fca00078efcff */
[----:B------:R0:W-:Y:S01]  /*bd90*/  STG.E.U8 desc[UR36][R16.64], R5 ;  /* 0x0000000510007986 */ /* 0x0001e2000c101124 */
[----:B------:R-:W-:Y:S05]  /*bda0*/  BRA `(.L_x_3171) ;  /* 0x0000000400f07947 */ /* 0x000fea0003800000 */
.L_x_3182:
[----:B------:R-:W-:Y:S01]  /*bdb0*/  LOP3.LUT R2, R22, 0x7fffffff, RZ, 0xc0, !PT ;  /* 0x7fffffff16027812 */ /* 0x000fe200078ec0ff */
[----:B------:R-:W-:Y:S03]  /*bdc0*/  BSSY B0, `(.L_x_3185) ;  /* 0x000000e000007945 */ /* 0x000fe60003800000 */
        /* <DEDUP_REMOVED lines=10> */
.L_x_3186:
[----:B------:R-:W-:Y:S01]  /*be70*/  IMAD.MOV.U32 R0, RZ, RZ, 0x7f ;  /* 0x0000007fff007424 */ /* 0x000fe200078e00ff */
[----:B------:R-:W-:-:S04]  /*be80*/  ISETP.GT.U32.AND P0, PT, R2, 0x7f800000, PT ;  /* 0x7f8000000200780c */ /* 0x000fc80003f04070 */
[----:B------:R-:W-:-:S09]  /*be90*/  SEL R0, R0, 0x7c, P0 ;  /* 0x0000007c00007807 */ /* 0x000fd20000000000 */
.L_x_3187:
[----:B------:R-:W-:Y:S05]  /*bea0*/  BSYNC B0 ;  /* 0x0000000000007941 */ /* 0x000fea0003800000 */
.L_x_3185:
[----:B------:R-:W-:-:S04]  /*beb0*/  LOP3.LUT R22, R22, 0x80000000, RZ, 0xc0, !PT ;  /* 0x8000000016167812 */ /* 0x000fc800078ec0ff */
[----:B------:R-:W-:-:S04]  /*bec0*/  SHF.R.U32.HI R3, RZ, 0x18, R22 ;  /* 0x00000018ff037819 */ /* 0x000fc80000011616 */
[----:B------:R-:W-:-:S05]  /*bed0*/  LOP3.LUT R3, R0, R3, RZ, 0xfc, !PT ;  /* 0x0000000300037212 */ /* 0x000fca00078efcff */
[----:B------:R0:W-:Y:S01]  /*bee0*/  STG.E.U8 desc[UR36][R16.64], R3 ;  /* 0x0000000310007986 */ /* 0x0001e2000c101124 */
[----:B------:R-:W-:Y:S05]  /*bef0*/  BRA `(.L_x_3171) ;  /* 0x00000004009c7947 */ /* 0x000fea0003800000 */
.L_x_3181:
[----:B------:R-:W-:-:S05]  /*bf00*/  F2FP.BF16.F32.PACK_AB R22, RZ, R22 ;  /* 0x00000016ff16723e */ /* 0x000fca00000010ff */
[----:B------:R0:W-:Y:S01]  /*bf10*/  STG.E.U16 desc[UR36][R16.64], R22 ;  /* 0x0000001610007986 */ /* 0x0001e2000c101524 */
[----:B------:R-:W-:Y:S05]  /*bf20*/  BRA `(.L_x_3171) ;  /* 0x0000000400907947 */ /* 0x000fea0003800000 */
.L_x_3178:
        /* <DEDUP_REMOVED lines=11> */
.L_x_3190:
        /* <DEDUP_REMOVED lines=16> */
.L_x_3193:
[----:B------:R-:W-:-:S04]  /*c0e0*/  LOP3.LUT R22, R22, 0x80000000, RZ, 0xc0, !PT ;  /* 0x8000000016167812 */ /* 0x000fc800078ec0ff */
[----:B------:R-:W-:-:S04]  /*c0f0*/  SHF.R.U32.HI R3, RZ, 0x18, R22 ;  /* 0x00000018ff037819 */ /* 0x000fc80000011616 */
[----:B------:R-:W-:-:S04]  /*c100*/  LOP3.LUT R0, R0, R3, RZ, 0xfc, !PT ;  /* 0x0000000300007212 */ /* 0x000fc800078efcff */
[----:B------:R-:W-:-:S07]  /*c110*/  PRMT R8, R0, 0x7610, R8 ;  /* 0x0000761000087816 */ /* 0x000fce0000000008 */
.L_x_3192:
[----:B------:R-:W-:Y:S05]  /*c120*/  BSYNC B0 ;  /* 0x0000000000007941 */ /* 0x000fea0003800000 */
.L_x_3191:
[----:B------:R0:W-:Y:S01]  /*c130*/  STG.E.U8 desc[UR36][R16.64], R8 ;  /* 0x0000000810007986 */ /* 0x0001e2000c101124 */
[----:B------:R-:W-:Y:S05]  /*c140*/  BRA `(.L_x_3171) ;  /* 0x0000000400087947 */ /* 0x000fea0003800000 */
.L_x_3189:
        /* <DEDUP_REMOVED lines=16> */
.L_x_3196:
[----:B------:R-:W-:-:S04]  /*c250*/  LOP3.LUT R22, R22, 0x80000000, RZ, 0xc0, !PT ;  /* 0x8000000016167812 */ /* 0x000fc800078ec0ff */
[----:B------:R-:W-:-:S04]  /*c260*/  SHF.R.U32.HI R3, RZ, 0x18, R22 ;  /* 0x00000018ff037819 */ /* 0x000fc80000011616 */
[----:B------:R-:W-:-:S04]  /*c270*/  LOP3.LUT R0, R0, R3, RZ, 0xfc, !PT ;  /* 0x0000000300007212 */ /* 0x000fc800078efcff */
[----:B------:R-:W-:-:S07]  /*c280*/  PRMT R8, R0, 0x7610, R8 ;  /* 0x0000761000087816 */ /* 0x000fce0000000008 */
.L_x_3195:
[----:B------:R-:W-:Y:S05]  /*c290*/  BSYNC B0 ;  /* 0x0000000000007941 */ /* 0x000fea0003800000 */
.L_x_3194:
[----:B------:R0:W-:Y:S01]  /*c2a0*/  STG.E.U8 desc[UR36][R16.64], R8 ;  /* 0x0000000810007986 */ /* 0x0001e2000c101124 */
[----:B------:R-:W-:Y:S05]  /*c2b0*/  BRA `(.L_x_3171) ;  /* 0x0000000000ac7947 */ /* 0x000fea0003800000 */
.L_x_3188:
        /* <DEDUP_REMOVED lines=21> */
.L_x_3170:
        /* <DEDUP_REMOVED lines=16> */
.L_x_3199:
[----:B------:R-:W-:Y:S05]  /*c510*/  BRA `(.L_x_3171) ;  /* 0x0000000000147947 */ /* 0x000fea0003800000 */
.L_x_3198:
[----:B------:R-:W0:Y:S02]  /*c520*/  F2I.U64.TRUNC R22, R22 ;  /* 0x0000001600167311 */ /* 0x000e24000020d800 */
[----:B0-----:R0:W-:Y:S01]  /*c530*/  STG.E.64 desc[UR36][R16.64], R22 ;  /* 0x0000001610007986 */ /* 0x0011e2000c101b24 */
[----:B------:R-:W-:Y:S05]  /*c540*/  BRA `(.L_x_3171) ;  /* 0x0000000000087947 */ /* 0x000fea0003800000 */
.L_x_3197:
[----:B------:R-:W0:Y:S02]  /*c550*/  F2I.FTZ.U32.TRUNC.NTZ R3, R22 ;  /* 0x0000001600037305 */ /* 0x000e24000021f000 */
[----:B0-----:R0:W-:Y:S02]  /*c560*/  STG.E desc[UR36][R16.64], R3 ;  /* 0x0000000310007986 */ /* 0x0011e4000c101924 */
.L_x_3171:
[----:B------:R-:W-:-:S07]  /*c570*/  VIADD R27, R27, 0x80 ;  /* 0x000000801b1b7836 */ /* 0x000fce0000000000 */
.L_x_3052:
[----:B------:R-:W-:Y:S05]  /*c580*/  BSYNC B7 ;  /* 0x0000000000077941 */ /* 0x000fea0003800000 */
.L_x_3051:
[----:B------:R-:W-:Y:S01]  /*c590*/  ULDC UR4, c[0x0][0x210] ;  /* 0x0000840000047ab9 */ /* 0x000fe20000000800 */
[----:B------:R-:W-:Y:S01]  /*c5a0*/  BSSY B7, `(.L_x_3200) ;  /* 0x0000627000077945 */ /* 0x000fe20003800000 */
[----:B------:R-:W-:-:S13]  /*c5b0*/  ISETP.GE.AND P0, PT, R27, UR4, PT ;  /* 0x000000041b007c0c */ /* 0x000fda000bf06270 */
[----:B------:R-:W-:Y:S05]  /*c5c0*/  @P0 BRA `(.L_x_3201) ;  /* 0x0000006000900947 */ /* 0x000fea0003800000 */
[----:B0-----:R-:W0:Y:S01]  /*c5d0*/  LDC R6, c[0x0][0x218] ;  /* 0x00008600ff067b82 */ /* 0x001e220000000800 */
[----:B------:R-:W-:Y:S01]  /*c5e0*/  IMAD.MOV.U32 R18, RZ, RZ, RZ ;  /* 0x000000ffff127224 */ /* 0x000fe200078e00ff */
[----:B-1----:R-:W-:Y:S01]  /*c5f0*/  CS2R R22, SRZ ;  /* 0x0000000000167805 */ /* 0x002fe2000001ff00 */
        /* <DEDUP_REMOVED lines=427> */
.L_x_3202:
        /* <DEDUP_REMOVED lines=22> */
.L_x_3207:
[----:B------:R-:W2:Y:S02]  /*e210*/  LDG.E.U8 R2, desc[UR36][R2.64] ;  /* 0x0000002402027981 */ /* 0x000ea4000c1e1100 */
[----:B--2---:R-:W-:Y:S01]  /*e220*/  I2FP.F32.U32 R19, R2 ;  /* 0x0000000200137245 */ /* 0x004fe20000201000 */
[----:B------:R-:W-:Y:S06]  /*e230*/  BRA `(.L_x_3209) ;  /* 0x0000000c002c7947 */ /* 0x000fec0003800000 */
.L_x_3206:
        /* <DEDUP_REMOVED lines=9> */
.L_x_3211:
[----:B------:R-:W2:Y:S02]  /*e2d0*/  LDG.E R2, desc[UR36][R2.64] ;  /* 0x0000002402027981 */ /* 0x000ea4000c1e1900 */
[----:B--2---:R-:W-:Y:S01]  /*e2e0*/  I2FP.F32.S32 R19, R2 ;  /* 0x0000000200137245 */ /* 0x004fe20000201400 */
[----:B------:R-:W-:Y:S06]  /*e2f0*/  BRA `(.L_x_3209) ;  /* 0x0000000800fc7947 */ /* 0x000fec0003800000 */
.L_x_3210:
[----:B------:R-:W2:Y:S02]  /*e300*/  LDG.E.U16 R2, desc[UR36][R2.64] ;  /* 0x0000002402027981 */ /* 0x000ea4000c1e1500 */
[----:B--2---:R4:W0:Y:S01]  /*e310*/  I2F.S16 R19, R2 ;  /* 0x0000000200137306 */ /* 0x0048220000101400 */
[----:B------:R-:W-:Y:S05]  /*e320*/  BRA `(.L_x_3209) ;  /* 0x0000000800f07947 */ /* 0x000fea0003800000 */
.L_x_3205:
        /* <DEDUP_REMOVED lines=8> */
.L_x_3213:
[----:B------:R-:W2:Y:S02]  /*e3b0*/  LDG.E.U16 R2, desc[UR36][R2.64] ;  /* 0x0000002402027981 */ /* 0x000ea4000c1e1500 */
[----:B--2---:R-:W-:Y:S01]  /*e3c0*/  HADD2.F32 R19, -RZ, R2.H0_H0 ;  /* 0x20000002ff137230 */ /* 0x004fe20000004100 */
[----:B------:R-:W-:Y:S06]  /*e3d0*/  BRA `(.L_x_3209) ;  /* 0x0000000800c47947 */ /* 0x000fec0003800000 */
.L_x_3212:
        /* <DEDUP_REMOVED lines=8> */
.L_x_3215:
[----:B------:R-:W2:Y:S02]  /*e460*/  LDG.E.U16 R2, desc[UR36][R2.64] ;  /* 0x0000002402027981 */ /* 0x000ea4000c1e1500 */
[----:B--2---:R-:W-:Y:S01]  /*e470*/  HADD2.F32 R19, -RZ, R2.H0_H0 ;  /* 0x20000002ff137230 */ /* 0x004fe20000004100 */
[----:B------:R-:W-:Y:S06]  /*e480*/  BRA `(.L_x_3209) ;  /* 0x0000000800987947 */ /* 0x000fec0003800000 */
.L_x_3214:
[----:B------:R-:W2:Y:S01]  /*e490*/  LDG.E.64 R2, desc[UR36][R2.64] ;  /* 0x0000002402027981 */ /* 0x000ea2000c1e1b00 */
[----:B------:R-:W-:Y:S01]  /*e4a0*/  UMOV UR4, 0xf0000000 ;  /* 0xf000000000047882 */ /* 0x000fe20000000000 */
[----:B------:R-:W-:Y:S01]  /*e4b0*/  UMOV UR5, 0x380fffff ;  /* 0x380fffff00057882 */ /* 0x000fe20000000000 */
[----:B--2---:R-:W0:Y:S01]  /*e4c0*/  F2F.F32.F64 R19, R2 ;  /* 0x0000000200137310 */ /* 0x004e220000301000 */
[----:B------:R-:W-:-:S14]  /*e4d0*/  DSETP.GEU.AND P0, PT, |R2|, UR4, PT ;  /* 0x0000000402007e2a */ /* 0x000fdc000bf0e200 */
[----:B0-----:R-:W-:Y:S01]  /*e4e0*/  @!P0 FMUL R19, R19, 1.175494350822287508e-38 ;  /* 0x0080000013138820 */ /* 0x001fe20000400000 */
[----:B------:R-:W-:Y:S06]  /*e4f0*/  BRA `(.L_x_3209) ;  /* 0x00000008007c7947 */ /* 0x000fec0003800000 */
.L_x_3204:
        /* <DEDUP_REMOVED lines=12> */
.L_x_3218:
[----:B------:R-:W2:Y:S01]  /*e5c0*/  LDG.E.64 R2, desc[UR36][R2.64] ;  /* 0x0000002402027981 */ /* 0x000ea2000c1e1b00 */
[----:B------:R-:W-:Y:S01]  /*e5d0*/  UMOV UR4, 0xf0000000 ;  /* 0xf000000000047882 */ /* 0x000fe20000000000 */
[----:B------:R-:W-:Y:S01]  /*e5e0*/  UMOV UR5, 0x380fffff ;  /* 0x380fffff00057882 */ /* 0x000fe20000000000 */
[----:B--2---:R-:W0:Y:S01]  /*e5f0*/  F2F.F32.F64 R19, R2 ;  /* 0x0000000200137310 */ /* 0x004e220000301000 */
[----:B------:R-:W-:-:S14]  /*e600*/  DSETP.GEU.AND P0, PT, |R2|, UR4, PT ;  /* 0x0000000402007e2a */ /* 0x000fdc000bf0e200 */
[----:B0-----:R-:W-:Y:S01]  /*e610*/  @!P0 FMUL R19, R19, 1.175494350822287508e-38 ;  /* 0x0080000013138820 */ /* 0x001fe20000400000 */
[----:B------:R-:W-:Y:S06]  /*e620*/  BRA `(.L_x_3209) ;  /* 0x0000000800307947 */ /* 0x000fec0003800000 */
.L_x_3217:
        /* <DEDUP_REMOVED lines=26> */
.L_x_3220:
        /* <DEDUP_REMOVED lines=13> */
.L_x_3219:
[----:B------:R-:W2:Y:S02]  /*e8a0*/  LDG.E.U16 R2, desc[UR36][R2.64] ;  /* 0x0000002402027981 */ /* 0x000ea4000c1e1500 */
[----:B--2---:R-:W-:Y:S01]  /*e8b0*/  IMAD.U32 R19, R2, 0x10000, RZ ;  /* 0x0001000002137824 */ /* 0x004fe200078e00ff */
[----:B------:R-:W-:Y:S06]  /*e8c0*/  BRA `(.L_x_3209) ;  /* 0x0000000400887947 */ /* 0x000fec0003800000 */
.L_x_3216:
        /* <DEDUP_REMOVED lines=11> */
.L_x_3223:
        /* <DEDUP_REMOVED lines=20> */
.L_x_3225:
[----:B------:R-:W-:Y:S05]  /*eac0*/  BSYNC B0 ;  /* 0x0000000000007941 */ /* 0x000fea0003800000 */
.L_x_3224:
[----:B------:R-:W-:Y:S01]  /*ead0*/  IMAD.SHL.U32 R2, R2, 0x100000, RZ ;  /* 0x0010000002027824 */ /* 0x000fe200078e00ff */
[----:B------:R-:W-:-:S04]  /*eae0*/  LEA R0, R0, 0x3b800000, 0x17 ;  /* 0x3b80000000007811 */ /* 0x000fc800078eb8ff */
[----:B------:R-:W-:Y:S01]  /*eaf0*/  LOP3.LUT R19, R0, R2, R19, 0xfe, !PT ;  /* 0x0000000200137212 */ /* 0x000fe200078efe13 */
[----:B------:R-:W-:Y:S06]  /*eb00*/  BRA `(.L_x_3209) ;  /* 0x0000000000f87947 */ /* 0x000fec0003800000 */
.L_x_3222:
        /* <DEDUP_REMOVED lines=20> */
.L_x_3227:
[----:B------:R-:W-:Y:S05]  /*ec50*/  BSYNC B0 ;  /* 0x0000000000007941 */ /* 0x000fea0003800000 */
.L_x_3226:
[----:B------:R-:W-:Y:S01]  /*ec60*/  IMAD.SHL.U32 R2, R2, 0x200000, RZ ;  /* 0x0020000002027824 */ /* 0x000fe200078e00ff */
[----:B------:R-:W-:-:S04]  /*ec70*/  LEA R0, R0, 0x37800000, 0x17 ;  /* 0x3780000000007811 */ /* 0x000fc800078eb8ff */
[----:B------:R-:W-:Y:S01]  /*ec80*/  LOP3.LUT R19, R0, R2, R19, 0xfe, !PT ;  /* 0x0000000200137212 */ /* 0x000fe200078efe13 */
[----:B------:R-:W-:Y:S06]  /*ec90*/  BRA `(.L_x_3209) ;  /* 0x0000000000947947 */ /* 0x000fec0003800000 */
.L_x_3221:
        /* <DEDUP_REMOVED lines=14> */
.L_x_3208:
        /* <DEDUP_REMOVED lines=16> */
.L_x_3230:
[----:B------:R-:W-:Y:S01]  /*ee80*/  IMAD.MOV.U32 R19, RZ, RZ, RZ ;  /* 0x000000ffff137224 */ /* 0x000fe200078e00ff */
[----:B------:R-:W-:Y:S06]  /*ee90*/  BRA `(.L_x_3209) ;  /* 0x0000000000147947 */ /* 0x000fec0003800000 */
.L_x_3229:
[----:B------:R-:W2:Y:S02]  /*eea0*/  LDG.E.64 R2, desc[UR36][R2.64] ;  /* 0x0000002402027981 */ /* 0x000ea4000c1e1b00 */
[----:B--2---:R0:W1:Y:S01]  /*eeb0*/  I2F.U64 R19, R2 ;  /* 0x0000000200137312 */ /* 0x0040620000301000 */
[----:B------:R-:W-:Y:S05]  /*eec0*/  BRA `(.L_x_3209) ;  /* 0x0000000000087947 */ /* 0x000fea0003800000 */
.L_x_3228:
[----:B------:R-:W2:Y:S02]  /*eed0*/  LDG.E R2, desc[UR36][R2.64] ;  /* 0x0000002402027981 */ /* 0x000ea4000c1e1900 */
[----:B--2---:R-:W-:-:S07]  /*eee0*/  I2FP.F32.U32 R19, R2 ;  /* 0x0000000200137245 */ /* 0x004fce0000201000 */
.L_x_3209:
[----:B------:R-:W-:Y:S05]  /*eef0*/  BSYNC B6 ;  /* 0x0000000000067941 */ /* 0x000fea0003800000 */
.L_x_3203:
        /* <DEDUP_REMOVED lines=19> */
.L_x_3235:
[----:B------:R-:W2:Y:S02]  /*f030*/  LDG.E.U8 R2, desc[UR36][R2.64] ;  /* 0x0000002402027981 */ /* 0x000ea4000c1e1100 */
[----:B--2---:R-:W-:Y:S01]  /*f040*/  I2FP.F32.U32 R23, R2 ;  /* 0x0000000200177245 */ /* 0x004fe20000201000 */
[----:B------:R-:W-:Y:S06]  /*f050*/  BRA `(.L_x_3237) ;  /* 0x0000000c002c7947 */ /* 0x000fec0003800000 */
.L_x_3234:
        /* <DEDUP_REMOVED lines=9> */
.L_x_3239:
[----:B------:R-:W2:Y:S02]  /*f0f0*/  LDG.E R2, desc[UR36][R2.64] ;  /* 0x0000002402027981 */ /* 0x000ea4000c1e1900 */
[----:B--2---:R-:W-:Y:S01]  /*f100*/  I2FP.F32.S32 R23, R2 ;  /* 0x0000000200177245 */ /* 0x004fe20000201400 */
[----:B------:R-:W-:Y:S06]  /*f110*/  BRA `(.L_x_3237) ;  /* 0x0000000800fc7947 */ /* 0x000fec0003800000 */
.L_x_3238:
[----:B------:R-:W2:Y:S02]  /*f120*/  LDG.E.U16 R2, desc[UR36][R2.64] ;  /* 0x0000002402027981 */ /* 0x000ea4000c1e1500 */
[----:B--2---:R2:W3:Y:S01]  /*f130*/  I2F.S16 R23, R2 ;  /* 0x0000000200177306 */ /* 0x0044e20000101400 */
[----:B------:R-:W-:Y:S05]  /*f140*/  BRA `(.L_x_3237) ;  /* 0x0000000800f07947 */ /* 0x000fea0003800000 */
.L_x_3233:
        /* <DEDUP_REMOVED lines=8> */
.L_x_3241:
[----:B------:R-:W2:Y:S02]  /*f1d0*/  LDG.E.U16 R2, desc[UR36][R2.64] ;  /* 0x0000002402027981 */ /* 0x000ea4000c1e1500 */
[----:B--2---:R-:W-:Y:S01]  /*f1e0*/  HADD2.F32 R23, -RZ, R2.H0_H0 ;  /* 0x20000002ff177230 */ /* 0x004fe20000004100 */
[----:B------:R-:W-:Y:S06]  /*f1f0*/  BRA `(.L_x_3237) ;  /* 0x0000000800c47947 */ /* 0x000fec0003800000 */
.L_x_3240:
        /* <DEDUP_REMOVED lines=8> */
.L_x_3243:
[----:B------:R-:W2:Y:S02]  /*f280*/  LDG.E.U16 R2, desc[UR36][R2.64] ;  /* 0x0000002402027981 */ /* 0x000ea4000c1e1500 */
[----:B--2---:R-:W-:Y:S01]  /*f290*/  HADD2.F32 R23, -RZ, R2.H0_H0 ;  /* 0x20000002ff177230 */ /* 0x004fe20000004100 */
[----:B------:R-:W-:Y:S06]  /*f2a0*/  BRA `(.L_x_3237) ;  /* 0x0000000800987947 */ /* 0x000fec0003800000 */
.L_x_3242:
[----:B------:R-:W2:Y:S01]  /*f2b0*/  LDG.E.64 R2, desc[UR36][R2.64] ;  /* 0x0000002402027981 */ /* 0x000ea2000c1e1b00 */
[----:B------:R-:W-:Y:S01]  /*f2c0*/  UMOV UR4, 0xf0000000 ;  /* 0xf000000000047882 */ /* 0x000fe20000000000 */
[----:B------:R-:W-:Y:S01]  /*f2d0*/  UMOV UR5, 0x380fffff ;  /* 0x380fffff00057882 */ /* 0x000fe20000000000 */
[----:B--2---:R-:W0:Y:S01]  /*f2e0*/  F2F.F32.F64 R23, R2 ;  /* 0x0000000200177310 */ /* 0x004e220000301000 */
[----:B------:R-:W-:-:S14]  /*f2f0*/  DSETP.GEU.AND P0, PT, |R2|, UR4, PT ;  /* 0x0000000402007e2a */ /* 0x000fdc000bf0e200 */
[----:B0-----:R-:W-:Y:S01]  /*f300*/  @!P0 FMUL R23, R23, 1.175494350822287508e-38 ;  /* 0x0080000017178820 */ /* 0x001fe20000400000 */
[----:B------:R-:W-:Y:S06]  /*f310*/  BRA `(.L_x_3237) ;  /* 0x00000008007c7947 */ /* 0x000fec0003800000 */
.L_x_3232:
        /* <DEDUP_REMOVED lines=12> */
.L_x_3246:
[----:B------:R-:W2:Y:S01]  /*f3e0*/  LDG.E.64 R2, desc[UR36][R2.64] ;  /* 0x0000002402027981 */ /* 0x000ea2000c1e1b00 */
[----:B------:R-:W-:Y:S01]  /*f3f0*/  UMOV UR4, 0xf0000000 ;  /* 0xf000000000047882 */ /* 0x000fe20000000000 */
[----:B------:R-:W-:Y:S01]  /*f400*/  UMOV UR5, 0x380fffff ;  /* 0x380fffff00057882 */ /* 0x000fe20000000000 */
[----:B--2---:R-:W0:Y:S01]  /*f410*/  F2F.F32.F64 R23, R2 ;  /* 0x0000000200177310 */ /* 0x004e220000301000 */
[----:B------:R-:W-:-:S14]  /*f420*/  DSETP.GEU.AND P0, PT, |R2|, UR4, PT ;  /* 0x0000000402007e2a */ /* 0x000fdc000bf0e200 */
[----:B0-----:R-:W-:Y:S01]  /*f430*/  @!P0 FMUL R23, R23, 1.175494350822287508e-38 ;  /* 0x0080000017178820 */ /* 0x001fe20000400000 */
[----:B------:R-:W-:Y:S06]  /*f440*/  BRA `(.L_x_3237) ;  /* 0x0000000800307947 */ /* 0x000fec0003800000 */
.L_x_3245:
        /* <DEDUP_REMOVED lines=26> */
.L_x_3248:
        /* <DEDUP_REMOVED lines=13> */
.L_x_3247:
[----:B------:R-:W2:Y:S02]  /*f6c0*/  LDG.E.U16 R2, desc[UR36][R2.64] ;  /* 0x0000002402027981 */ /* 0x000ea4000c1e1500 */
[----:B--2---:R-:W-:Y:S01]  /*f6d0*/  IMAD.U32 R23, R2, 0x10000, RZ ;  /* 0x0001000002177824 */ /* 0x004fe200078e00ff */
[----:B------:R-:W-:Y:S06]  /*f6e0*/  BRA `(.L_x_3237) ;  /* 0x0000000400887947 */ /* 0x000fec0003800000 */
.L_x_3244:
        /* <DEDUP_REMOVED lines=11> */
.L_x_3251:
        /* <DEDUP_REMOVED lines=20> */
.L_x_3253:
[----:B------:R-:W-:Y:S05]  /*f8e0*/  BSYNC B0 ;  /* 0x0000000000007941 */ /* 0x000fea0003800000 */
.L_x_3252:
[----:B------:R-:W-:Y:S01]  /*f8f0*/  IMAD.SHL.U32 R2, R2, 0x100000, RZ ;  /* 0x0010000002027824 */ /* 0x000fe200078e00ff */
[----:B------:R-:W-:-:S04]  /*f900*/  LEA R0, R0, 0x3b800000, 0x17 ;  /* 0x3b80000000007811 */ /* 0x000fc800078eb8ff */
[----:B------:R-:W-:Y:S01]  /*f910*/  LOP3.LUT R23, R0, R2, R23, 0xfe, !PT ;  /* 0x0000000200177212 */ /* 0x000fe200078efe17 */
[----:B------:R-:W-:Y:S06]  /*f920*/  BRA `(.L_x_3237) ;  /* 0x0000000000f87947 */ /* 0x000fec0003800000 */
.L_x_3250:
        /* <DEDUP_REMOVED lines=20> */
.L_x_3255:
[----:B------:R-:W-:Y:S05]  /*fa70*/  BSYNC B0 ;  /* 0x0000000000007941 */ /* 0x000fea0003800000 */
.L_x_3254:
[----:B------:R-:W-:Y:S01]  /*fa80*/  IMAD.SHL.U32 R2, R2, 0x200000, RZ ;  /* 0x0020000002027824 */ /* 0x000fe200078e00ff */
[----:B------:R-:W-:-:S04]  /*fa90*/  LEA R0, R0, 0x37800000, 0x17 ;  /* 0x3780000000007811 */ /* 0x000fc800078eb8ff */
[----:B------:R-:W-:Y:S01]  /*faa0*/  LOP3.LUT R23, R0, R2, R23, 0xfe, !PT ;  /* 0x0000000200177212 */ /* 0x000fe200078efe17 */
[----:B------:R-:W-:Y:S06]  /*fab0*/  BRA `(.L_x_3237) ;  /* 0x0000000000947947 */ /* 0x000fec0003800000 */
.L_x_3249:
        /* <DEDUP_REMOVED lines=14> */
.L_x_3236:
        /* <DEDUP_REMOVED lines=16> */
.L_x_3258:
[----:B------:R-:W-:Y:S01]  /*fca0*/  IMAD.MOV.U32 R23, RZ, RZ, RZ ;  /* 0x000000ffff177224 */ /* 0x000fe200078e00ff */
[----:B------:R-:W-:Y:S06]  /*fcb0*/  BRA `(.L_x_3237) ;  /* 0x0000000000147947 */ /* 0x000fec0003800000 */
.L_x_3257:
[----:B------:R-:W2:Y:S02]  /*fcc0*/  LDG.E.64 R2, desc[UR36][R2.64] ;  /* 0x0000002402027981 */ /* 0x000ea4000c1e1b00 */
[----:B--2---:R0:W1:Y:S01]  /*fcd0*/  I2F.U64 R23, R2 ;  /* 0x0000000200177312 */ /* 0x0040620000301000 */
[----:B------:R-:W-:Y:S05]  /*fce0*/  BRA `(.L_x_3237) ;  /* 0x0000000000087947 */ /* 0x000fea0003800000 */
.L_x_3256:
[----:B------:R-:W2:Y:S02]  /*fcf0*/  LDG.E R2, desc[UR36][R2.64] ;  /* 0x0000002402027981 */ /* 0x000ea4000c1e1900 */
[----:B--2---:R-:W-:-:S07]  /*fd00*/  I2FP.F32.U32 R23, R2 ;  /* 0x0000000200177245 */ /* 0x004fce0000201000 */
.L_x_3237:
[----:B------:R-:W-:Y:S05]  /*fd10*/  BSYNC B6 ;  /* 0x0000000000067941 */ /* 0x000fea0003800000 */
.L_x_3231:
        /* <DEDUP_REMOVED lines=19> */
.L_x_3263:
[----:B------:R-:W2:Y:S02]  /*fe50*/  LDG.E.U8 R2, desc[UR36][R2.64] ;  /* 0x0000002402027981 */ /* 0x000ea4000c1e1100 */
[----:B--2---:R-:W-:Y:S01]  /*fe60*/  I2FP.F32.U32 R22, R2 ;  /* 0x0000000200167245 */ /* 0x004fe20000201000 */
[----:B------:R-:W-:Y:S06]  /*fe70*/  BRA `(.L_x_3265) ;  /* 0x0000000c002c7947 */ /* 0x000fec0003800000 */
.L_x_3262:
        /* <DEDUP_REMOVED lines=9> */
.L_x_3267:
[----:B------:R-:W2:Y:S02]  /*ff10*/  LDG.E R2, desc[UR36][R2.64] ;  /* 0x0000002402027981 */ /* 0x000ea4000c1e1900 */
[----:B--2---:R-:W-:Y:S01]  /*ff20*/  I2FP.F32.S32 R22, R2 ;  /* 0x0000000200167245 */ /* 0x004fe20000201400 */
[----:B------:R-:W-:Y:S06]  /*ff30*/  BRA `(.L_x_3265) ;  /* 0x0000000800fc7947 */ /* 0x000fec0003800000 */
.L_x_3266:
[----:B------:R-:W2:Y:S02]  /*ff40*/  LDG.E.U16 R2, desc[UR36][R2.64] ;  /* 0x0000002402027981 */ /* 0x000ea4000c1e1500 */
[----:B--2---:R0:W1:Y:S01]  /*ff50*/  I2F.S16 R22, R2 ;  /* 0x0000000200167306 */ /* 0x0040620000101400 */
[----:B------:R-:W-:Y:S05]  /*ff60*/  BRA `(.L_x_3265) ;  /* 0x0000000800f07947 */ /* 0x000fea0003800000 */
.L_x_3261:
        /* <DEDUP_REMOVED lines=8> */
.L_x_3269:
[----:B------:R-:W2:Y:S02]  /*fff0*/  LDG.E.U16 R2, desc[UR36][R2.64] ;  /* 0x0000002402027981 */ /* 0x000ea4000c1e1500 */
[----:B--2---:R-:W-:Y:S01]  /*10000*/  HADD2.F32 R22, -RZ, R2.H0_H0 ;  /* 0x20000002ff167230 */ /* 0x004fe20000004100 */
[----:B------:R-:W-:Y:S06]  /*10010*/  BRA `(.L_x_3265) ;  /* 0x0000000800c47947 */ /* 0x000fec0003800000 */
.L_x_3268:
        /* <DEDUP_REMOVED lines=8> */
.L_x_3271:
[----:B------:R-:W2:Y:S02]  /*100a0*/  LDG.E.U16 R2, desc[UR36][R2.64] ;  /* 0x0000002402027981 */ /* 0x000ea4000c1e1500 */
[----:B--2---:R-:W-:Y:S01]  /*100b0*/  HADD2.F32 R22, -RZ, R2.H0_H0 ;  /* 0x20000002ff167230 */ /* 0x004fe20000004100 */
[----:B------:R-:W-:Y:S06]  /*100c0*/  BRA `(.L_x_3265) ;  /* 0x0000000800987947 */ /* 0x000fec0003800000 */
.L_x_3270:
[----:B------:R-:W2:Y:S01]  /*100d0*/  LDG.E.64 R2, desc[UR36][R2.64] ;  /* 0x0000002402027981 */ /* 0x000ea2000c1e1b00 */
[----:B------:R-:W-:Y:S01]  /*100e0*/  UMOV UR4, 0xf0000000 ;  /* 0xf000000000047882 */ /* 0x000fe20000000000 */
[----:B------:R-:W-:Y:S01]  /*100f0*/  UMOV UR5, 0x380fffff ;  /* 0x380fffff00057882 */ /* 0x000fe20000000000 */
[----:B--2---:R-:W0:Y:S01]  /*10100*/  F2F.F32.F64 R22, R2 ;  /* 0x0000000200167310 */ /* 0x004e220000301000 */
[----:B------:R-:W-:-:S14]  /*10110*/  DSETP.GEU.AND P0, PT, |R2|, UR4, PT ;  /* 0x0000000402007e2a */ /* 0x000fdc000bf0e200 */
[----:B0-----:R-:W-:Y:S01]  /*10120*/  @!P0 FMUL R22, R22, 1.175494350822287508e-38 ;  /* 0x0080000016168820 */ /* 0x001fe20000400000 */
[----:B------:R-:W-:Y:S06]  /*10130*/  BRA `(.L_x_3265) ;  /* 0x00000008007c7947 */ /* 0x000fec0003800000 */
.L_x_3260:
        /* <DEDUP_REMOVED lines=12> */
.L_x_3274:
[----:B------:R-:W2:Y:S01]  /*10200*/  LDG.E.64 R2, desc[UR36][R2.64] ;  /* 0x0000002402027981 */ /* 0x000ea2000c1e1b00 */
[----:B------:R-:W-:Y:S01]  /*10210*/  UMOV UR4, 0xf0000000 ;  /* 0xf000000000047882 */ /* 0x000fe20000000000 */
[----:B------:R-:W-:Y:S01]  /*10220*/  UMOV UR5, 0x380fffff ;  /* 0x380fffff00057882 */ /* 0x000fe20000000000 */
[----:B--2---:R-:W0:Y:S01]  /*10230*/  F2F.F32.F64 R22, R2 ;  /* 0x0000000200167310 */ /* 0x004e220000301000 */
[----:B------:R-:W-:-:S14]  /*10240*/  DSETP.GEU.AND P0, PT, |R2|, UR4, PT ;  /* 0x0000000402007e2a */ /* 0x000fdc000bf0e200 */
[----:B0-----:R-:W-:Y:S01]  /*10250*/  @!P0 FMUL R22, R22, 1.175494350822287508e-38 ;  /* 0x0080000016168820 */ /* 0x001fe20000400000 */
[----:B------:R-:W-:Y:S06]  /*10260*/  BRA `(.L_x_3265) ;  /* 0x0000000800307947 */ /* 0x000fec0003800000 */
.L_x_3273:
        /* <DEDUP_REMOVED lines=26> */
.L_x_3276:
        /* <DEDUP_REMOVED lines=13> */
.L_x_3275:
[----:B------:R-:W2:Y:S02]  /*104e0*/  LDG.E.U16 R2, desc[UR36][R2.64] ;  /* 0x0000002402027981 */ /* 0x000ea4000c1e1500 */
[----:B--2---:R-:W-:Y:S01]  /*104f0*/  IMAD.U32 R22, R2, 0x10000, RZ ;  /* 0x0001000002167824 */ /* 0x004fe200078e00ff */
[----:B------:R-:W-:Y:S06]  /*10500*/  BRA `(.L_x_3265) ;  /* 0x0000000400887947 */ /* 0x000fec0003800000 */
.L_x_3272:
        /* <DEDUP_REMOVED lines=11> */
.L_x_3279:
        /* <DEDUP_REMOVED lines=20> */
.L_x_3281:
[----:B------:R-:W-:Y:S05]  /*10700*/  BSYNC B0 ;  /* 0x0000000000007941 */ /* 0x000fea0003800000 */
.L_x_3280:
[----:B------:R-:W-:Y:S01]  /*10710*/  IMAD.SHL.U32 R2, R2, 0x100000, RZ ;  /* 0x0010000002027824 */ /* 0x000fe200078e00ff */
[----:B------:R-:W-:-:S04]  /*10720*/  LEA R3, R0, 0x3b800000, 0x17 ;  /* 0x3b80000000037811 */ /* 0x000fc800078eb8ff */
[----:B------:R-:W-:Y:S01]  /*10730*/  LOP3.LUT R22, R3, R2, R22, 0xfe, !PT ;  /* 0x0000000203167212 */ /* 0x000fe200078efe16 */
[----:B------:R-:W-:Y:S06]  /*10740*/  BRA `(.L_x_3265) ;  /* 0x0000000000f87947 */ /* 0x000fec0003800000 */
.L_x_3278:
        /* <DEDUP_REMOVED lines=20> */
.L_x_3283:
[----:B------:R-:W-:Y:S05]  /*10890*/  BSYNC B0 ;  /* 0x0000000000007941 */ /* 0x000fea0003800000 */
.L_x_3282:
[----:B------:R-:W-:Y:S01]  /*108a0*/  IMAD.SHL.U32 R2, R2, 0x200000, RZ ;  /* 0x0020000002027824 */ /* 0x000fe200078e00ff */
[----:B------:R-:W-:-:S04]  /*108b0*/  LEA R3, R0, 0x37800000, 0x17 ;  /* 0x3780000000037811 */ /* 0x000fc800078eb8ff */
[----:B------:R-:W-:Y:S01]  /*108c0*/  LOP3.LUT R22, R3, R2, R22, 0xfe, !PT ;  /* 0x0000000203167212 */ /* 0x000fe200078efe16 */
[----:B------:R-:W-:Y:S06]  /*108d0*/  BRA `(.L_x_3265) ;  /* 0x0000000000947947 */ /* 0x000fec0003800000 */
.L_x_3277:
        /* <DEDUP_REMOVED lines=14> */
.L_x_3264:
        /* <DEDUP_REMOVED lines=16> */
.L_x_3286:
[----:B------:R-:W-:Y:S01]  /*10ac0*/  IMAD.MOV.U32 R22, RZ, RZ, RZ ;  /* 0x000000ffff167224 */ /* 0x000fe200078e00ff */
[----:B------:R-:W-:Y:S06]  /*10ad0*/  BRA `(.L_x_3265) ;  /* 0x0000000000147947 */ /* 0x000fec0003800000 */
.L_x_3285:
[----:B------:R-:W2:Y:S02]  /*10ae0*/  LDG.E.64 R2, desc[UR36][R2.64] ;  /* 0x0000002402027981 */ /* 0x000ea4000c1e1b00 */
[----:B--2---:R0:W1:Y:S01]  /*10af0*/  I2F.U64 R22, R2 ;  /* 0x0000000200167312 */ /* 0x0040620000301000 */
[----:B------:R-:W-:Y:S05]  /*10b00*/  BRA `(.L_x_3265) ;  /* 0x0000000000087947 */ /* 0x000fea0003800000 */
.L_x_3284:
[----:B------:R-:W2:Y:S02]  /*10b10*/  LDG.E R2, desc[UR36][R2.64] ;  /* 0x0000002402027981 */ /* 0x000ea4000c1e1900 */
[----:B--2---:R-:W-:-:S07]  /*10b20*/  I2FP.F32.U32 R22, R2 ;  /* 0x0000000200167245 */ /* 0x004fce0000201000 */
.L_x_3265:
[----:B------:R-:W-:Y:S05]  /*10b30*/  BSYNC B6 ;  /* 0x0000000000067941 */ /* 0x000fea0003800000 */
.L_x_3259:
        /* <DEDUP_REMOVED lines=19> */
.L_x_3291:
[----:B------:R-:W2:Y:S02]  /*10c70*/  LDG.E.U8 R0, desc[UR36][R2.64] ;  /* 0x0000002402007981 */ /* 0x000ea4000c1e1100 */
[----:B--2---:R-:W-:Y:S01]  /*10c80*/  I2FP.F32.U32 R0, R0 ;  /* 0x0000000000007245 */ /* 0x004fe20000201000 */
[----:B------:R-:W-:Y:S06]  /*10c90*/  BRA `(.L_x_3293) ;  /* 0x0000000c002c7947 */ /* 0x000fec0003800000 */
.L_x_3290:
        /* <DEDUP_REMOVED lines=9> */
.L_x_3295:
[----:B------:R-:W2:Y:S02]  /*10d30*/  LDG.E R0, desc[UR36][R2.64] ;  /* 0x0000002402007981 */ /* 0x000ea4000c1e1900 */
[----:B--2---:R-:W-:Y:S01]  /*10d40*/  I2FP.F32.S32 R0, R0 ;  /* 0x0000000000007245 */ /* 0x004fe20000201400 */
[----:B------:R-:W-:Y:S06]  /*10d50*/  BRA `(.L_x_3293) ;  /* 0x0000000800fc7947 */ /* 0x000fec0003800000 */
.L_x_3294:
[----:B------:R-:W2:Y:S02]  /*10d60*/  LDG.E.U16 R0, desc[UR36][R2.64] ;  /* 0x0000002402007981 */ /* 0x000ea4000c1e1500 */
[----:B--2---:R-:W1:Y:S01]  /*10d70*/  I2F.S16 R0, R0 ;  /* 0x0000000000007306 */ /* 0x004e620000101400 */
[----:B------:R-:W-:Y:S05]  /*10d80*/  BRA `(.L_x_3293) ;  /* 0x0000000800f07947 */ /* 0x000fea0003800000 */
.L_x_3289:
        /* <DEDUP_REMOVED lines=8> */
.L_x_3297:
[----:B------:R-:W2:Y:S02]  /*10e10*/  LDG.E.U16 R0, desc[UR36][R2.64] ;  /* 0x0000002402007981 */ /* 0x000ea4000c1e1500 */
[----:B--2---:R-:W-:Y:S01]  /*10e20*/  HADD2.F32 R0, -RZ, R0.H0_H0 ;  /* 0x20000000ff007230 */ /* 0x004fe20000004100 */
[----:B------:R-:W-:Y:S06]  /*10e30*/  BRA `(.L_x_3293) ;  /* 0x0000000800c47947 */ /* 0x000fec0003800000 */
.L_x_3296:
        /* <DEDUP_REMOVED lines=8> */
.L_x_3299:
[----:B------:R-:W2:Y:S02]  /*10ec0*/  LDG.E.U16 R0, desc[UR36][R2.64] ;  /* 0x0000002402007981 */ /* 0x000ea4000c1e1500 */
[----:B--2---:R-:W-:Y:S01]  /*10ed0*/  HADD2.F32 R0, -RZ, R0.H0_H0 ;  /* 0x20000000ff007230 */ /* 0x004fe20000004100 */
[----:B------:R-:W-:Y:S06]  /*10ee0*/  BRA `(.L_x_3293) ;  /* 0x0000000800987947 */ /* 0x000fec0003800000 */
.L_x_3298:
[----:B------:R-:W2:Y:S01]  /*10ef0*/  LDG.E.64 R2, desc[UR36][R2.64] ;  /* 0x0000002402027981 */ /* 0x000ea2000c1e1b00 */
[----:B------:R-:W-:Y:S01]  /*10f00*/  UMOV UR4, 0xf0000000 ;  /* 0xf000000000047882 */ /* 0x000fe20000000000 */
[----:B------:R-:W-:Y:S01]  /*10f10*/  UMOV UR5, 0x380fffff ;  /* 0x380fffff00057882 */ /* 0x000fe20000000000 */
[----:B--2---:R-:W0:Y:S01]  /*10f20*/  F2F.F32.F64 R0, R2 ;  /* 0x0000000200007310 */ /* 0x004e220000301000 */
[----:B------:R-:W-:-:S14]  /*10f30*/  DSETP.GEU.AND P0, PT, |R2|, UR4, PT ;  /* 0x0000000402007e2a */ /* 0x000fdc000bf0e200 */
[----:B0-----:R-:W-:Y:S01]  /*10f40*/  @!P0 FMUL R0, R0, 1.175494350822287508e-38 ;  /* 0x0080000000008820 */ /* 0x001fe20000400000 */
[----:B------:R-:W-:Y:S06]  /*10f50*/  BRA `(.L_x_3293) ;  /* 0x00000008007c7947 */ /* 0x000fec0003800000 */
.L_x_3288:
        /* <DEDUP_REMOVED lines=12> */
.L_x_3302:
[----:B------:R-:W2:Y:S01]  /*11020*/  LDG.E.64 R2, desc[UR36][R2.64] ;  /* 0x0000002402027981 */ /* 0x000ea2000c1e1b00 */
[----:B------:R-:W-:Y:S01]  /*11030*/  UMOV UR4, 0xf0000000 ;  /* 0xf000000000047882 */ /* 0x000fe20000000000 */
[----:B------:R-:W-:Y:S01]  /*11040*/  UMOV UR5, 0x380fffff ;  /* 0x380fffff00057882 */ /* 0x000fe20000000000 */
[----:B--2---:R-:W0:Y:S01]  /*11050*/  F2F.F32.F64 R0, R2 ;  /* 0x0000000200007310 */ /* 0x004e220000301000 */
[----:B------:R-:W-:-:S14]  /*11060*/  DSETP.GEU.AND P0, PT, |R2|, UR4, PT ;  /* 0x0000000402007e2a */ /* 0x000fdc000bf0e200 */
[----:B0-----:R-:W-:Y:S01]  /*11070*/  @!P0 FMUL R0, R0, 1.175494350822287508e-38 ;  /* 0x0080000000008820 */ /* 0x001fe20000400000 */
[----:B------:R-:W-:Y:S06]  /*11080*/  BRA `(.L_x_3293) ;  /* 0x0000000800307947 */ /* 0x000fec0003800000 */
.L_x_3301:
        /* <DEDUP_REMOVED lines=26> */
.L_x_3304:
        /* <DEDUP_REMOVED lines=13> */
.L_x_3303:
[----:B------:R-:W2:Y:S02]  /*11300*/  LDG.E.U16 R0, desc[UR36][R2.64] ;  /* 0x0000002402007981 */ /* 0x000ea4000c1e1500 */
[----:B--2---:R-:W-:Y:S01]  /*11310*/  IMAD.U32 R0, R0, 0x10000, RZ ;  /* 0x0001000000007824 */ /* 0x004fe200078e00ff */
[----:B------:R-:W-:Y:S06]  /*11320*/  BRA `(.L_x_3293) ;  /* 0x0000000400887947 */ /* 0x000fec0003800000 */
.L_x_3300:
        /* <DEDUP_REMOVED lines=11> */
.L_x_3307:
        /* <DEDUP_REMOVED lines=20> */
.L_x_3309:
[----:B------:R-:W-:Y:S05]  /*11520*/  BSYNC B0 ;  /* 0x0000000000007941 */ /* 0x000fea0003800000 */
.L_x_3308:
[----:B------:R-:W-:Y:S01]  /*11530*/  LEA R3, R0, 0x3b800000, 0x17 ;  /* 0x3b80000000037811 */ /* 0x000fe200078eb8ff */
[----:B------:R-:W-:-:S05]  /*11540*/  IMAD.SHL.U32 R0, R2, 0x100000, RZ ;  /* 0x0010000002007824 */ /* 0x000fca00078e00ff */
[----:B------:R-:W-:Y:S01]  /*11550*/  LOP3.LUT R0, R3, R0, R4, 0xfe, !PT ;  /* 0x0000000003007212 */ /* 0x000fe200078efe04 */
[----:B------:R-:W-:Y:S06]  /*11560*/  BRA `(.L_x_3293) ;  /* 0x0000000000f87947 */ /* 0x000fec0003800000 */
.L_x_3306:
        /* <DEDUP_REMOVED lines=20> */
.L_x_3311:
[----:B------:R-:W-:Y:S05]  /*116b0*/  BSYNC B0 ;  /* 0x0000000000007941 */ /* 0x000fea0003800000 */
.L_x_3310:
[----:B------:R-:W-:Y:S01]  /*116c0*/  LEA R3, R0, 0x37800000, 0x17 ;  /* 0x3780000000037811 */ /* 0x000fe200078eb8ff */
[----:B------:R-:W-:-:S05]  /*116d0*/  IMAD.SHL.U32 R0, R2, 0x200000, RZ ;  /* 0x0020000002007824 */ /* 0x000fca00078e00ff */
[----:B------:R-:W-:Y:S01]  /*116e0*/  LOP3.LUT R0, R3, R0, R4, 0xfe, !PT ;  /* 0x0000000003007212 */ /* 0x000fe200078efe04 */
[----:B------:R-:W-:Y:S06]  /*116f0*/  BRA `(.L_x_3293) ;  /* 0x0000000000947947 */ /* 0x000fec0003800000 */
.L_x_3305:
        /* <DEDUP_REMOVED lines=14> */
.L_x_3292:
        /* <DEDUP_REMOVED lines=16> */
.L_x_3314:
[----:B------:R-:W-:Y:S01]  /*118e0*/  IMAD.MOV.U32 R0, RZ, RZ, RZ ;  /* 0x000000ffff007224 */ /* 0x000fe200078e00ff */
[----:B------:R-:W-:Y:S06]  /*118f0*/  BRA `(.L_x_3293) ;  /* 0x0000000000147947 */ /* 0x000fec0003800000 */
.L_x_3313:
[----:B------:R-:W2:Y:S02]  /*11900*/  LDG.E.64 R2, desc[UR36][R2.64] ;  /* 0x0000002402027981 */ /* 0x000ea4000c1e1b00 */
[----:B--2---:R0:W1:Y:S01]  /*11910*/  I2F.U64 R0, R2 ;  /* 0x0000000200007312 */ /* 0x0040620000301000 */
[----:B------:R-:W-:Y:S05]  /*11920*/  BRA `(.L_x_3293) ;  /* 0x0000000000087947 */ /* 0x000fea0003800000 */
.L_x_3312:
[----:B------:R-:W2:Y:S02]  /*11930*/  LDG.E R0, desc[UR36][R2.64] ;  /* 0x0000002402007981 */ /* 0x000ea4000c1e1900 */
[----:B--2---:R-:W-:-:S07]  /*11940*/  I2FP.F32.U32 R0, R0 ;  /* 0x0000000000007245 */ /* 0x004fce0000201000 */
.L_x_3293:
[----:B------:R-:W-:Y:S05]  /*11950*/  BSYNC B6 ;  /* 0x0000000000067941 */ /* 0x000fea0003800000 */
.L_x_3287:
[----:B-----5:R-:W-:Y:S01]  /*11960*/  FMUL.FTZ R23, R23, -1.4426950216293334961 ;  /* 0xbfb8aa3b17177820 */ /* 0x020fe20000410000 */
[----:B------:R-:W1:Y:S05]  /*11970*/  LDC.U8 R4, c[0x0][0x569] ;  /* 0x00015a40ff047b82 */ /* 0x000e6a0000000000 */
[----:B------:R-:W0:Y:S02]  /*11980*/  MUFU.EX2 R23, R23 ;  /* 0x0000001700177308 */ /* 0x000e240000000800 */
[----:B0-2-4-:R-:W-:Y:S01]  /*11990*/  FADD.FTZ R2, R23, 1 ;  /* 0x3f80000017027421 */ /* 0x015fe20000010000 */
[----:B-1----:R-:W-:-:S05]  /*119a0*/  PRMT R5, R4, 0x9910, RZ ;  /* 0x0000991004057816 */ /* 0x002fca00000000ff */
[----:B------:R-:W3:Y:S01]  /*119b0*/  MUFU.RCP R3, R2 ;  /* 0x0000000200037308 */ /* 0x000ee20000001000 */
[----:B------:R-:W-:Y:S01]  /*119c0*/  ISETP.GT.AND P0, PT, R5, 0x9, PT ;  /* 0x000000090500780c */ /* 0x000fe20003f04270 */
[----:B---3--:R-:W-:-:S04]  /*119d0*/  FFMA.FTZ R0, R3, -R0, R0 ;  /* 0x8000000003007223 */ /* 0x008fc80000010000 */
        /* <DEDUP_REMOVED lines=14> */
.L_x_3318:
[----:B------:R-:W0:Y:S02]  /*11ac0*/  F2I.S64.TRUNC R22, R22 ;  /* 0x0000001600167311 */ /* 0x000e24000020d900 */
[----:B0-----:R-:W-:-:S05]  /*11ad0*/  IMAD.MOV.U32 R3, RZ, RZ, R22 ;  /* 0x000000ffff037224 */ /* 0x001fca00078e0016 */
[----:B------:R1:W-:Y:S01]  /*11ae0*/  STG.E.U8 desc[UR36][R16.64], R3 ;  /* 0x0000000310007986 */ /* 0x0003e2000c101124 */
[----:B------:R-:W-:Y:S05]  /*11af0*/  BRA `(.L_x_3320) ;  /* 0x0000000c00407947 */ /* 0x000fea0003800000 */
.L_x_3317:
        /* <DEDUP_REMOVED lines=9> */
.L_x_3322:
[----:B------:R-:W0:Y:S02]  /*11b90*/  F2I.FTZ.TRUNC.NTZ R3, R22 ;  /* 0x0000001600037305 */ /* 0x000e24000021f100 */
[----:B0-----:R4:W-:Y:S01]  /*11ba0*/  STG.E desc[UR36][R16.64], R3 ;  /* 0x0000000310007986 */ /* 0x0019e2000c101924 */
[----:B------:R-:W-:Y:S05]  /*11bb0*/  BRA `(.L_x_3320) ;  /* 0x0000000c00107947 */ /* 0x000fea0003800000 */
.L_x_3321:
[----:B------:R-:W0:Y:S02]  /*11bc0*/  F2I.FTZ.TRUNC.NTZ R3, R22 ;  /* 0x0000001600037305 */ /* 0x000e24000021f100 */
[----:B0-----:R2:W-:Y:S01]  /*11bd0*/  STG.E.U16 desc[UR36][R16.64], R3 ;  /* 0x0000000310007986 */ /* 0x0015e2000c101524 */
[----:B------:R-:W-:Y:S05]  /*11be0*/  BRA `(.L_x_3320) ;  /* 0x0000000c00047947 */ /* 0x000fea0003800000 */
.L_x_3316:
        /* <DEDUP_REMOVED lines=8> */
.L_x_3324:
[----:B------:R-:W-:-:S05]  /*11c70*/  F2FP.F16.F32.PACK_AB R22, RZ, R22 ;  /* 0x00000016ff16723e */ /* 0x000fca00000000ff */
[----:B------:R0:W-:Y:S01]  /*11c80*/  STG.E.U16 desc[UR36][R16.64], R22 ;  /* 0x0000001610007986 */ /* 0x0001e2000c101524 */
[----:B------:R-:W-:Y:S05]  /*11c90*/  BRA `(.L_x_3320) ;  /* 0x0000000800d87947 */ /* 0x000fea0003800000 */
.L_x_3323:
        /* <DEDUP_REMOVED lines=9> */
.L_x_3326:
[----:B------:R-:W-:-:S04]  /*11d30*/  F2FP.F16.F32.PACK_AB R3, RZ, R22 ;  /* 0x00000016ff03723e */ /* 0x000fc800000000ff */
[----:B------:R-:W-:-:S05]  /*11d40*/  PRMT R3, R3, 0x5410, RZ ;  /* 0x0000541003037816 */ /* 0x000fca00000000ff */
[----:B------:R0:W-:Y:S01]  /*11d50*/  STG.E desc[UR36][R16.64], R3 ;  /* 0x0000000310007986 */ /* 0x0001e2000c101924 */
[----:B------:R-:W-:Y:S05]  /*11d60*/  BRA `(.L_x_3320) ;  /* 0x0000000800a47947 */ /* 0x000fea0003800000 */
.L_x_3325:
[----:B------:R-:W-:-:S06]  /*11d70*/  FMUL.FTZ R2, R22, 1 ;  /* 0x3f80000016027820 */ /* 0x000fcc0000410000 */
[----:B------:R-:W0:Y:S02]  /*11d80*/  F2F.F64.F32 R2, R2 ;  /* 0x0000000200027310 */ /* 0x000e240000201800 */
[----:B0-----:R0:W-:Y:S01]  /*11d90*/  STG.E.64 desc[UR36][R16.64], R2 ;  /* 0x0000000210007986 */ /* 0x0011e2000c101b24 */
[----:B------:R-:W-:Y:S05]  /*11da0*/  BRA `(.L_x_3320) ;  /* 0x0000000800947947 */ /* 0x000fea0003800000 */
.L_x_3315:
        /* <DEDUP_REMOVED lines=12> */
.L_x_3329:
[----:B------:R-:W-:Y:S01]  /*11e70*/  FMUL.FTZ R4, R22, 1 ;  /* 0x3f80000016047820 */ /* 0x000fe20000410000 */
[----:B------:R-:W-:-:S05]  /*11e80*/  CS2R R6, SRZ ;  /* 0x0000000000067805 */ /* 0x000fca000001ff00 */
[----:B------:R-:W0:Y:S02]  /*11e90*/  F2F.F64.F32 R4, R4 ;  /* 0x0000000400047310 */ /* 0x000e240000201800 */
[----:B0-----:R0:W-:Y:S01]  /*11ea0*/  STG.E.128 desc[UR36][R16.64], R4 ;  /* 0x0000000410007986 */ /* 0x0011e2000c101d24 */
[----:B------:R-:W-:Y:S05]  /*11eb0*/  BRA `(.L_x_3320) ;  /* 0x0000000800507947 */ /* 0x000fea0003800000 */
.L_x_3328:
        /* <DEDUP_REMOVED lines=20> */
.L_x_3333:
[----:B------:R-:W-:Y:S05]  /*12000*/  BSYNC B0 ;  /* 0x0000000000007941 */ /* 0x000fea0003800000 */
.L_x_3332:
[----:B------:R-:W-:-:S05]  /*12010*/  LOP3.LUT R5, R0, R5, RZ, 0xfc, !PT ;  /* 0x0000000500057212 */ /* 0x000fca00078efcff */
[----:B------:R0:W-:Y:S01]  /*12020*/  STG.E.U8 desc[UR36][R16.64], R5 ;  /* 0x0000000510007986 */ /* 0x0001e2000c101124 */
[----:B------:R-:W-:Y:S05]  /*12030*/  BRA `(.L_x_3320) ;  /* 0x0000000400f07947 */ /* 0x000fea0003800000 */
.L_x_3331:
        /* <DEDUP_REMOVED lines=12> */
.L_x_3335:
[----:B------:R-:W-:Y:S01]  /*12100*/  IMAD.MOV.U32 R0, RZ, RZ, 0x7f ;  /* 0x0000007fff007424 */ /* 0x000fe200078e00ff */
[----:B------:R-:W-:-:S04]  /*12110*/  ISETP.GT.U32.AND P0, PT, R2, 0x7f800000, PT ;  /* 0x7f8000000200780c */ /* 0x000fc80003f04070 */
[----:B------:R-:W-:-:S09]  /*12120*/  SEL R0, R0, 0x7c, P0 ;  /* 0x0000007c00007807 */ /* 0x000fd20000000000 */
.L_x_3336:
[----:B------:R-:W-:Y:S05]  /*12130*/  BSYNC B0 ;  /* 0x0000000000007941 */ /* 0x000fea0003800000 */
.L_x_3334:
[----:B------:R-:W-:-:S04]  /*12140*/  LOP3.LUT R22, R22, 0x80000000, RZ, 0xc0, !PT ;  /* 0x8000000016167812 */ /* 0x000fc800078ec0ff */
[----:B------:R-:W-:-:S04]  /*12150*/  SHF.R.U32.HI R3, RZ, 0x18, R22 ;  /* 0x00000018ff037819 */ /* 0x000fc80000011616 */
[----:B------:R-:W-:-:S05]  /*12160*/  LOP3.LUT R3, R0, R3, RZ, 0xfc, !PT ;  /* 0x0000000300037212 */ /* 0x000fca00078efcff */
[----:B------:R0:W-:Y:S01]  /*12170*/  STG.E.U8 desc[UR36][R16.64], R3 ;  /* 0x0000000310007986 */ /* 0x0001e2000c101124 */
[----:B------:R-:W-:Y:S05]  /*12180*/  BRA `(.L_x_3320) ;  /* 0x00000004009c7947 */ /* 0x000fea0003800000 */
.L_x_3330:
[----:B------:R-:W-:-:S05]  /*12190*/  F2FP.BF16.F32.PACK_AB R22, RZ, R22 ;  /* 0x00000016ff16723e */ /* 0x000fca00000010ff */
[----:B------:R0:W-:Y:S01]  /*121a0*/  STG.E.U16 desc[UR36][R16.64], R22 ;  /* 0x0000001610007986 */ /* 0x0001e2000c101524 */
[----:B------:R-:W-:Y:S05]  /*121b0*/  BRA `(.L_x_3320) ;  /* 0x0000000400907947 */ /* 0x000fea0003800000 */
.L_x_3327:
        /* <DEDUP_REMOVED lines=11> */
.L_x_3339:
        /* <DEDUP_REMOVED lines=16> */
.L_x_3342:
[----:B------:R-:W-:-:S04]  /*12370*/  LOP3.LUT R22, R22, 0x80000000, RZ, 0xc0, !PT ;  /* 0x8000000016167812 */ /* 0x000fc800078ec0ff */
[----:B------:R-:W-:-:S04]  /*12380*/  SHF.R.U32.HI R3, RZ, 0x18, R22 ;  /* 0x00000018ff037819 */ /* 0x000fc80000011616 */
[----:B------:R-:W-:-:S04]  /*12390*/  LOP3.LUT R0, R0, R3, RZ, 0xfc, !PT ;  /* 0x0000000300007212 */ /* 0x000fc800078efcff */
[----:B------:R-:W-:-:S07]  /*123a0*/  PRMT R8, R0, 0x7610, R8 ;  /* 0x0000761000087816 */ /* 0x000fce0000000008 */
.L_x_3341:
[----:B------:R-:W-:Y:S05]  /*123b0*/  BSYNC B0 ;  /* 0x0000000000007941 */ /* 0x000fea0003800000 */
.L_x_3340:
[----:B------:R0:W-:Y:S01]  /*123c0*/  STG.E.U8 desc[UR36][R16.64], R8 ;  /* 0x0000000810007986 */ /* 0x0001e2000c101124 */
[----:B------:R-:W-:Y:S05]  /*123d0*/  BRA `(.L_x_3320) ;  /* 0x0000000400087947 */ /* 0x000fea0003800000 */
.L_x_3338:
        /* <DEDUP_REMOVED lines=16> */
.L_x_3345:
[----:B------:R-:W-:-:S04]  /*124e0*/  LOP3.LUT R22, R22, 0x80000000, RZ, 0xc0, !PT ;  /* 0x8000000016167812 */ /* 0x000fc800078ec0ff */
[----:B------:R-:W-:-:S04]  /*124f0*/  SHF.R.U32.HI R3, RZ, 0x18, R22 ;  /* 0x00000018ff037819 */ /* 0x000fc80000011616 */
[----:B------:R-:W-:-:S04]  /*12500*/  LOP3.LUT R0, R0, R3, RZ, 0xfc, !PT ;  /* 0x0000000300007212 */ /* 0x000fc800078efcff */
[----:B------:R-:W-:-:S07]  /*12510*/  PRMT R8, R0, 0x7610, R8 ;  /* 0x0000761000087816 */ /* 0x000fce0000000008 */
.L_x_3344:
[----:B------:R-:W-:Y:S05]  /*12520*/  BSYNC B0 ;  /* 0x0000000000007941 */ /* 0x000fea0003800000 */
.L_x_3343:
[----:B------:R0:W-:Y:S01]  /*12530*/  STG.E.U8 desc[UR36][R16.64], R8 ;  /* 0x0000000810007986 */ /* 0x0001e2000c101124 */
[----:B------:R-:W-:Y:S05]  /*12540*/  BRA `(.L_x_3320) ;  /* 0x0000000000ac7947 */ /* 0x000fea0003800000 */
.L_x_3337:
        /* <DEDUP_REMOVED lines=21> */
.L_x_3319:
        /* <DEDUP_REMOVED lines=16> */
.L_x_3348:
[----:B------:R-:W-:Y:S05]  /*127a0*/  BRA `(.L_x_3320) ;  /* 0x0000000000147947 */ /* 0x000fea0003800000 */
.L_x_3347:
[----:B------:R-:W0:Y:S02]  /*127b0*/  F2I.U64.TRUNC R22, R22 ;  /* 0x0000001600167311 */ /* 0x000e24000020d800 */
[----:B0-----:R0:W-:Y:S01]  /*127c0*/  STG.E.64 desc[UR36][R16.64], R22 ;  /* 0x0000001610007986 */ /* 0x0011e2000c101b24 */
[----:B------:R-:W-:Y:S05]  /*127d0*/  BRA `(.L_x_3320) ;  /* 0x0000000000087947 */ /* 0x000fea0003800000 */
.L_x_3346:
[----:B------:R-:W0:Y:S02]  /*127e0*/  F2I.FTZ.U32.TRUNC.NTZ R3, R22 ;  /* 0x0000001600037305 */ /* 0x000e24000021f000 */
[----:B0-----:R0:W-:Y:S02]  /*127f0*/  STG.E desc[UR36][R16.64], R3 ;  /* 0x0000000310007986 */ /* 0x0011e4000c101924 */
.L_x_3320:
[----:B------:R-:W-:-:S07]  /*12800*/  VIADD R27, R27, 0x80 ;  /* 0x000000801b1b7836 */ /* 0x000fce0000000000 */
.L_x_3201:
[----:B------:R-:W-:Y:S05]  /*12810*/  BSYNC B7 ;  /* 0x0000000000077941 */ /* 0x000fea0003800000 */
.L_x_3200:
[----:B------:R-:W-:Y:S02]  /*12820*/  ULDC UR4, c[0x0][0x210] ;  /* 0x0000840000047ab9 */ /* 0x000fe40000000800 */
[----:B------:R-:W-:-:S13]  /*12830*/  ISETP.GE.AND P0, PT, R27, UR4, PT ;  /* 0x000000041b007c0c */ /* 0x000fda000bf06270 */
[----:B------:R-:W-:Y:S05]  /*12840*/  @P0 EXIT ;  /* 0x000000000000094d */ /* 0x000fea0003800000 */
[----:B0-----:R-:W0:Y:S01]  /*12850*/  LDC R6, c[0x0][0x218] ;  /* 0x00008600ff067b82 */ /* 0x001e220000000800 */
[----:B------:R-:W-:Y:S01]  /*12860*/  CS2R R18, SRZ ;  /* 0x0000000000127805 */ /* 0x000fe2000001ff00 */
[----:B-1-3--:R-:W-:Y:S02]  /*12870*/  IMAD.MOV.U32 R23, RZ, RZ, RZ ;  /* 0x000000ffff177224 */ /* 0x00afe400078e00ff */
[----:B------:R-:W-:Y:S02]  /*12880*/  IMAD.MOV.U32 R0, RZ, RZ, RZ ;  /* 0x000000ffff007224 */ /* 0x000fe400078e00ff */
[----:B--2-4-:R-:W-:Y:S01]  /*12890*/  IMAD.MOV.U32 R16, RZ, RZ, RZ ;  /* 0x000000ffff107224 */ /* 0x014fe200078e00ff */
        /* <DEDUP_REMOVED lines=425> */
.L_x_3349:
        /* <DEDUP_REMOVED lines=22> */
.L_x_3354:
[----:B------:R-:W2:Y:S02]  /*14490*/  LDG.E.U8 R2, desc[UR36][R2.64] ;  /* 0x0000002402027981 */ /* 0x000ea4000c1e1100 */
[----:B--2---:R-:W-:Y:S01]  /*144a0*/  I2FP.F32.U32 R22, R2 ;  /* 0x0000000200167245 */ /* 0x004fe20000201000 */
[----:B------:R-:W-:Y:S06]  /*144b0*/  BRA `(.L_x_3356) ;  /* 0x0000000c002c7947 */ /* 0x000fec0003800000 */
.L_x_3353:
        /* <DEDUP_REMOVED lines=9> */
.L_x_3358:
[----:B------:R-:W2:Y:S02]  /*14550*/  LDG.E R2, desc[UR36][R2.64] ;  /* 0x0000002402027981 */ /* 0x000ea4000c1e1900 */
[----:B--2---:R-:W-:Y:S01]  /*14560*/  I2FP.F32.S32 R22, R2 ;  /* 0x0000000200167245 */ /* 0x004fe20000201400 */
[----:B------:R-:W-:Y:S06]  /*14570*/  BRA `(.L_x_3356) ;  /* 0x0000000800fc7947 */ /* 0x000fec0003800000 */
.L_x_3357:
[----:B------:R-:W2:Y:S02]  /*14580*/  LDG.E.U16 R2, desc[UR36][R2.64] ;  /* 0x0000002402027981 */ /* 0x000ea4000c1e1500 */
[----:B--2---:R4:W0:Y:S01]  /*14590*/  I2F.S16 R22, R2 ;  /* 0x0000000200167306 */ /* 0x0048220000101400 */
[----:B------:R-:W-:Y:S05]  /*145a0*/  BRA `(.L_x_3356) ;  /* 0x0000000800f07947 */ /* 0x000fea0003800000 */
.L_x_3352:
        /* <DEDUP_REMOVED lines=8> */
.L_x_3360:
[----:B------:R-:W2:Y:S02]  /*14630*/  LDG.E.U16 R2, desc[UR36][R2.64] ;  /* 0x0000002402027981 */ /* 0x000ea4000c1e1500 */
[----:B--2---:R-:W-:Y:S01]  /*14640*/  HADD2.F32 R22, -RZ, R2.H0_H0 ;  /* 0x20000002ff167230 */ /* 0x004fe20000004100 */
[----:B------:R-:W-:Y:S06]  /*14650*/  BRA `(.L_x_3356) ;  /* 0x0000000800c47947 */ /* 0x000fec0003800000 */
.L_x_3359:
        /* <DEDUP_REMOVED lines=8> */
.L_x_3362:
[----:B------:R-:W2:Y:S02]  /*146e0*/  LDG.E.U16 R2, desc[UR36][R2.64] ;  /* 0x0000002402027981 */ /* 0x000ea4000c1e1500 */
[----:B--2---:R-:W-:Y:S01]  /*146f0*/  HADD2.F32 R22, -RZ, R2.H0_H0 ;  /* 0x20000002ff167230 */ /* 0x004fe20000004100 */
[----:B------:R-:W-:Y:S06]  /*14700*/  BRA `(.L_x_3356) ;  /* 0x0000000800987947 */ /* 0x000fec0003800000 */
.L_x_3361:
[----:B------:R-:W2:Y:S01]  /*14710*/  LDG.E.64 R2, desc[UR36][R2.64] ;  /* 0x0000002402027981 */ /* 0x000ea2000c1e1b00 */
[----:B------:R-:W-:Y:S01]  /*14720*/  UMOV UR4, 0xf0000000 ;  /* 0xf000000000047882 */ /* 0x000fe20000000000 */
[----:B------:R-:W-:Y:S01]  /*14730*/  UMOV UR5, 0x380fffff ;  /* 0x380fffff00057882 */ /* 0x000fe20000000000 */
[----:B--2---:R-:W0:Y:S01]  /*14740*/  F2F.F32.F64 R22, R2 ;  /* 0x0000000200167310 */ /* 0x004e220000301000 */
[----:B------:R-:W-:-:S14]  /*14750*/  DSETP.GEU.AND P0, PT, |R2|, UR4, PT ;  /* 0x0000000402007e2a */ /* 0x000fdc000bf0e200 */
[----:B0-----:R-:W-:Y:S01]  /*14760*/  @!P0 FMUL R22, R22, 1.175494350822287508e-38 ;  /* 0x0080000016168820 */ /* 0x001fe20000400000 */
[----:B------:R-:W-:Y:S06]  /*14770*/  BRA `(.L_x_3356) ;  /* 0x00000008007c7947 */ /* 0x000fec0003800000 */
.L_x_3351:
        /* <DEDUP_REMOVED lines=12> */
.L_x_3365:
[----:B------:R-:W2:Y:S01]  /*14840*/  LDG.E.64 R2, desc[UR36][R2.64] ;  /* 0x0000002402027981 */ /* 0x000ea2000c1e1b00 */
[----:B------:R-:W-:Y:S01]  /*14850*/  UMOV UR4, 0xf0000000 ;  /* 0xf000000000047882 */ /* 0x000fe20000000000 */
[----:B------:R-:W-:Y:S01]  /*14860*/  UMOV UR5, 0x380fffff ;  /* 0x380fffff00057882 */ /* 0x000fe20000000000 */
[----:B--2---:R-:W0:Y:S01]  /*14870*/  F2F.F32.F64 R22, R2 ;  /* 0x0000000200167310 */ /* 0x004e220000301000 */
[----:B------:R-:W-:-:S14]  /*14880*/  DSETP.GEU.AND P0, PT, |R2|, UR4, PT ;  /* 0x0000000402007e2a */ /* 0x000fdc000bf0e200 */
[----:B0-----:R-:W-:Y:S01]  /*14890*/  @!P0 FMUL R22, R22, 1.175494350822287508e-38 ;  /* 0x0080000016168820 */ /* 0x001fe20000400000 */
[----:B------:R-:W-:Y:S06]  /*148a0*/  BRA `(.L_x_3356) ;  /* 0x0000000800307947 */ /* 0x000fec0003800000 */
.L_x_3364:
        /* <DEDUP_REMOVED lines=26> */
.L_x_3367:
        /* <DEDUP_REMOVED lines=13> */
.L_x_3366:
[----:B------:R-:W2:Y:S02]  /*14b20*/  LDG.E.U16 R2, desc[UR36][R2.64] ;  /* 0x0000002402027981 */ /* 0x000ea4000c1e1500 */
[----:B--2---:R-:W-:Y:S01]  /*14b30*/  IMAD.U32 R22, R2, 0x10000, RZ ;  /* 0x0001000002167824 */ /* 0x004fe200078e00ff */
[----:B------:R-:W-:Y:S06]  /*14b40*/  BRA `(.L_x_3356) ;  /* 0x0000000400887947 */ /* 0x000fec0003800000 */
.L_x_3363:
        /* <DEDUP_REMOVED lines=11> */
.L_x_3370:
        /* <DEDUP_REMOVED lines=20> */
.L_x_3372:
[----:B------:R-:W-:Y:S05]  /*14d40*/  BSYNC B0 ;  /* 0x0000000000007941 */ /* 0x000fea0003800000 */
.L_x_3371:
[----:B------:R-:W-:Y:S01]  /*14d50*/  IMAD.SHL.U32 R2, R2, 0x100000, RZ ;  /* 0x0010000002027824 */ /* 0x000fe200078e00ff */
[----:B------:R-:W-:-:S04]  /*14d60*/  LEA R3, R0, 0x3b800000, 0x17 ;  /* 0x3b80000000037811 */ /* 0x000fc800078eb8ff */
[----:B------:R-:W-:Y:S01]  /*14d70*/  LOP3.LUT R22, R3, R2, R22, 0xfe, !PT ;  /* 0x0000000203167212 */ /* 0x000fe200078efe16 */
[----:B------:R-:W-:Y:S06]  /*14d80*/  BRA `(.L_x_3356) ;  /* 0x0000000000f87947 */ /* 0x000fec0003800000 */
.L_x_3369:
        /* <DEDUP_REMOVED lines=20> */
.L_x_3374:
[----:B------:R-:W-:Y:S05]  /*14ed0*/  BSYNC B0 ;  /* 0x0000000000007941 */ /* 0x000fea0003800000 */
.L_x_3373:
[----:B------:R-:W-:Y:S01]  /*14ee0*/  IMAD.SHL.U32 R2, R2, 0x200000, RZ ;  /* 0x0020000002027824 */ /* 0x000fe200078e00ff */
[----:B------:R-:W-:-:S04]  /*14ef0*/  LEA R3, R0, 0x37800000, 0x17 ;  /* 0x3780000000037811 */ /* 0x000fc800078eb8ff */
[----:B------:R-:W-:Y:S01]  /*14f00*/  LOP3.LUT R22, R3, R2, R22, 0xfe, !PT ;  /* 0x0000000203167212 */ /* 0x000fe200078efe16 */
[----:B------:R-:W-:Y:S06]  /*14f10*/  BRA `(.L_x_3356) ;  /* 0x0000000000947947 */ /* 0x000fec0003800000 */
.L_x_3368:
        /* <DEDUP_REMOVED lines=14> */
.L_x_3355:
        /* <DEDUP_REMOVED lines=16> */
.L_x_3377:
[----:B------:R-:W-:Y:S01]  /*15100*/  IMAD.MOV.U32 R22, RZ, RZ, RZ ;  /* 0x000000ffff167224 */ /* 0x000fe200078e00ff */
[----:B------:R-:W-:Y:S06]  /*15110*/  BRA `(.L_x_3356) ;  /* 0x0000000000147947 */ /* 0x000fec0003800000 */
.L_x_3376:
[----:B------:R-:W2:Y:S02]  /*15120*/  LDG.E.64 R2, desc[UR36][R2.64] ;  /* 0x0000002402027981 */ /* 0x000ea4000c1e1b00 */
[----:B--2---:R0:W1:Y:S01]  /*15130*/  I2F.U64 R22, R2 ;  /* 0x0000000200167312 */ /* 0x0040620000301000 */
[----:B------:R-:W-:Y:S05]  /*15140*/  BRA `(.L_x_3356) ;  /* 0x0000000000087947 */ /* 0x000fea0003800000 */
.L_x_3375:
[----:B------:R-:W2:Y:S02]  /*15150*/  LDG.E R2, desc[UR36][R2.64] ;  /* 0x0000002402027981 */ /* 0x000ea4000c1e1900 */
[----:B--2---:R-:W-:-:S07]  /*15160*/  I2FP.F32.U32 R22, R2 ;  /* 0x0000000200167245 */ /* 0x004fce0000201000 */
.L_x_3356:
[----:B------:R-:W-:Y:S05]  /*15170*/  BSYNC B6 ;  /* 0x0000000000067941 */ /* 0x000fea0003800000 */
.L_x_3350:
        /* <DEDUP_REMOVED lines=19> */
.L_x_3382:
[----:B------:R-:W2:Y:S02]  /*152b0*/  LDG.E.U8 R2, desc[UR36][R2.64] ;  /* 0x0000002402027981 */ /* 0x000ea4000c1e1100 */
[----:B--2---:R-:W-:Y:S01]  /*152c0*/  I2FP.F32.U32 R23, R2 ;  /* 0x0000000200177245 */ /* 0x004fe20000201000 */
[----:B------:R-:W-:Y:S06]  /*152d0*/  BRA `(.L_x_3384) ;  /* 0x0000000c002c7947 */ /* 0x000fec0003800000 */
.L_x_3381:
        /* <DEDUP_REMOVED lines=9> */
.L_x_3386:
[----:B------:R-:W2:Y:S02]  /*15370*/  LDG.E R2, desc[UR36][R2.64] ;  /* 0x0000002402027981 */ /* 0x000ea4000c1e1900 */
[----:B--2---:R-:W-:Y:S01]  /*15380*/  I2FP.F32.S32 R23, R2 ;  /* 0x0000000200177245 */ /* 0x004fe20000201400 */
[----:B------:R-:W-:Y:S06]  /*15390*/  BRA `(.L_x_3384) ;  /* 0x0000000800fc7947 */ /* 0x000fec0003800000 */
.L_x_3385:
[----:B------:R-:W2:Y:S02]  /*153a0*/  LDG.E.U16 R2, desc[UR36][R2.64] ;  /* 0x0000002402027981 */ /* 0x000ea4000c1e1500 */
[----:B--2---:R4:W0:Y:S01]  /*153b0*/  I2F.S16 R23, R2 ;  /* 0x0000000200177306 */ /* 0x0048220000101400 */
[----:B------:R-:W-:Y:S05]  /*153c0*/  BRA `(.L_x_3384) ;  /* 0x0000000800f07947 */ /* 0x000fea0003800000 */
.L_x_3380:
        /* <DEDUP_REMOVED lines=8> */
.L_x_3388:
[----:B------:R-:W2:Y:S02]  /*15450*/  LDG.E.U16 R2, desc[UR36][R2.64] ;  /* 0x0000002402027981 */ /* 0x000ea4000c1e1500 */
[----:B--2---:R-:W-:Y:S01]  /*15460*/  HADD2.F32 R23, -RZ, R2.H0_H0 ;  /* 0x20000002ff177230 */ /* 0x004fe20000004100 */
[----:B------:R-:W-:Y:S06]  /*15470*/  BRA `(.L_x_3384) ;  /* 0x0000000800c47947 */ /* 0x000fec0003800000 */
.L_x_3387:
        /* <DEDUP_REMOVED lines=8> */
.L_x_3390:
[----:B------:R-:W2:Y:S02]  /*15500*/  LDG.E.U16 R2, desc[UR36][R2.64] ;  /* 0x0000002402027981 */ /* 0x000ea4000c1e1500 */
[----:B--2---:R-:W-:Y:S01]  /*15510*/  HADD2.F32 R23, -RZ, R2.H0_H0 ;  /* 0x20000002ff177230 */ /* 0x004fe20000004100 */
[----:B------:R-:W-:Y:S06]  /*15520*/  BRA `(.L_x_3384) ;  /* 0x0000000800987947 */ /* 0x000fec0003800000 */
.L_x_3389:
[----:B------:R-:W2:Y:S01]  /*15530*/  LDG.E.64 R2, desc[UR36][R2.64] ;  /* 0x0000002402027981 */ /* 0x000ea2000c1e1b00 */
[----:B------:R-:W-:Y:S01]  /*15540*/  UMOV UR4, 0xf0000000 ;  /* 0xf000000000047882 */ /* 0x000fe20000000000 */
[----:B------:R-:W-:Y:S01]  /*15550*/  UMOV UR5, 0x380fffff ;  /* 0x380fffff00057882 */ /* 0x000fe20000000000 */
[----:B--2---:R-:W0:Y:S01]  /*15560*/  F2F.F32.F64 R23, R2 ;  /* 0x0000000200177310 */ /* 0x004e220000301000 */
[----:B------:R-:W-:-:S14]  /*15570*/  DSETP.GEU.AND P0, PT, |R2|, UR4, PT ;  /* 0x0000000402007e2a */ /* 0x000fdc000bf0e200 */
[----:B0-----:R-:W-:Y:S01]  /*15580*/  @!P0 FMUL R23, R23, 1.175494350822287508e-38 ;  /* 0x0080000017178820 */ /* 0x001fe20000400000 */
[----:B------:R-:W-:Y:S06]  /*15590*/  BRA `(.L_x_3384) ;  /* 0x00000008007c7947 */ /* 0x000fec0003800000 */
.L_x_3379:
        /* <DEDUP_REMOVED lines=12> */
.L_x_3393:
[----:B------:R-:W2:Y:S01]  /*15660*/  LDG.E.64 R2, desc[UR36][R2.64] ;  /* 0x0000002402027981 */ /* 0x000ea2000c1e1b00 */
[----:B------:R-:W-:Y:S01]  /*15670*/  UMOV UR4, 0xf0000000 ;  /* 0xf000000000047882 */ /* 0x000fe20000000000 */
[----:B------:R-:W-:Y:S01]  /*15680*/  UMOV UR5, 0x380fffff ;  /* 0x380fffff00057882 */ /* 0x000fe20000000000 */
[----:B--2---:R-:W0:Y:S01]  /*15690*/  F2F.F32.F64 R23, R2 ;  /* 0x0000000200177310 */ /* 0x004e220000301000 */
[----:B------:R-:W-:-:S14]  /*156a0*/  DSETP.GEU.AND P0, PT, |R2|, UR4, PT ;  /* 0x0000000402007e2a */ /* 0x000fdc000bf0e200 */
[----:B0-----:R-:W-:Y:S01]  /*156b0*/  @!P0 FMUL R23, R23, 1.175494350822287508e-38 ;  /* 0x0080000017178820 */ /* 0x001fe20000400000 */
[----:B------:R-:W-:Y:S06]  /*156c0*/  BRA `(.L_x_3384) ;  /* 0x0000000800307947 */ /* 0x000fec0003800000 */
.L_x_3392:
        /* <DEDUP_REMOVED lines=26> */
.L_x_3395:
        /* <DEDUP_REMOVED lines=13> */
.L_x_3394:
[----:B------:R-:W2:Y:S02]  /*15940*/  LDG.E.U16 R2, desc[UR36][R2.64] ;  /* 0x0000002402027981 */ /* 0x000ea4000c1e1500 */
[----:B--2---:R-:W-:Y:S01]  /*15950*/  IMAD.U32 R23, R2, 0x10000, RZ ;  /* 0x0001000002177824 */ /* 0x004fe200078e00ff */
[----:B------:R-:W-:Y:S06]  /*15960*/  BRA `(.L_x_3384) ;  /* 0x0000000400887947 */ /* 0x000fec0003800000 */
.L_x_3391:
        /* <DEDUP_REMOVED lines=11> */
.L_x_3398:
        /* <DEDUP_REMOVED lines=20> */
.L_x_3400:
[----:B------:R-:W-:Y:S05]  /*15b60*/  BSYNC B0 ;  /* 0x0000000000007941 */ /* 0x000fea0003800000 */
.L_x_3399:
[----:B------:R-:W-:Y:S01]  /*15b70*/  IMAD.SHL.U32 R2, R2, 0x100000, RZ ;  /* 0x0010000002027824 */ /* 0x000fe200078e00ff */
[----:B------:R-:W-:-:S04]  /*15b80*/  LEA R0, R0, 0x3b800000, 0x17 ;  /* 0x3b80000000007811 */ /* 0x000fc800078eb8ff */
[----:B------:R-:W-:Y:S01]  /*15b90*/  LOP3.LUT R23, R0, R2, R23, 0xfe, !PT ;  /* 0x0000000200177212 */ /* 0x000fe200078efe17 */
[----:B------:R-:W-:Y:S06]  /*15ba0*/  BRA `(.L_x_3384) ;  /* 0x0000000000f87947 */ /* 0x000fec0003800000 */
.L_x_3397:
        /* <DEDUP_REMOVED lines=20> */
.L_x_3402:
[----:B------:R-:W-:Y:S05]  /*15cf0*/  BSYNC B0 ;  /* 0x0000000000007941 */ /* 0x000fea0003800000 */
.L_x_3401:
[----:B------:R-:W-:Y:S01]  /*15d00*/  IMAD.SHL.U32 R2, R2, 0x200000, RZ ;  /* 0x0020000002027824 */ /* 0x000fe200078e00ff */
[----:B------:R-:W-:-:S04]  /*15d10*/  LEA R0, R0, 0x37800000, 0x17 ;  /* 0x3780000000007811 */ /* 0x000fc800078eb8ff */
[----:B------:R-:W-:Y:S01]  /*15d20*/  LOP3.LUT R23, R0, R2, R23, 0xfe, !PT ;  /* 0x0000000200177212 */ /* 0x000fe200078efe17 */
[----:B------:R-:W-:Y:S06]  /*15d30*/  BRA `(.L_x_3384) ;  /* 0x0000000000947947 */ /* 0x000fec0003800000 */
.L_x_3396:
        /* <DEDUP_REMOVED lines=14> */
.L_x_3383:
        /* <DEDUP_REMOVED lines=16> */
.L_x_3405:
[----:B------:R-:W-:Y:S01]  /*15f20*/  IMAD.MOV.U32 R23, RZ, RZ, RZ ;  /* 0x000000ffff177224 */ /* 0x000fe200078e00ff */
[----:B------:R-:W-:Y:S06]  /*15f30*/  BRA `(.L_x_3384) ;  /* 0x0000000000147947 */ /* 0x000fec0003800000 */
.L_x_3404:
[----:B------:R-:W2:Y:S02]  /*15f40*/  LDG.E.64 R2, desc[UR36][R2.64] ;  /* 0x0000002402027981 */ /* 0x000ea4000c1e1b00 */
[----:B--2---:R0:W1:Y:S01]  /*15f50*/  I2F.U64 R23, R2 ;  /* 0x0000000200177312 */ /* 0x0040620000301000 */
[----:B------:R-:W-:Y:S05]  /*15f60*/  BRA `(.L_x_3384) ;  /* 0x0000000000087947 */ /* 0x000fea0003800000 */
.L_x_3403:
[----:B------:R-:W2:Y:S02]  /*15f70*/  LDG.E R2, desc[UR36][R2.64] ;  /* 0x0000002402027981 */ /* 0x000ea4000c1e1900 */
[----:B--2---:R-:W-:-:S07]  /*15f80*/  I2FP.F32.U32 R23, R2 ;  /* 0x0000000200177245 */ /* 0x004fce0000201000 */
.L_x_3384:
[----:B------:R-:W-:Y:S05]  /*15f90*/  BSYNC B6 ;  /* 0x0000000000067941 */ /* 0x000fea0003800000 */
.L_x_3378:
        /* <DEDUP_REMOVED lines=19> */
.L_x_3410:
[----:B------:R-:W2:Y:S02]  /*160d0*/  LDG.E.U8 R2, desc[UR36][R2.64] ;  /* 0x0000002402027981 */ /* 0x000ea4000c1e1100 */
[----:B--2---:R-:W-:Y:S01]  /*160e0*/  I2FP.F32.U32 R19, R2 ;  /* 0x0000000200137245 */ /* 0x004fe20000201000 */
[----:B------:R-:W-:Y:S06]  /*160f0*/  BRA `(.L_x_3412) ;  /* 0x0000000c002c7947 */ /* 0x000fec0003800000 */
.L_x_3409:
        /* <DEDUP_REMOVED lines=9> */
.L_x_3414:
[----:B------:R-:W2:Y:S02]  /*16190*/  LDG.E R2, desc[UR36][R2.64] ;  /* 0x0000002402027981 */ /* 0x000ea4000c1e1900 */
[----:B--2---:R-:W-:Y:S01]  /*161a0*/  I2FP.F32.S32 R19, R2 ;  /* 0x0000000200137245 */ /* 0x004fe20000201400 */
[----:B------:R-:W-:Y:S06]  /*161b0*/  BRA `(.L_x_3412) ;  /* 0x0000000800fc7947 */ /* 0x000fec0003800000 */
.L_x_3413:
[----:B------:R-:W2:Y:S02]  /*161c0*/  LDG.E.U16 R2, desc[UR36][R2.64] ;  /* 0x0000002402027981 */ /* 0x000ea4000c1e1500 */
[----:B--2---:R0:W1:Y:S01]  /*161d0*/  I2F.S16 R19, R2 ;  /* 0x0000000200137306 */ /* 0x0040620000101400 */
[----:B------:R-:W-:Y:S05]  /*161e0*/  BRA `(.L_x_3412) ;  /* 0x0000000800f07947 */ /* 0x000fea0003800000 */
.L_x_3408:
        /* <DEDUP_REMOVED lines=8> */
.L_x_3416:
[----:B------:R-:W2:Y:S02]  /*16270*/  LDG.E.U16 R2, desc[UR36][R2.64] ;  /* 0x0000002402027981 */ /* 0x000ea4000c1e1500 */
[----:B--2---:R-:W-:Y:S01]  /*16280*/  HADD2.F32 R19, -RZ, R2.H0_H0 ;  /* 0x20000002ff137230 */ /* 0x004fe20000004100 */
[----:B------:R-:W-:Y:S06]  /*16290*/  BRA `(.L_x_3412) ;  /* 0x0000000800c47947 */ /* 0x000fec0003800000 */
.L_x_3415:
        /* <DEDUP_REMOVED lines=8> */
.L_x_3418:
[----:B------:R-:W2:Y:S02]  /*16320*/  LDG.E.U16 R2, desc[UR36][R2.64] ;  /* 0x0000002402027981 */ /* 0x000ea4000c1e1500 */
[----:B--2---:R-:W-:Y:S01]  /*16330*/  HADD2.F32 R19, -RZ, R2.H0_H0 ;  /* 0x20000002ff137230 */ /* 0x004fe20000004100 */
[----:B------:R-:W-:Y:S06]  /*16340*/  BRA `(.L_x_3412) ;  /* 0x0000000800987947 */ /* 0x000fec0003800000 */
.L_x_3417:
[----:B------:R-:W2:Y:S01]  /*16350*/  LDG.E.64 R2, desc[UR36][R2.64] ;  /* 0x0000002402027981 */ /* 0x000ea2000c1e1b00 */
[----:B------:R-:W-:Y:S01]  /*16360*/  UMOV UR4, 0xf0000000 ;  /* 0xf000000000047882 */ /* 0x000fe20000000000 */
[----:B------:R-:W-:Y:S01]  /*16370*/  UMOV UR5, 0x380fffff ;  /* 0x380fffff00057882 */ /* 0x000fe20000000000 */
[----:B--2---:R-:W0:Y:S01]  /*16380*/  F2F.F32.F64 R19, R2 ;  /* 0x0000000200137310 */ /* 0x004e220000301000 */
[----:B------:R-:W-:-:S14]  /*16390*/  DSETP.GEU.AND P0, PT, |R2|, UR4, PT ;  /* 0x0000000402007e2a */ /* 0x000fdc000bf0e200 */
[----:B0-----:R-:W-:Y:S01]  /*163a0*/  @!P0 FMUL R19, R19, 1.175494350822287508e-38 ;  /* 0x0080000013138820 */ /* 0x001fe20000400000 */
[----:B------:R-:W-:Y:S06]  /*163b0*/  BRA `(.L_x_3412) ;  /* 0x00000008007c7947 */ /* 0x000fec0003800000 */
.L_x_3407:
        /* <DEDUP_REMOVED lines=12> */
.L_x_3421:
[----:B------:R-:W2:Y:S01]  /*16480*/  LDG.E.64 R2, desc[UR36][R2.64] ;  /* 0x0000002402027981 */ /* 0x000ea2000c1e1b00 */
[----:B------:R-:W-:Y:S01]  /*16490*/  UMOV UR4, 0xf0000000 ;  /* 0xf000000000047882 */ /* 0x000fe20000000000 */
[----:B------:R-:W-:Y:S01]  /*164a0*/  UMOV UR5, 0x380fffff ;  /* 0x380fffff00057882 */ /* 0x000fe20000000000 */
[----:B--2---:R-:W0:Y:S01]  /*164b0*/  F2F.F32.F64 R19, R2 ;  /* 0x0000000200137310 */ /* 0x004e220000301000 */
[----:B------:R-:W-:-:S14]  /*164c0*/  DSETP.GEU.AND P0, PT, |R2|, UR4, PT ;  /* 0x0000000402007e2a */ /* 0x000fdc000bf0e200 */
[----:B0-----:R-:W-:Y:S01]  /*164d0*/  @!P0 FMUL R19, R19, 1.175494350822287508e-38 ;  /* 0x0080000013138820 */ /* 0x001fe20000400000 */
[----:B------:R-:W-:Y:S06]  /*164e0*/  BRA `(.L_x_3412) ;  /* 0x0000000800307947 */ /* 0x000fec0003800000 */
.L_x_3420:
        /* <DEDUP_REMOVED lines=26> */
.L_x_3423:
        /* <DEDUP_REMOVED lines=13> */
.L_x_3422:
[----:B------:R-:W2:Y:S02]  /*16760*/  LDG.E.U16 R2, desc[UR36][R2.64] ;  /* 0x0000002402027981 */ /* 0x000ea4000c1e1500 */
[----:B--2---:R-:W-:Y:S01]  /*16770*/  IMAD.U32 R19, R2, 0x10000, RZ ;  /* 0x0001000002137824 */ /* 0x004fe200078e00ff */
[----:B------:R-:W-:Y:S06]  /*16780*/  BRA `(.L_x_3412) ;  /* 0x0000000400887947 */ /* 0x000fec0003800000 */
.L_x_3419:
        /* <DEDUP_REMOVED lines=11> */
.L_x_3426:
        /* <DEDUP_REMOVED lines=20> */
.L_x_3428:
[----:B------:R-:W-:Y:S05]  /*16980*/  BSYNC B0 ;  /* 0x0000000000007941 */ /* 0x000fea0003800000 */
.L_x_3427:
[----:B------:R-:W-:Y:S01]  /*16990*/  IMAD.SHL.U32 R2, R2, 0x100000, RZ ;  /* 0x0010000002027824 */ /* 0x000fe200078e00ff */
[----:B------:R-:W-:-:S04]  /*169a0*/  LEA R0, R0, 0x3b800000, 0x17 ;  /* 0x3b80000000007811 */ /* 0x000fc800078eb8ff */
[----:B------:R-:W-:Y:S01]  /*169b0*/  LOP3.LUT R19, R0, R2, R19, 0xfe, !PT ;  /* 0x0000000200137212 */ /* 0x000fe200078efe13 */
[----:B------:R-:W-:Y:S06]  /*169c0*/  BRA `(.L_x_3412) ;  /* 0x0000000000f87947 */ /* 0x000fec0003800000 */
.L_x_3425:
        /* <DEDUP_REMOVED lines=20> */
.L_x_3430:
[----:B------:R-:W-:Y:S05]  /*16b10*/  BSYNC B0 ;  /* 0x0000000000007941 */ /* 0x000fea0003800000 */
.L_x_3429:
[----:B------:R-:W-:Y:S01]  /*16b20*/  IMAD.SHL.U32 R2, R2, 0x200000, RZ ;  /* 0x0020000002027824 */ /* 0x000fe200078e00ff */
[----:B------:R-:W-:-:S04]  /*16b30*/  LEA R0, R0, 0x37800000, 0x17 ;  /* 0x3780000000007811 */ /* 0x000fc800078eb8ff */
[----:B------:R-:W-:Y:S01]  /*16b40*/  LOP3.LUT R19, R0, R2, R19, 0xfe, !PT ;  /* 0x0000000200137212 */ /* 0x000fe200078efe13 */
[----:B------:R-:W-:Y:S06]  /*16b50*/  BRA `(.L_x_3412) ;  /* 0x0000000000947947 */ /* 0x000fec0003800000 */
.L_x_3424:
        /* <DEDUP_REMOVED lines=14> */
.L_x_3411:
        /* <DEDUP_REMOVED lines=16> */
.L_x_3433:
[----:B------:R-:W-:Y:S01]  /*16d40*/  IMAD.MOV.U32 R19, RZ, RZ, RZ ;  /* 0x000000ffff137224 */ /* 0x000fe200078e00ff */
[----:B------:R-:W-:Y:S06]  /*16d50*/  BRA `(.L_x_3412) ;  /* 0x0000000000147947 */ /* 0x000fec0003800000 */
.L_x_3432:
[----:B------:R-:W2:Y:S02]  /*16d60*/  LDG.E.64 R2, desc[UR36][R2.64] ;  /* 0x0000002402027981 */ /* 0x000ea4000c1e1b00 */
[----:B--2---:R0:W1:Y:S01]  /*16d70*/  I2F.U64 R19, R2 ;  /* 0x0000000200137312 */ /* 0x0040620000301000 */
[----:B------:R-:W-:Y:S05]  /*16d80*/  BRA `(.L_x_3412) ;  /* 0x0000000000087947 */ /* 0x000fea0003800000 */
.L_x_3431:
[----:B------:R-:W2:Y:S02]  /*16d90*/  LDG.E R2, desc[UR36][R2.64] ;  /* 0x0000002402027981 */ /* 0x000ea4000c1e1900 */
[----:B--2---:R-:W-:-:S07]  /*16da0*/  I2FP.F32.U32 R19, R2 ;  /* 0x0000000200137245 */ /* 0x004fce0000201000 */
.L_x_3412:
[----:B------:R-:W-:Y:S05]  /*16db0*/  BSYNC B6 ;  /* 0x0000000000067941 */ /* 0x000fea0003800000 */
.L_x_3406:
        /* <DEDUP_REMOVED lines=17> */
[----:B--2---:R-:W2:Y:S01]  /*16ed0*/  I2F.S16 R0, R0 ;  /* 0x0000000000007306 */ /* 0x004ea20000101400 */
[----:B------:R-:W-:Y:S05]  /*16ee0*/  BRA `(.L_x_3440) ;  /* 0x0000000c00387947 */ /* 0x000fea0003800000 */
.L_x_3438:
[----:B------:R-:W2:Y:S02]  /*16ef0*/  LDG.E.U8 R0, desc[UR36][R2.64] ;  /* 0x0000002402007981 */ /* 0x000ea4000c1e1100 */
[----:B--2---:R-:W-:Y:S01]  /*16f00*/  I2FP.F32.U32 R0, R0 ;  /* 0x0000000000007245 */ /* 0x004fe20000201000 */
[----:B------:R-:W-:Y:S06]  /*16f10*/  BRA `(.L_x_3440) ;  /* 0x0000000c002c7947 */ /* 0x000fec0003800000 */
.L_x_3437:
        /* <DEDUP_REMOVED lines=9> */
.L_x_3442:
[----:B------:R-:W2:Y:S02]  /*16fb0*/  LDG.E R0, desc[UR36][R2.64] ;  /* 0x0000002402007981 */ /* 0x000ea4000c1e1900 */
[----:B--2---:R-:W-:Y:S01]  /*16fc0*/  I2FP.F32.S32 R0, R0 ;  /* 0x0000000000007245 */ /* 0x004fe20000201400 */
[----:B------:R-:W-:Y:S06]  /*16fd0*/  BRA `(.L_x_3440) ;  /* 0x0000000800fc7947 */ /* 0x000fec0003800000 */
.L_x_3441:
[----:B------:R-:W2:Y:S02]  /*16fe0*/  LDG.E.U16 R0, desc[UR36][R2.64] ;  /* 0x0000002402007981 */ /* 0x000ea4000c1e1500 */
[----:B--2---:R-:W0:Y:S01]  /*16ff0*/  I2F.S16 R0, R0 ;  /* 0x0000000000007306 */ /* 0x004e220000101400 */
[----:B------:R-:W-:Y:S05]  /*17000*/  BRA `(.L_x_3440) ;  /* 0x0000000800f07947 */ /* 0x000fea0003800000 */
.L_x_3436:
        /* <DEDUP_REMOVED lines=8> */
.L_x_3444:
[----:B------:R-:W2:Y:S02]  /*17090*/  LDG.E.U16 R0, desc[UR36][R2.64] ;  /* 0x0000002402007981 */ /* 0x000ea4000c1e1500 */
[----:B--2---:R-:W-:Y:S01]  /*170a0*/  HADD2.F32 R0, -RZ, R0.H0_H0 ;  /* 0x20000000ff007230 */ /* 0x004fe20000004100 */
[----:B------:R-:W-:Y:S06]  /*170b0*/  BRA `(.L_x_3440) ;  /* 0x0000000800c47947 */ /* 0x000fec0003800000 */
.L_x_3443:
        /* <DEDUP_REMOVED lines=8> */
.L_x_3446:
[----:B------:R-:W2:Y:S02]  /*17140*/  LDG.E.U16 R0, desc[UR36][R2.64] ;  /* 0x0000002402007981 */ /* 0x000ea4000c1e1500 */
[----:B--2---:R-:W-:Y:S01]  /*17150*/  HADD2.F32 R0, -RZ, R0.H0_H0 ;  /* 0x20000000ff007230 */ /* 0x004fe20000004100 */
[----:B------:R-:W-:Y:S06]  /*17160*/  BRA `(.L_x_3440) ;  /* 0x0000000800987947 */ /* 0x000fec0003800000 */
.L_x_3445:
[----:B------:R-:W2:Y:S01]  /*17170*/  LDG.E.64 R2, desc[UR36][R2.64] ;  /* 0x0000002402027981 */ /* 0x000ea2000c1e1b00 */
[----:B------:R-:W-:Y:S01]  /*17180*/  UMOV UR4, 0xf0000000 ;  /* 0xf000000000047882 */ /* 0x000fe20000000000 */
[----:B------:R-:W-:Y:S01]  /*17190*/  UMOV UR5, 0x380fffff ;  /* 0x380fffff00057882 */ /* 0x000fe20000000000 */
[----:B--2---:R-:W0:Y:S01]  /*171a0*/  F2F.F32.F64 R0, R2 ;  /* 0x0000000200007310 */ /* 0x004e220000301000 */
[----:B------:R-:W-:-:S14]  /*171b0*/  DSETP.GEU.AND P0, PT, |R2|, UR4, PT ;  /* 0x0000000402007e2a */ /* 0x000fdc000bf0e200 */
[----:B0-----:R-:W-:Y:S01]  /*171c0*/  @!P0 FMUL R0, R0, 1.175494350822287508e-38 ;  /* 0x0080000000008820 */ /* 0x001fe20000400000 */
[----:B------:R-:W-:Y:S06]  /*171d0*/  BRA `(.L_x_3440) ;  /* 0x00000008007c7947 */ /* 0x000fec0003800000 */
.L_x_3435:
        /* <DEDUP_REMOVED lines=12> */
.L_x_3449:
[----:B------:R-:W2:Y:S01]  /*172a0*/  LDG.E.64 R2, desc[UR36][R2.64] ;  /* 0x0000002402027981 */ /* 0x000ea2000c1e1b00 */
[----:B------:R-:W-:Y:S01]  /*172b0*/  UMOV UR4, 0xf0000000 ;  /* 0xf000000000047882 */ /* 0x000fe20000000000 */
[----:B------:R-:W-:Y:S01]  /*172c0*/  UMOV UR5, 0x380fffff ;  /* 0x380fffff00057882 */ /* 0x000fe20000000000 */
[----:B--2---:R-:W0:Y:S01]  /*172d0*/  F2F.F32.F64 R0, R2 ;  /* 0x0000000200007310 */ /* 0x004e220000301000 */
[----:B------:R-:W-:-:S14]  /*172e0*/  DSETP.GEU.AND P0, PT, |R2|, UR4, PT ;  /* 0x0000000402007e2a */ /* 0x000fdc000bf0e200 */
[----:B0-----:R-:W-:Y:S01]  /*172f0*/  @!P0 FMUL R0, R0, 1.175494350822287508e-38 ;  /* 0x0080000000008820 */ /* 0x001fe20000400000 */
[----:B------:R-:W-:Y:S06]  /*17300*/  BRA `(.L_x_3440) ;  /* 0x0000000800307947 */ /* 0x000fec0003800000 */
.L_x_3448:
        /* <DEDUP_REMOVED lines=26> */
.L_x_3451:
        /* <DEDUP_REMOVED lines=13> */
.L_x_3450:
[----:B------:R-:W2:Y:S02]  /*17580*/  LDG.E.U16 R0, desc[UR36][R2.64] ;  /* 0x0000002402007981 */ /* 0x000ea4000c1e1500 */
[----:B--2---:R-:W-:Y:S01]  /*17590*/  IMAD.U32 R0, R0, 0x10000, RZ ;  /* 0x0001000000007824 */ /* 0x004fe200078e00ff */
[----:B------:R-:W-:Y:S06]  /*175a0*/  BRA `(.L_x_3440) ;  /* 0x0000000400887947 */ /* 0x000fec0003800000 */
.L_x_3447:
        /* <DEDUP_REMOVED lines=11> */
.L_x_3454:
        /* <DEDUP_REMOVED lines=20> */
.L_x_3456:
[----:B------:R-:W-:Y:S05]  /*177a0*/  BSYNC B0 ;  /* 0x0000000000007941 */ /* 0x000fea0003800000 */
.L_x_3455:
[----:B------:R-:W-:Y:S01]  /*177b0*/  LEA R3, R0, 0x3b800000, 0x17 ;  /* 0x3b80000000037811 */ /* 0x000fe200078eb8ff */
[----:B------:R-:W-:-:S05]  /*177c0*/  IMAD.SHL.U32 R0, R2, 0x100000, RZ ;  /* 0x0010000002007824 */ /* 0x000fca00078e00ff */
[----:B------:R-:W-:Y:S01]  /*177d0*/  LOP3.LUT R0, R3, R0, R4, 0xfe, !PT ;  /* 0x0000000003007212 */ /* 0x000fe200078efe04 */
[----:B------:R-:W-:Y:S06]  /*177e0*/  BRA `(.L_x_3440) ;  /* 0x0000000000f87947 */ /* 0x000fec0003800000 */
.L_x_3453:
        /* <DEDUP_REMOVED lines=20> */
.L_x_3458:
[----:B------:R-:W-:Y:S05]  /*17930*/  BSYNC B0 ;  /* 0x0000000000007941 */ /* 0x000fea0003800000 */
.L_x_3457:
[----:B------:R-:W-:Y:S01]  /*17940*/  LEA R3, R0, 0x37800000, 0x17 ;  /* 0x3780000000037811 */ /* 0x000fe200078eb8ff */
[----:B------:R-:W-:-:S05]  /*17950*/  IMAD.SHL.U32 R0, R2, 0x200000, RZ ;  /* 0x0020000002007824 */ /* 0x000fca00078e00ff */
[----:B------:R-:W-:Y:S01]  /*17960*/  LOP3.LUT R0, R3, R0, R4, 0xfe, !PT ;  /* 0x0000000003007212 */ /* 0x000fe200078efe04 */
[----:B------:R-:W-:Y:S06]  /*17970*/  BRA `(.L_x_3440) ;  /* 0x0000000000947947 */ /* 0x000fec0003800000 */
.L_x_3452:
        /* <DEDUP_REMOVED lines=14> */
.L_x_3439:
        /* <DEDUP_REMOVED lines=16> */
.L_x_3461:
[----:B------:R-:W-:Y:S01]  /*17b60*/  IMAD.MOV.U32 R0, RZ, RZ, RZ ;  /* 0x000000ffff007224 */ /* 0x000fe200078e00ff */
[----:B------:R-:W-:Y:S06]  /*17b70*/  BRA `(.L_x_3440) ;  /* 0x0000000000147947 */ /* 0x000fec0003800000 */
.L_x_3460:
[----:B------:R-:W2:Y:S02]  /*17b80*/  LDG.E.64 R2, desc[UR36][R2.64] ;  /* 0x0000002402027981 */ /* 0x000ea4000c1e1b00 */
[----:B--2---:R0:W1:Y:S01]  /*17b90*/  I2F.U64 R0, R2 ;  /* 0x0000000200007312 */ /* 0x0040620000301000 */
[----:B------:R-:W-:Y:S05]  /*17ba0*/  BRA `(.L_x_3440) ;  /* 0x0000000000087947 */ /* 0x000fea0003800000 */
.L_x_3459:
[----:B------:R-:W2:Y:S02]  /*17bb0*/  LDG.E R0, desc[UR36][R2.64] ;  /* 0x0000002402007981 */ /* 0x000ea4000c1e1900 */
[----:B--2---:R-:W-:-:S07]  /*17bc0*/  I2FP.F32.U32 R0, R0 ;  /* 0x0000000000007245 */ /* 0x004fce0000201000 */
.L_x_3440:
[----:B------:R-:W-:Y:S05]  /*17bd0*/  BSYNC B6 ;  /* 0x0000000000067941 */ /* 0x000fea0003800000 */
.L_x_3434:
[----:B-----5:R-:W-:Y:S01]  /*17be0*/  FMUL.FTZ R23, R23, -1.4426950216293334961 ;  /* 0xbfb8aa3b17177820 */ /* 0x020fe20000410000 */
[----:B------:R-:W1:Y:S05]  /*17bf0*/  LDC.U8 R4, c[0x0][0x569] ;  /* 0x00015a40ff047b82 */ /* 0x000e6a0000000000 */
[----:B------:R-:W0:Y:S02]  /*17c00*/  MUFU.EX2 R23, R23 ;  /* 0x0000001700177308 */ /* 0x000e240000000800 */
[----:B0--3--:R-:W-:Y:S01]  /*17c10*/  FADD.FTZ R3, R23, 1 ;  /* 0x3f80000017037421 */ /* 0x009fe20000010000 */
[----:B-1----:R-:W-:-:S05]  /*17c20*/  PRMT R6, R4, 0x9910, RZ ;  /* 0x0000991004067816 */ /* 0x002fca00000000ff */
[----:B------:R-:W2:Y:S01]  /*17c30*/  MUFU.RCP R3, R3 ;  /* 0x0000000300037308 */ /* 0x000ea20000001000 */
[----:B------:R-:W-:Y:S01]  /*17c40*/  ISETP.GT.AND P0, PT, R6, 0x9, PT ;  /* 0x000000090600780c */ /* 0x000fe20003f04270 */
[----:B--2-4-:R-:W-:-:S04]  /*17c50*/  FFMA.FTZ R5, R3, -R0, R0 ;  /* 0x8000000003057223 */ /* 0x014fc80000010000 */
        /* <DEDUP_REMOVED lines=12> */
[----:B0-----:R-:W-:Y:S01]  /*17d20*/  STG.E.U8 desc[UR36][R16.64], R3 ;  /* 0x0000000310007986 */ /* 0x001fe2000c101124 */
[----:B------:R-:W-:Y:S05]  /*17d30*/  EXIT ;  /* 0x000000000000794d */ /* 0x000fea0003800000 */
.L_x_3465:
[----:B------:R-:W0:Y:S02]  /*17d40*/  F2I.S64.TRUNC R2, R2 ;  /* 0x0000000200027311 */ /* 0x000e24000020d900 */
[----:B0-----:R-:W-:-:S05]  /*17d50*/  IMAD.MOV.U32 R5, RZ, RZ, R2 ;  /* 0x000000ffff057224 */ /* 0x001fca00078e0002 */
[----:B------:R-:W-:Y:S01]  /*17d60*/  STG.E.U8 desc[UR36][R16.64], R5 ;  /* 0x0000000510007986 */ /* 0x000fe2000c101124 */
[----:B------:R-:W-:Y:S05]  /*17d70*/  EXIT ;  /* 0x000000000000794d */ /* 0x000fea0003800000 */
.L_x_3464:
[----:B------:R-:W-:-:S13]  /*17d80*/  ISETP.NE.AND P0, PT, R6, 0x2, PT ;  /* 0x000000020600780c */ /* 0x000fda0003f05270 */
[----:B------:R-:W-:Y:S05]  /*17d90*/  @!P0 BRA `(.L_x_3467) ;  /* 0x0000000000288947 */ /* 0x000fea0003800000 */
[----:B------:R-:W-:-:S13]  /*17da0*/  ISETP.NE.AND P0, PT, R6, 0x3, PT ;  /* 0x000000030600780c */ /* 0x000fda0003f05270 */
[----:B------:R-:W-:Y:S05]  /*17db0*/  @!P0 BRA `(.L_x_3468) ;  /* 0x0000000000148947 */ /* 0x000fea0003800000 */
[----:B------:R-:W-:-:S13]  /*17dc0*/  ISETP.NE.AND P0, PT, R6, 0x4, PT ;  /* 0x000000040600780c */ /* 0x000fda0003f05270 */
[----:B------:R-:W-:Y:S05]  /*17dd0*/  @P0 BRA `(.L_x_3466) ;  /* 0x0000000800d00947 */ /* 0x000fea0003800000 */
[----:B------:R-:W0:Y:S02]  /*17de0*/  F2I.S64.TRUNC R2, R2 ;  /* 0x0000000200027311 */ /* 0x000e24000020d900 */
[----:B0-----:R-:W-:Y:S01]  /*17df0*/  STG.E.64 desc[UR36][R16.64], R2 ;  /* 0x0000000210007986 */ /* 0x001fe2000c101b24 */
[----:B------:R-:W-:Y:S05]  /*17e00*/  EXIT ;  /* 0x000000000000794d */ /* 0x000fea0003800000 */
.L_x_3468:
[----:B------:R-:W0:Y:S02]  /*17e10*/  F2I.FTZ.TRUNC.NTZ R3, R2 ;  /* 0x0000000200037305 */ /* 0x000e24000021f100 */
[----:B0-----:R-:W-:Y:S01]  /*17e20*/  STG.E desc[UR36][R16.64], R3 ;  /* 0x0000000310007986 */ /* 0x001fe2000c101924 */
[----:B------:R-:W-:Y:S05]  /*17e30*/  EXIT ;  /* 0x000000000000794d */ /* 0x000fea0003800000 */
.L_x_3467:
[----:B------:R-:W0:Y:S02]  /*17e40*/  F2I.FTZ.TRUNC.NTZ R3, R2 ;  /* 0x0000000200037305 */ /* 0x000e24000021f100 */
[----:B0-----:R-:W-:Y:S01]  /*17e50*/  STG.E.U16 desc[UR36][R16.64], R3 ;  /* 0x0000000310007986 */ /* 0x001fe2000c101524 */
[----:B------:R-:W-:Y:S05]  /*17e60*/  EXIT ;  /* 0x000000000000794d */ /* 0x000fea0003800000 */
.L_x_3463:
[----:B------:R-:W-:-:S13]  /*17e70*/  ISETP.GT.AND P0, PT, R6, 0x6, PT ;  /* 0x000000060600780c */ /* 0x000fda0003f04270 */
[----:B------:R-:W-:Y:S05]  /*17e80*/  @P0 BRA `(.L_x_3469) ;  /* 0x0000000000240947 */ /* 0x000fea0003800000 */
[----:B------:R-:W-:-:S13]  /*17e90*/  ISETP.NE.AND P0, PT, R6, 0x5, PT ;  /* 0x000000050600780c */ /* 0x000fda0003f05270 */
[----:B------:R-:W-:Y:S05]  /*17ea0*/  @!P0 BRA `(.L_x_3470) ;  /* 0x0000000000108947 */ /* 0x000fea0003800000 */
[----:B------:R-:W-:-:S13]  /*17eb0*/  ISETP.NE.AND P0, PT, R6, 0x6, PT ;  /* 0x000000060600780c */ /* 0x000fda0003f05270 */
[----:B------:R-:W-:Y:S05]  /*17ec0*/  @P0 BRA `(.L_x_3466) ;  /* 0x0000000800940947 */ /* 0x000fea0003800000 */
[----:B------:R-:W-:Y:S01]  /*17ed0*/  STG.E desc[UR36][R16.64], R2 ;  /* 0x0000000210007986 */ /* 0x000fe2000c101924 */
[----:B------:R-:W-:Y:S05]  /*17ee0*/  EXIT ;  /* 0x000000000000794d */ /* 0x000fea0003800000 */
.L_x_3470:
[----:B------:R-:W-:-:S05]  /*17ef0*/  F2FP.F16.F32.PACK_AB R2, RZ, R2 ;  /* 0x00000002ff02723e */ /* 0x000fca00000000ff */
[----:B------:R-:W-:Y:S01]  /*17f00*/  STG.E.U16 desc[UR36][R16.64], R2 ;  /* 0x0000000210007986 */ /* 0x000fe2000c101524 */
[----:B------:R-:W-:Y:S05]  /*17f10*/  EXIT ;  /* 0x000000000000794d */ /* 0x000fea0003800000 */
.L_x_3469:
[----:B------:R-:W-:-:S13]  /*17f20*/  ISETP.NE.AND P0, PT, R6, 0x7, PT ;  /* 0x000000070600780c */ /* 0x000fda0003f05270 */
[----:B------:R-:W-:Y:S05]  /*17f30*/  @!P0 BRA `(.L_x_3471) ;  /* 0x00000000002c8947 */ /* 0x000fea0003800000 */
[----:B------:R-:W-:-:S13]  /*17f40*/  ISETP.NE.AND P0, PT, R6, 0x8, PT ;  /* 0x000000080600780c */ /* 0x000fda0003f05270 */
[----:B------:R-:W-:Y:S05]  /*17f50*/  @!P0 BRA `(.L_x_3472) ;  /* 0x0000000000148947 */ /* 0x000fea0003800000 */
[----:B------:R-:W-:-:S13]  /*17f60*/  ISETP.NE.AND P0, PT, R6, 0x9, PT ;  /* 0x000000090600780c */ /* 0x000fda0003f05270 */
[----:B------:R-:W-:Y:S05]  /*17f70*/  @P0 BRA `(.L_x_3466) ;  /* 0x0000000800680947 */ /* 0x000fea0003800000 */
[----:B------:R-:W-:-:S05]  /*17f80*/  IMAD.MOV.U32 R3, RZ, RZ, RZ ;  /* 0x000000ffff037224 */ /* 0x000fca00078e00ff */
[----:B------:R-:W-:Y:S01]  /*17f90*/  STG.E.64 desc[UR36][R16.64], R2 ;  /* 0x0000000210007986 */ /* 0x000fe2000c101b24 */
[----:B------:R-:W-:Y:S05]  /*17fa0*/  EXIT ;  /* 0x000000000000794d */ /* 0x000fea0003800000 */
.L_x_3472:
[----:B------:R-:W-:-:S04]  /*17fb0*/  F2FP.F16.F32.PACK_AB R3, RZ, R2 ;  /* 0x00000002ff03723e */ /* 0x000fc800000000ff */
[----:B------:R-:W-:-:S05]  /*17fc0*/  PRMT R3, R3, 0x5410, RZ ;  /* 0x0000541003037816 */ /* 0x000fca00000000ff */
[----:B------:R-:W-:Y:S01]  /*17fd0*/  STG.E desc[UR36][R16.64], R3 ;  /* 0x0000000310007986 */ /* 0x000fe2000c101924 */
[----:B------:R-:W-:Y:S05]  /*17fe0*/  EXIT ;  /* 0x000000000000794d */ /* 0x000fea0003800000 */
.L_x_3471:
[----:B------:R-:W-:-:S06]  /*17ff0*/  FMUL.FTZ R2, R2, 1 ;  /* 0x3f80000002027820 */ /* 0x000fcc0000410000 */
[----:B------:R-:W0:Y:S02]  /*18000*/  F2F.F64.F32 R2, R2 ;  /* 0x0000000200027310 */ /* 0x000e240000201800 */
[----:B0-----:R-:W-:Y:S01]  /*18010*/  STG.E.64 desc[UR36][R16.64], R2 ;  /* 0x0000000210007986 */ /* 0x001fe2000c101b24 */
[----:B------:R-:W-:Y:S05]  /*18020*/  EXIT ;  /* 0x000000000000794d */ /* 0x000fea0003800000 */
.L_x_3462:
        /* <DEDUP_REMOVED lines=10> */
[----:B------:R-:W-:Y:S01]  /*180d0*/  STG.E.U8 desc[UR36][R16.64], R3 ;  /* 0x0000000310007986 */ /* 0x000fe2000c101124 */
[----:B------:R-:W-:Y:S05]  /*180e0*/  EXIT ;  /* 0x000000000000794d */ /* 0x000fea0003800000 */
.L_x_3475:
[----:B------:R-:W-:Y:S01]  /*180f0*/  FMUL.FTZ R4, R2, 1 ;  /* 0x3f80000002047820 */ /* 0x000fe20000410000 */
[----:B------:R-:W-:-:S05]  /*18100*/  CS2R R6, SRZ ;  /* 0x0000000000067805 */ /* 0x000fca000001ff00 */
[----:B------:R-:W0:Y:S02]  /*18110*/  F2F.F64.F32 R4, R4 ;  /* 0x0000000400047310 */ /* 0x000e240000201800 */
[----:B0-----:R-:W-:Y:S01]  /*18120*/  STG.E.128 desc[UR36][R16.64], R4 ;  /* 0x0000000410007986 */ /* 0x001fe2000c101d24 */
[----:B------:R-:W-:Y:S05]  /*18130*/  EXIT ;  /* 0x000000000000794d */ /* 0x000fea0003800000 */
.L_x_3474:
        /* <DEDUP_REMOVED lines=20> */
.L_x_3479:
[----:B------:R-:W-:Y:S05]  /*18280*/  BSYNC B0 ;  /* 0x0000000000007941 */ /* 0x000fea0003800000 */
.L_x_3478:
[----:B------:R-:W-:-:S05]  /*18290*/  LOP3.LUT R5, R0, R5, RZ, 0xfc, !PT ;  /* 0x0000000500057212 */ /* 0x000fca00078efcff */
[----:B------:R-:W-:Y:S01]  /*182a0*/  STG.E.U8 desc[UR36][R16.64], R5 ;  /* 0x0000000510007986 */ /* 0x000fe2000c101124 */
[----:B------:R-:W-:Y:S05]  /*182b0*/  EXIT ;  /* 0x000000000000794d */ /* 0x000fea0003800000 */
.L_x_3477:
        /* <DEDUP_REMOVED lines=12> */
.L_x_3481:
[----:B------:R-:W-:Y:S01]  /*18380*/  IMAD.MOV.U32 R0, RZ, RZ, 0x7f ;  /* 0x0000007fff007424 */ /* 0x000fe200078e00ff */
[----:B------:R-:W-:-:S04]  /*18390*/  ISETP.GT.U32.AND P0, PT, R4, 0x7f800000, PT ;  /* 0x7f8000000400780c */ /* 0x000fc80003f04070 */
[----:B------:R-:W-:-:S09]  /*183a0*/  SEL R0, R0, 0x7c, P0 ;  /* 0x0000007c00007807 */ /* 0x000fd20000000000 */
.L_x_3482:
[----:B------:R-:W-:Y:S05]  /*183b0*/  BSYNC B0 ;  /* 0x0000000000007941 */ /* 0x000fea0003800000 */
.L_x_3480:
[----:B------:R-:W-:-:S04]  /*183c0*/  LOP3.LUT R2, R2, 0x80000000, RZ, 0xc0, !PT ;  /* 0x8000000002027812 */ /* 0x000fc800078ec0ff */
[----:B------:R-:W-:-:S04]  /*183d0*/  SHF.R.U32.HI R3, RZ, 0x18, R2 ;  /* 0x00000018ff037819 */ /* 0x000fc80000011602 */
[----:B------:R-:W-:-:S05]  /*183e0*/  LOP3.LUT R3, R0, R3, RZ, 0xfc, !PT ;  /* 0x0000000300037212 */ /* 0x000fca00078efcff */
[----:B------:R-:W-:Y:S01]  /*183f0*/  STG.E.U8 desc[UR36][R16.64], R3 ;  /* 0x0000000310007986 */ /* 0x000fe2000c101124 */
[----:B------:R-:W-:Y:S05]  /*18400*/  EXIT ;  /* 0x000000000000794d */ /* 0x000fea0003800000 */
.L_x_3476:
[----:B------:R-:W-:-:S05]  /*18410*/  F2FP.BF16.F32.PACK_AB R2, RZ, R2 ;  /* 0x00000002ff02723e */ /* 0x000fca00000010ff */
[----:B------:R-:W-:Y:S01]  /*18420*/  STG.E.U16 desc[UR36][R16.64], R2 ;  /* 0x0000000210007986 */ /* 0x000fe2000c101524 */
[----:B------:R-:W-:Y:S05]  /*18430*/  EXIT ;  /* 0x000000000000794d */ /* 0x000fea0003800000 */
.L_x_3473:
        /* <DEDUP_REMOVED lines=9> */
[----:B0-----:R-:W-:Y:S01]  /*184d0*/  STG.E.U16 desc[UR36][R16.64], R3 ;  /* 0x0000000310007986 */ /* 0x001fe2000c101524 */
[----:B------:R-:W-:Y:S05]  /*184e0*/  EXIT ;  /* 0x000000000000794d */ /* 0x000fea0003800000 */
.L_x_3485:
        /* <DEDUP_REMOVED lines=16> */
.L_x_3488:
[----:B------:R-:W-:-:S04]  /*185f0*/  LOP3.LUT R2, R2, 0x80000000, RZ, 0xc0, !PT ;  /* 0x8000000002027812 */ /* 0x000fc800078ec0ff */
[----:B------:R-:W-:-:S04]  /*18600*/  SHF.R.U32.HI R3, RZ, 0x18, R2 ;  /* 0x00000018ff037819 */ /* 0x000fc80000011602 */
[----:B------:R-:W-:-:S04]  /*18610*/  LOP3.LUT R0, R0, R3, RZ, 0xfc, !PT ;  /* 0x0000000300007212 */ /* 0x000fc800078efcff */
[----:B------:R-:W-:-:S07]  /*18620*/  PRMT R8, R0, 0x7610, R8 ;  /* 0x0000761000087816 */ /* 0x000fce0000000008 */
.L_x_3487:
[----:B------:R-:W-:Y:S05]  /*18630*/  BSYNC B0 ;  /* 0x0000000000007941 */ /* 0x000fea0003800000 */
.L_x_3486:
[----:B------:R-:W-:Y:S01]  /*18640*/  STG.E.U8 desc[UR36][R16.64], R8 ;  /* 0x0000000810007986 */ /* 0x000fe2000c101124 */
[----:B------:R-:W-:Y:S05]  /*18650*/  EXIT ;  /* 0x000000000000794d */ /* 0x000fea0003800000 */
.L_x_3484:
        /* <DEDUP_REMOVED lines=16> */
.L_x_3491:
[----:B------:R-:W-:-:S04]  /*18760*/  LOP3.LUT R2, R2, 0x80000000, RZ, 0xc0, !PT ;  /* 0x8000000002027812 */ /* 0x000fc800078ec0ff */
[----:B------:R-:W-:-:S04]  /*18770*/  SHF.R.U32.HI R3, RZ, 0x18, R2 ;  /* 0x00000018ff037819 */ /* 0x000fc80000011602 */
[----:B------:R-:W-:-:S04]  /*18780*/  LOP3.LUT R0, R0, R3, RZ, 0xfc, !PT ;  /* 0x0000000300007212 */ /* 0x000fc800078efcff */
[----:B------:R-:W-:-:S07]  /*18790*/  PRMT R8, R0, 0x7610, R8 ;  /* 0x0000761000087816 */ /* 0x000fce0000000008 */
.L_x_3490:
[----:B------:R-:W-:Y:S05]  /*187a0*/  BSYNC B0 ;  /* 0x0000000000007941 */ /* 0x000fea0003800000 */
.L_x_3489:
[----:B------:R-:W-:Y:S01]  /*187b0*/  STG.E.U8 desc[UR36][R16.64], R8 ;  /* 0x0000000810007986 */ /* 0x000fe2000c101124 */
[----:B------:R-:W-:Y:S05]  /*187c0*/  EXIT ;  /* 0x000000000000794d */ /* 0x000fea0003800000 */
.L_x_3483:
        /* <DEDUP_REMOVED lines=21> */
.L_x_3466:
        /* <DEDUP_REMOVED lines=16> */
.L_x_3494:
[----:B------:R-:W-:Y:S05]  /*18a20*/  EXIT ;  /* 0x000000000000794d */ /* 0x000fea0003800000 */
.L_x_3493:
[----:B------:R-:W0:Y:S02]  /*18a30*/  F2I.U64.TRUNC R2, R2 ;  /* 0x0000000200027311 */ /* 0x000e24000020d800 */
[----:B0-----:R-:W-:Y:S01]  /*18a40*/  STG.E.64 desc[UR36][R16.64], R2 ;  /* 0x0000000210007986 */ /* 0x001fe2000c101b24 */
[----:B------:R-:W-:Y:S05]  /*18a50*/  EXIT ;  /* 0x000000000000794d */ /* 0x000fea0003800000 */
.L_x_3492:
[----:B------:R-:W0:Y:S02]  /*18a60*/  F2I.FTZ.U32.TRUNC.NTZ R3, R2 ;  /* 0x0000000200037305 */ /* 0x000e24000021f000 */
[----:B0-----:R-:W-:Y:S01]  /*18a70*/  STG.E desc[UR36][R16.64], R3 ;  /* 0x0000000310007986 */ /* 0x001fe2000c101924 */
[----:B------:R-:W-:Y:S05]  /*18a80*/  EXIT ;  /* 0x000000000000794d */ /* 0x000fea0003800000 */
.L_x_3495:
        /* <DEDUP_REMOVED lines=15> */
.L_x_9587:


//--------------------- .text._ZN2at6native27unrolled_elementwise_kernelIZZZNS0_14glu_jvp_kernelERNS_18TensorIteratorBaseEENKUlvE_clEvENKUlvE0_clEvEUlffffE_St5arrayIPcLm5EELi4E23TrivialOffsetCalculatorILi4EjESA_ILi1EjENS0_6memory12LoadWithCastILi4EEENSD_13StoreWithCastILi1EEEEEviT_T0_T2_T3_T4_T5_ --------------------------
	.section	.text._ZN2at6native27unrolled_elementwise_kernelIZZZNS0_14glu_jvp_kernelERNS_18TensorIteratorBaseEENKUlvE_clEvENKUlvE0_clEvEUlffffE_St5arrayIPcLm5EELi4E23TrivialOffsetCalculatorILi4EjESA_ILi1EjENS0_6memory12LoadWithCastILi4EEENSD_13StoreWithCastILi1EEEEEviT_T0_T2_T3_T4_T5_,"ax",@progbits
	.align	128
        .global         _ZN2at6native27unrolled_elementwise_kernelIZZZNS0_14glu_jvp_kernelERNS_18TensorIteratorBaseEENKUlvE_clEvENKUlvE0_clEvEUlffffE_St5arrayIPcLm5EELi4E23TrivialOffsetCalculatorILi4EjESA_ILi1EjENS0_6memory12LoadWithCastILi4EEENSD_13StoreWithCastILi1EEEEEviT_T0_T2_T3_T4_T5_
        .type           _ZN2at6native27unrolled_elementwise_kernelIZZZNS0_14glu_jvp_kernelERNS_18TensorIteratorBaseEENKUlvE_clEvENKUlvE0_clEvEUlffffE_St5arrayIPcLm5EELi4E23TrivialOffsetCalculatorILi4EjESA_ILi1EjENS0_6memory12LoadWithCastILi4EEENSD_13StoreWithCastILi1EEEEEviT_T0_T2_T3_T4_T5_,@function
        .size           _ZN2at6native27unrolled_elementwise_kernelIZZZNS0_14glu_jvp_kernelERNS_18TensorIteratorBaseEENKUlvE_clEvENKUlvE0_clEvEUlffffE_St5arrayIPcLm5EELi4E23TrivialOffsetCalculatorILi4EjESA_ILi1EjENS0_6memory12LoadWithCastILi4EEENSD_13StoreWithCastILi1EEEEEviT_T0_T2_T3_T4_T5_,(.L_x_9588 - _ZN2at6native27unrolled_elementwise_kernelIZZZNS0_14glu_jvp_kernelERNS_18TensorIteratorBaseEENKUlvE_clEvENKUlvE0_clEvEUlffffE_St5arrayIPcLm5EELi4E23TrivialOffsetCalculatorILi4EjESA_ILi1EjENS0_6memory12LoadWithCastILi4EEENSD_13StoreWithCastILi1EEEEEviT_T0_T2_T3_T4_T5_)
        .other          _ZN2at6native27unrolled_elementwise_kernelIZZZNS0_14glu_jvp_kernelERNS_18TensorIteratorBaseEENKUlvE_clEvENKUlvE0_clEvEUlffffE_St5arrayIPcLm5EELi4E23TrivialOffsetCalculatorILi4EjESA_ILi1EjENS0_6memory12LoadWithCastILi4EEENSD_13StoreWithCastILi1EEEEEviT_T0_T2_T3_T4_T5_,@"STO_CUDA_ENTRY STV_DEFAULT"
_ZN2at6native27unrolled_elementwise_kernelIZZZNS0_14glu_jvp_kernelERNS_18TensorIteratorBaseEENKUlvE_clEvENKUlvE0_clEvEUlffffE_St5arrayIPcLm5EELi4E23TrivialOffsetCalculatorILi4EjESA_ILi1EjENS0_6memory12LoadWithCastILi4EEENSD_13StoreWithCastILi1EEEEEviT_T0_T2_T3_T4_T5_:
.text._ZN2at6native27unrolled_elementwise_kernelIZZZNS0_14glu_jvp_kernelERNS_18TensorIteratorBaseEENKUlvE_clEvENKUlvE0_clEvEUlffffE_St5arrayIPcLm5EELi4E23TrivialOffsetCalculatorILi4EjESA_ILi1EjENS0_6memory12LoadWithCastILi4EEENSD_13StoreWithCastILi1EEEEEviT_T0_T2_T3_T4_T5_:
[----:B------:R-:W0:Y:S01]  /*0000*/  LDC R1, c[0x0][0x28] ;  /* 0x00000a00ff017b82 */ /* 0x000e220000000800 */
[----:B------:R-:W1:Y:S07]  /*0010*/  S2R R2, SR_CTAID.X ;  /* 0x0000000000027919 */ /* 0x000e6e0000002500 */
[----:B------:R-:W1:Y:S01]  /*0020*/  LDC R3, c[0x0][0x210] ;  /* 0x00008400ff037b82 */ /* 0x000e620000000800 */
[----:B------:R-:W-:Y:S01]  /*0030*/  ULDC.64 UR36, c[0x0][0x208] ;  /* 0x0000820000247ab9 */ /* 0x000fe20000000a00 */
[----:B------:R-:W-:Y:S01]  /*0040*/  BSSY B7, `(.L_x_3496) ;  /* 0x000039a000077945 */ /* 0x000fe20003800000 */
[----:B------:R-:W2:Y:S01]  /*0050*/  S2R R33, SR_TID.X ;  /* 0x0000000000217919 */ /* 0x000ea20000002100 */
[----:B------:R-:W-:-:S02]  /*0060*/  CS2R R16, SRZ ;  /* 0x0000000000107805 */ /* 0x000fc4000001ff00 */
[----:B------:R-:W-:Y:S01]  /*0070*/  CS2R R18, SRZ ;  /* 0x0000000000127805 */ /* 0x000fe2000001ff00 */
[----:B------:R-:W-:Y:S01]  /*0080*/  IMAD.MOV.U32 R22, RZ, RZ, RZ ;  /* 0x000000ffff167224 */ /* 0x000fe200078e00ff */
[----:B------:R-:W3:Y:S08]  /*0090*/  LDC.U8 R35, c[0x0][0x244] ;  /* 0x00009100ff237b82 */ /* 0x000ef00000000000 */
        /* <DEDUP_REMOVED lines=9> */
[----:B------:R-:W-:Y:S01]  /*0130*/  ULDC UR4, c[0x0][0x248] ;  /* 0x0000920000047ab9 */ /* 0x000fe20000000800 */
[----:B------:R-:W-:Y:S01]  /*0140*/  BSSY B6, `(.L_x_3498) ;  /* 0x00000df000067945 */ /* 0x000fe20003800000 */
        /* <DEDUP_REMOVED lines=16> */
.L_x_3502:
[----:B------:R-:W2:Y:S02]  /*0250*/  LDG.E.U8 R4, desc[UR36][R4.64] ;  /* 0x0000002404047981 */ /* 0x000ea4000c1e1100 */
[----:B--2---:R-:W-:Y:S01]  /*0260*/  I2FP.F32.U32 R17, R4 ;  /* 0x0000000400117245 */ /* 0x004fe20000201000 */
[----:B------:R-:W-:Y:S06]  /*0270*/  BRA `(.L_x_3504) ;  /* 0x0000000c002c7947 */ /* 0x000fec0003800000 */
.L_x_3501:
        /* <DEDUP_REMOVED lines=9> */
.L_x_3506:
[----:B------:R-:W2:Y:S02]  /*0310*/  LDG.E R4, desc[UR36][R4.64] ;  /* 0x0000002404047981 */ /* 0x000ea4000c1e1900 */
[----:B--2---:R-:W-:Y:S01]  /*0320*/  I2FP.F32.S32 R17, R4 ;  /* 0x0000000400117245 */ /* 0x004fe20000201400 */
[----:B------:R-:W-:Y:S06]  /*0330*/  BRA `(.L_x_3504) ;  /* 0x0000000800fc7947 */ /* 0x000fec0003800000 */
.L_x_3505:
[----:B------:R-:W2:Y:S02]  /*0340*/  LDG.E.U16 R4, desc[UR36][R4.64] ;  /* 0x0000002404047981 */ /* 0x000ea4000c1e1500 */
[----:B--2---:R4:W2:Y:S01]  /*0350*/  I2F.S16 R17, R4 ;  /* 0x0000000400117306 */ /* 0x0048a20000101400 */
[----:B------:R-:W-:Y:S05]  /*0360*/  BRA `(.L_x_3504) ;  /* 0x0000000800f07947 */ /* 0x000fea0003800000 */
.L_x_3500:
        /* <DEDUP_REMOVED lines=8> */
.L_x_3508:
[----:B------:R-:W2:Y:S02]  /*03f0*/  LDG.E.U16 R4, desc[UR36][R4.64] ;  /* 0x0000002404047981 */ /* 0x000ea4000c1e1500 */
[----:B--2---:R-:W-:Y:S01]  /*0400*/  HADD2.F32 R17, -RZ, R4.H0_H0 ;  /* 0x20000004ff117230 */ /* 0x004fe20000004100 */
[----:B------:R-:W-:Y:S06]  /*0410*/  BRA `(.L_x_3504) ;  /* 0x0000000800c47947 */ /* 0x000fec0003800000 */
.L_x_3507:
        /* <DEDUP_REMOVED lines=8> */
.L_x_3510:
[----:B------:R-:W2:Y:S02]  /*04a0*/  LDG.E.U16 R4, desc[UR36][R4.64] ;  /* 0x0000002404047981 */ /* 0x000ea4000c1e1500 */
[----:B--2---:R-:W-:Y:S01]  /*04b0*/  HADD2.F32 R17, -RZ, R4.H0_H0 ;  /* 0x20000004ff117230 */ /* 0x004fe20000004100 */
[----:B------:R-:W-:Y:S06]  /*04c0*/  BRA `(.L_x_3504) ;  /* 0x0000000800987947 */ /* 0x000fec0003800000 */
.L_x_3509:
[----:B------:R-:W2:Y:S01]  /*04d0*/  LDG.E.64 R4, desc[UR36][R4.64] ;  /* 0x0000002404047981 */ /* 0x000ea2000c1e1b00 */
[----:B------:R-:W-:Y:S01]  /*04e0*/  UMOV UR4, 0xf0000000 ;  /* 0xf000000000047882 */ /* 0x000fe20000000000 */
[----:B------:R-:W-:Y:S01]  /*04f0*/  UMOV UR5, 0x380fffff ;  /* 0x380fffff00057882 */ /* 0x000fe20000000000 */
[----:B--2---:R-:W2:Y:S01]  /*0500*/  F2F.F32.F64 R17, R4 ;  /* 0x0000000400117310 */ /* 0x004ea20000301000 */
[----:B------:R-:W-:-:S14]  /*0510*/  DSETP.GEU.AND P0, PT, |R4|, UR4, PT ;  /* 0x0000000404007e2a */ /* 0x000fdc000bf0e200 */
[----:B--2---:R-:W-:Y:S01]  /*0520*/  @!P0 FMUL R17, R17, 1.175494350822287508e-38 ;  /* 0x0080000011118820 */ /* 0x004fe20000400000 */
[----:B------:R-:W-:Y:S06]  /*0530*/  BRA `(.L_x_3504) ;  /* 0x00000008007c7947 */ /* 0x000fec0003800000 */
.L_x_3499:
        /* <DEDUP_REMOVED lines=12> */
.L_x_3513:
[----:B------:R-:W2:Y:S01]  /*0600*/  LDG.E.64 R4, desc[UR36][R4.64] ;  /* 0x0000002404047981 */ /* 0x000ea2000c1e1b00 */
[----:B------:R-:W-:Y:S01]  /*0610*/  UMOV UR4, 0xf0000000 ;  /* 0xf000000000047882 */ /* 0x000fe20000000000 */
[----:B------:R-:W-:Y:S01]  /*0620*/  UMOV UR5, 0x380fffff ;  /* 0x380fffff00057882 */ /* 0x000fe20000000000 */
[----:B--2---:R-:W2:Y:S01]  /*0630*/  F2F.F32.F64 R17, R4 ;  /* 0x0000000400117310 */ /* 0x004ea20000301000 */
[----:B------:R-:W-:-:S14]  /*0640*/  DSETP.GEU.AND P0, PT, |R4|, UR4, PT ;  /* 0x0000000404007e2a */ /* 0x000fdc000bf0e200 */
[----:B--2---:R-:W-:Y:S01]  /*0650*/  @!P0 FMUL R17, R17, 1.175494350822287508e-38 ;  /* 0x0080000011118820 */ /* 0x004fe20000400000 */
[----:B------:R-:W-:Y:S06]  /*0660*/  BRA `(.L_x_3504) ;  /* 0x0000000800307947 */ /* 0x000fec0003800000 */
.L_x_3512:
        /* <DEDUP_REMOVED lines=11> */
[----:B------:R-:W-:-:S05]  /*0720*/  VIADD R6, R0, 0x1000000 ;  /* 0x0100000000067836 */ /* 0x000fca0000000000 */
[----:B------:R-:W-:Y:S02]  /*0730*/  SHF.R.S32.HI R6, RZ, 0x8, R6 ;  /* 0x00000008ff067819 */ /* 0x000fe40000011406 */
[----:B--2---:R-:W-:-:S04]  /*0740*/  IADD3 R3, -R3, 0x1f, RZ ;  /* 0x0000001f03037810 */ /* 0x004fc80007ffe1ff */
        /* <DEDUP_REMOVED lines=10> */
[----:B------:R-:W-:Y:S01]  /*07f0*/  LOP3.LUT R17, R6, 0x80000000, R17, 0xf8, !PT ;  /* 0x8000000006117812 */ /* 0x000fe200078ef811 */
[----:B------:R-:W-:Y:S06]  /*0800*/  BRA `(.L_x_3504) ;  /* 0x0000000400c87947 */ /* 0x000fec0003800000 */
.L_x_3515:
        /* <DEDUP_REMOVED lines=13> */
.L_x_3514:
[----:B------:R-:W2:Y:S02]  /*08e0*/  LDG.E.U16 R4, desc[UR36][R4.64] ;  /* 0x0000002404047981 */ /* 0x000ea4000c1e1500 */
[----:B--2---:R-:W-:Y:S01]  /*08f0*/  IMAD.U32 R17, R4, 0x10000, RZ ;  /* 0x0001000004117824 */ /* 0x004fe200078e00ff */
[----:B------:R-:W-:Y:S06]  /*0900*/  BRA `(.L_x_3504) ;  /* 0x0000000400887947 */ /* 0x000fec0003800000 */
.L_x_3511:
        /* <DEDUP_REMOVED lines=11> */
.L_x_3518:
        /* <DEDUP_REMOVED lines=20> */
.L_x_3520:
[----:B------:R-:W-:Y:S05]  /*0b00*/  BSYNC B0 ;  /* 0x0000000000007941 */ /* 0x000fea0003800000 */
.L_x_3519:
[----:B------:R-:W-:Y:S01]  /*0b10*/  IMAD.SHL.U32 R3, R3, 0x100000, RZ ;  /* 0x0010000003037824 */ /* 0x000fe200078e00ff */
[----:B------:R-:W-:-:S04]  /*0b20*/  LEA R0, R0, 0x3b800000, 0x17 ;  /* 0x3b80000000007811 */ /* 0x000fc800078eb8ff */
[----:B------:R-:W-:Y:S01]  /*0b30*/  LOP3.LUT R17, R0, R3, R17, 0xfe, !PT ;  /* 0x0000000300117212 */ /* 0x000fe200078efe11 */
[----:B------:R-:W-:Y:S06]  /*0b40*/  BRA `(.L_x_3504) ;  /* 0x0000000000f87947 */ /* 0x000fec0003800000 */
.L_x_3517:
        /* <DEDUP_REMOVED lines=20> */
.L_x_3522:
[----:B------:R-:W-:Y:S05]  /*0c90*/  BSYNC B0 ;  /* 0x0000000000007941 */ /* 0x000fea0003800000 */
.L_x_3521:
[----:B------:R-:W-:Y:S01]  /*0ca0*/  IMAD.SHL.U32 R3, R3, 0x200000, RZ ;  /* 0x0020000003037824 */ /* 0x000fe200078e00ff */
[----:B------:R-:W-:-:S04]  /*0cb0*/  LEA R0, R0, 0x37800000, 0x17 ;  /* 0x3780000000007811 */ /* 0x000fc800078eb8ff */
[----:B------:R-:W-:Y:S01]  /*0cc0*/  LOP3.LUT R17, R0, R3, R17, 0xfe, !PT ;  /* 0x0000000300117212 */ /* 0x000fe200078efe11 */
[----:B------:R-:W-:Y:S06]  /*0cd0*/  BRA `(.L_x_3504) ;  /* 0x0000000000947947 */ /* 0x000fec0003800000 */
.L_x_3516:
        /* <DEDUP_REMOVED lines=14> */
.L_x_3503:
        /* <DEDUP_REMOVED lines=16> */
.L_x_3525:
[----:B------:R-:W-:Y:S01]  /*0ec0*/  IMAD.MOV.U32 R17, RZ, RZ, RZ ;  /* 0x000000ffff117224 */ /* 0x000fe200078e00ff */
[----:B------:R-:W-:Y:S06]  /*0ed0*/  BRA `(.L_x_3504) ;  /* 0x0000000000147947 */ /* 0x000fec0003800000 */
.L_x_3524:
[----:B------:R-:W2:Y:S02]  /*0ee0*/  LDG.E.64 R4, desc[UR36][R4.64] ;  /* 0x0000002404047981 */ /* 0x000ea4000c1e1b00 */
[----:B--2---:R2:W3:Y:S01]  /*0ef0*/  I2F.U64 R17, R4 ;  /* 0x0000000400117312 */ /* 0x0044e20000301000 */
[----:B------:R-:W-:Y:S05]  /*0f00*/  BRA `(.L_x_3504) ;  /* 0x0000000000087947 */ /* 0x000fea0003800000 */
.L_x_3523:
[----:B------:R-:W2:Y:S02]  /*0f10*/  LDG.E R4, desc[UR36][R4.64] ;  /* 0x0000002404047981 */ /* 0x000ea4000c1e1900 */
[----:B--2---:R-:W-:-:S07]  /*0f20*/  I2FP.F32.U32 R17, R4 ;  /* 0x0000000400117245 */ /* 0x004fce0000201000 */
.L_x_3504:
[----:B------:R-:W-:Y:S05]  /*0f30*/  BSYNC B6 ;  /* 0x0000000000067941 */ /* 0x000fea0003800000 */
.L_x_3498:
[----:B--2-4-:R-:W2:Y:S01]  /*0f40*/  LDC.64 R4, c[0x0][0x228] ;  /* 0x00008a00ff047b82 */ /* 0x014ea20000000a00 */
[----:B------:R-:W-:Y:S01]  /*0f50*/  PRMT R0, R36, 0x9910, RZ ;  /* 0x0000991024007816 */ /* 0x000fe200000000ff */
[----:B------:R-:W-:Y:S01]  /*0f60*/  ULDC UR4, c[0x0][0x24c] ;  /* 0x0000930000047ab9 */ /* 0x000fe20000000800 */
[----:B------:R-:W-:Y:S01]  /*0f70*/  BSSY B6, `(.L_x_3526) ;  /* 0x00000df000067945 */ /* 0x000fe20003800000 */
        /* <DEDUP_REMOVED lines=14> */
[----:B--2---:R2:W4:Y:S01]  /*1060*/  I2F.S16 R18, R4 ;  /* 0x0000000400127306 */ /* 0x0045220000101400 */
[----:B------:R-:W-:Y:S05]  /*1070*/  BRA `(.L_x_3532) ;  /* 0x0000000c00387947 */ /* 0x000fea0003800000 */
.L_x_3530:
[----:B------:R-:W2:Y:S02]  /*1080*/  LDG.E.U8 R4, desc[UR36][R4.64] ;  /* 0x0000002404047981 */ /* 0x000ea4000c1e1100 */
[----:B--2---:R-:W-:Y:S01]  /*1090*/  I2FP.F32.U32 R18, R4 ;  /* 0x0000000400127245 */ /* 0x004fe20000201000 */
[----:B------:R-:W-:Y:S06]  /*10a0*/  BRA `(.L_x_3532) ;  /* 0x0000000c002c7947 */ /* 0x000fec0003800000 */
.L_x_3529:
        /* <DEDUP_REMOVED lines=9> */
.L_x_3534:
[----:B------:R-:W2:Y:S02]  /*1140*/  LDG.E R4, desc[UR36][R4.64] ;  /* 0x0000002404047981 */ /* 0x000ea4000c1e1900 */
[----:B--2---:R-:W-:Y:S01]  /*1150*/  I2FP.F32.S32 R18, R4 ;  /* 0x0000000400127245 */ /* 0x004fe20000201400 */
[----:B------:R-:W-:Y:S06]  /*1160*/  BRA `(.L_x_3532) ;  /* 0x0000000800fc7947 */ /* 0x000fec0003800000 */
.L_x_3533:
[----:B------:R-:W2:Y:S02]  /*1170*/  LDG.E.U16 R4, desc[UR36][R4.64] ;  /* 0x0000002404047981 */ /* 0x000ea4000c1e1500 */
[----:B--2---:R2:W4:Y:S01]  /*1180*/  I2F.S16 R18, R4 ;  /* 0x0000000400127306 */ /* 0x0045220000101400 */
[----:B------:R-:W-:Y:S05]  /*1190*/  BRA `(.L_x_3532) ;  /* 0x0000000800f07947 */ /* 0x000fea0003800000 */
.L_x_3528:
        /* <DEDUP_REMOVED lines=8> */
.L_x_3536:
[----:B------:R-:W2:Y:S02]  /*1220*/  LDG.E.U16 R4, desc[UR36][R4.64] ;  /* 0x0000002404047981 */ /* 0x000ea4000c1e1500 */
[----:B--2---:R-:W-:Y:S01]  /*1230*/  HADD2.F32 R18, -RZ, R4.H0_H0 ;  /* 0x20000004ff127230 */ /* 0x004fe20000004100 */
[----:B------:R-:W-:Y:S06]  /*1240*/  BRA `(.L_x_3532) ;  /* 0x0000000800c47947 */ /* 0x000fec0003800000 */
.L_x_3535:
        /* <DEDUP_REMOVED lines=8> */
.L_x_3538:
[----:B------:R-:W2:Y:S02]  /*12d0*/  LDG.E.U16 R4, desc[UR36][R4.64] ;  /* 0x0000002404047981 */ /* 0x000ea4000c1e1500 */
[----:B--2---:R-:W-:Y:S01]  /*12e0*/  HADD2.F32 R18, -RZ, R4.H0_H0 ;  /* 0x20000004ff127230 */ /* 0x004fe20000004100 */
[----:B------:R-:W-:Y:S06]  /*12f0*/  BRA `(.L_x_3532) ;  /* 0x0000000800987947 */ /* 0x000fec0003800000 */
.L_x_3537:
[----:B------:R-:W2:Y:S01]  /*1300*/  LDG.E.64 R4, desc[UR36][R4.64] ;  /* 0x0000002404047981 */ /* 0x000ea2000c1e1b00 */
[----:B------:R-:W-:Y:S01]  /*1310*/  UMOV UR4, 0xf0000000 ;  /* 0xf000000000047882 */ /* 0x000fe20000000000 */
[----:B------:R-:W-:Y:S01]  /*1320*/  UMOV UR5, 0x380fffff ;  /* 0x380fffff00057882 */ /* 0x000fe20000000000 */
[----:B--2---:R-:W2:Y:S01]  /*1330*/  F2F.F32.F64 R18, R4 ;  /* 0x0000000400127310 */ /* 0x004ea20000301000 */
[----:B------:R-:W-:-:S14]  /*1340*/  DSETP.GEU.AND P0, PT, |R4|, UR4, PT ;  /* 0x0000000404007e2a */ /* 0x000fdc000bf0e200 */
[----:B--2---:R-:W-:Y:S01]  /*1350*/  @!P0 FMUL R18, R18, 1.175494350822287508e-38 ;  /* 0x0080000012128820 */ /* 0x004fe20000400000 */
[----:B------:R-:W-:Y:S06]  /*1360*/  BRA `(.L_x_3532) ;  /* 0x00000008007c7947 */ /* 0x000fec0003800000 */
.L_x_3527:
        /* <DEDUP_REMOVED lines=12> */
.L_x_3541:
[----:B------:R-:W2:Y:S01]  /*1430*/  LDG.E.64 R4, desc[UR36][R4.64] ;  /* 0x0000002404047981 */ /* 0x000ea2000c1e1b00 */
[----:B------:R-:W-:Y:S01]  /*1440*/  UMOV UR4, 0xf0000000 ;  /* 0xf000000000047882 */ /* 0x000fe20000000000 */
[----:B------:R-:W-:Y:S01]  /*1450*/  UMOV UR5, 0x380fffff ;  /* 0x380fffff00057882 */ /* 0x000fe20000000000 */
[----:B--2---:R-:W2:Y:S01]  /*1460*/  F2F.F32.F64 R18, R4 ;  /* 0x0000000400127310 */ /* 0x004ea20000301000 */
[----:B------:R-:W-:-:S14]  /*1470*/  DSETP.GEU.AND P0, PT, |R4|, UR4, PT ;  /* 0x0000000404007e2a */ /* 0x000fdc000bf0e200 */
[----:B--2---:R-:W-:Y:S01]  /*1480*/  @!P0 FMUL R18, R18, 1.175494350822287508e-38 ;  /* 0x0080000012128820 */ /* 0x004fe20000400000 */
[----:B------:R-:W-:Y:S06]  /*1490*/  BRA `(.L_x_3532) ;  /* 0x0000000800307947 */ /* 0x000fec0003800000 */
.L_x_3540:
        /* <DEDUP_REMOVED lines=26> */
.L_x_3543:
        /* <DEDUP_REMOVED lines=8> */
[----:B------:R-:W-:Y:S01]  /*16c0*/  @P0 FMUL.FTZ R18, R3, 1.9259299443872358531e-34 ;  /* 0x0780000003120820 */ /* 0x000fe20000410000 */
[----:B------:R-:W-:Y:S02]  /*16d0*/  IMAD.SHL.U32 R3, R4, 0x1000000, RZ ;  /* 0x0100000004037824 */ /* 0x000fe400078e00ff */
[----:B------:R-:W-:-:S05]  /*16e0*/  @!P0 FADD.FTZ R18, R0, -0.5 ;  /* 0xbf00000000128421 */ /* 0x000fca0000010000 */
[----:B------:R-:W-:Y:S01]  /*16f0*/  LOP3.LUT R18, R18, 0x80000000, R3, 0xf8, !PT ;  /* 0x8000000012127812 */ /* 0x000fe200078ef803 */
[----:B------:R-:W-:Y:S06]  /*1700*/  BRA `(.L_x_3532) ;  /* 0x0000000400947947 */ /* 0x000fec0003800000 */
.L_x_3542:
[----:B------:R-:W2:Y:S02]  /*1710*/  LDG.E.U16 R4, desc[UR36][R4.64] ;  /* 0x0000002404047981 */ /* 0x000ea4000c1e1500 */
[----:B--2---:R-:W-:Y:S01]  /*1720*/  IMAD.U32 R18, R4, 0x10000, RZ ;  /* 0x0001000004127824 */ /* 0x004fe200078e00ff */
[----:B------:R-:W-:Y:S06]  /*1730*/  BRA `(.L_x_3532) ;  /* 0x0000000400887947 */ /* 0x000fec0003800000 */
.L_x_3539:
        /* <DEDUP_REMOVED lines=11> */
.L_x_3546:
        /* <DEDUP_REMOVED lines=20> */
.L_x_3548:
[----:B------:R-:W-:Y:S05]  /*1930*/  BSYNC B0 ;  /* 0x0000000000007941 */ /* 0x000fea0003800000 */
.L_x_3547:
[----:B------:R-:W-:Y:S01]  /*1940*/  IMAD.SHL.U32 R3, R3, 0x100000, RZ ;  /* 0x0010000003037824 */ /* 0x000fe200078e00ff */
[----:B------:R-:W-:-:S04]  /*1950*/  LEA R5, R0, 0x3b800000, 0x17 ;  /* 0x3b80000000057811 */ /* 0x000fc800078eb8ff */
[----:B------:R-:W-:Y:S01]  /*1960*/  LOP3.LUT R18, R5, R3, R18, 0xfe, !PT ;  /* 0x0000000305127212 */ /* 0x000fe200078efe12 */
[----:B------:R-:W-:Y:S06]  /*1970*/  BRA `(.L_x_3532) ;  /* 0x0000000000f87947 */ /* 0x000fec0003800000 */
.L_x_3545:
        /* <DEDUP_REMOVED lines=20> */
.L_x_3550:
[----:B------:R-:W-:Y:S05]  /*1ac0*/  BSYNC B0 ;  /* 0x0000000000007941 */ /* 0x000fea0003800000 */
.L_x_3549:
[----:B------:R-:W-:Y:S01]  /*1ad0*/  IMAD.SHL.U32 R3, R3, 0x200000, RZ ;  /* 0x0020000003037824 */ /* 0x000fe200078e00ff */
[----:B------:R-:W-:-:S04]  /*1ae0*/  LEA R5, R0, 0x37800000, 0x17 ;  /* 0x3780000000057811 */ /* 0x000fc800078eb8ff */
[----:B------:R-:W-:Y:S01]  /*1af0*/  LOP3.LUT R18, R5, R3, R18, 0xfe, !PT ;  /* 0x0000000305127212 */ /* 0x000fe200078efe12 */
[----:B------:R-:W-:Y:S06]  /*1b00*/  BRA `(.L_x_3532) ;  /* 0x0000000000947947 */ /* 0x000fec0003800000 */
.L_x_3544:
        /* <DEDUP_REMOVED lines=14> */
.L_x_3531:
        /* <DEDUP_REMOVED lines=15> */
[----:B0123-5:R-:W-:Y:S05]  /*1ce0*/  CALL.ABS.NOINC R14 ;  /* 0x000000000e007343 */ /* 0x02ffea0003c00000 */
.L_x_3553:
[----:B------:R-:W-:Y:S01]  /*1cf0*/  IMAD.MOV.U32 R18, RZ, RZ, RZ ;  /* 0x000000ffff127224 */ /* 0x000fe200078e00ff */
[----:B------:R-:W-:Y:S06]  /*1d00*/  BRA `(.L_x_3532) ;  /* 0x0000000000147947 */ /* 0x000fec0003800000 */
.L_x_3552:
[----:B------:R-:W2:Y:S02]  /*1d10*/  LDG.E.64 R18, desc[UR36][R4.64] ;  /* 0x0000002404127981 */ /* 0x000ea4000c1e1b00 */
[----:B--2---:R2:W4:Y:S01]  /*1d20*/  I2F.U64 R18, R18 ;  /* 0x0000001200127312 */ /* 0x0045220000301000 */
[----:B------:R-:W-:Y:S05]  /*1d30*/  BRA `(.L_x_3532) ;  /* 0x0000000000087947 */ /* 0x000fea0003800000 */
.L_x_3551:
[----:B------:R-:W2:Y:S02]  /*1d40*/  LDG.E R4, desc[UR36][R4.64] ;  /* 0x0000002404047981 */ /* 0x000ea4000c1e1900 */
[----:B--2---:R-:W-:-:S07]  /*1d50*/  I2FP.F32.U32 R18, R4 ;  /* 0x0000000400127245 */ /* 0x004fce0000201000 */
.L_x_3532:
[----:B------:R-:W-:Y:S05]  /*1d60*/  BSYNC B6 ;  /* 0x0000000000067941 */ /* 0x000fea0003800000 */
.L_x_3526:
[----:B--2---:R-:W2:Y:S01]  /*1d70*/  LDC.64 R4, c[0x0][0x230] ;  /* 0x00008c00ff047b82 */ /* 0x004ea20000000a00 */
[----:B0-----:R-:W-:Y:S01]  /*1d80*/  PRMT R0, R32, 0x9910, RZ ;  /* 0x0000991020007816 */ /* 0x001fe200000000ff */
        /* <DEDUP_REMOVED lines=16> */
[----:B--2---:R0:W2:Y:S01]  /*1e90*/  I2F.S16 R19, R4 ;  /* 0x0000000400137306 */ /* 0x0040a20000101400 */
[----:B------:R-:W-:Y:S05]  /*1ea0*/  BRA `(.L_x_3560) ;  /* 0x0000000c00387947 */ /* 0x000fea0003800000 */
.L_x_3558:
[----:B------:R-:W2:Y:S02]  /*1eb0*/  LDG.E.U8 R4, desc[UR36][R4.64] ;  /* 0x0000002404047981 */ /* 0x000ea4000c1e1100 */
[----:B--2---:R-:W-:Y:S01]  /*1ec0*/  I2FP.F32.U32 R19, R4 ;  /* 0x0000000400137245 */ /* 0x004fe20000201000 */
[----:B------:R-:W-:Y:S06]  /*1ed0*/  BRA `(.L_x_3560) ;  /* 0x0000000c002c7947 */ /* 0x000fec0003800000 */
.L_x_3557:
        /* <DEDUP_REMOVED lines=9> */
.L_x_3562:
[----:B------:R-:W2:Y:S02]  /*1f70*/  LDG.E R4, desc[UR36][R4.64] ;  /* 0x0000002404047981 */ /* 0x000ea4000c1e1900 */
[----:B--2---:R-:W-:Y:S01]  /*1f80*/  I2FP.F32.S32 R19, R4 ;  /* 0x0000000400137245 */ /* 0x004fe20000201400 */
[----:B------:R-:W-:Y:S06]  /*1f90*/  BRA `(.L_x_3560) ;  /* 0x0000000800fc7947 */ /* 0x000fec0003800000 */
.L_x_3561:
[----:B------:R-:W2:Y:S02]  /*1fa0*/  LDG.E.U16 R4, desc[UR36][R4.64] ;  /* 0x0000002404047981 */ /* 0x000ea4000c1e1500 */
[----:B--2---:R0:W2:Y:S01]  /*1fb0*/  I2F.S16 R19, R4 ;  /* 0x0000000400137306 */ /* 0x0040a20000101400 */
[----:B------:R-:W-:Y:S05]  /*1fc0*/  BRA `(.L_x_3560) ;  /* 0x0000000800f07947 */ /* 0x000fea0003800000 */
.L_x_3556:
        /* <DEDUP_REMOVED lines=8> */
.L_x_3564:
[----:B------:R-:W2:Y:S02]  /*2050*/  LDG.E.U16 R4, desc[UR36][R4.64] ;  /* 0x0000002404047981 */ /* 0x000ea4000c1e1500 */
[----:B--2---:R-:W-:Y:S01]  /*2060*/  HADD2.F32 R19, -RZ, R4.H0_H0 ;  /* 0x20000004ff137230 */ /* 0x004fe20000004100 */
[----:B------:R-:W-:Y:S06]  /*2070*/  BRA `(.L_x_3560) ;  /* 0x0000000800c47947 */ /* 0x000fec0003800000 */
.L_x_3563:
        /* <DEDUP_REMOVED lines=8> */
.L_x_3566:
[----:B------:R-:W2:Y:S02]  /*2100*/  LDG.E.U16 R4, desc[UR36][R4.64] ;  /* 0x0000002404047981 */ /* 0x000ea4000c1e1500 */
[----:B--2---:R-:W-:Y:S01]  /*2110*/  HADD2.F32 R19, -RZ, R4.H0_H0 ;  /* 0x20000004ff137230 */ /* 0x004fe20000004100 */
[----:B------:R-:W-:Y:S06]  /*2120*/  BRA `(.L_x_3560) ;  /* 0x0000000800987947 */ /* 0x000fec0003800000 */
.L_x_3565:
[----:B------:R-:W2:Y:S01]  /*2130*/  LDG.E.64 R4, desc[UR36][R4.64] ;  /* 0x0000002404047981 */ /* 0x000ea2000c1e1b00 */
[----:B------:R-:W-:Y:S01]  /*2140*/  UMOV UR4, 0xf0000000 ;  /* 0xf000000000047882 */ /* 0x000fe20000000000 */
[----:B------:R-:W-:Y:S01]  /*2150*/  UMOV UR5, 0x380fffff ;  /* 0x380fffff00057882 */ /* 0x000fe20000000000 */
[----:B--2---:R-:W0:Y:S01]  /*2160*/  F2F.F32.F64 R19, R4 ;  /* 0x0000000400137310 */ /* 0x004e220000301000 */
[----:B------:R-:W-:-:S14]  /*2170*/  DSETP.GEU.AND P0, PT, |R4|, UR4, PT ;  /* 0x0000000404007e2a */ /* 0x000fdc000bf0e200 */
[----:B0-----:R-:W-:Y:S01]  /*2180*/  @!P0 FMUL R19, R19, 1.175494350822287508e-38 ;  /* 0x0080000013138820 */ /* 0x001fe20000400000 */
[----:B------:R-:W-:Y:S06]  /*2190*/  BRA `(.L_x_3560) ;  /* 0x00000008007c7947 */ /* 0x000fec0003800000 */
.L_x_3555:
        /* <DEDUP_REMOVED lines=12> */
.L_x_3569:
[----:B------:R-:W2:Y:S01]  /*2260*/  LDG.E.64 R4, desc[UR36][R4.64] ;  /* 0x0000002404047981 */ /* 0x000ea2000c1e1b00 */
[----:B------:R-:W-:Y:S01]  /*2270*/  UMOV UR4, 0xf0000000 ;  /* 0xf000000000047882 */ /* 0x000fe20000000000 */
[----:B------:R-:W-:Y:S01]  /*2280*/  UMOV UR5, 0x380fffff ;  /* 0x380fffff00057882 */ /* 0x000fe20000000000 */
[----:B--2---:R-:W0:Y:S01]  /*2290*/  F2F.F32.F64 R19, R4 ;  /* 0x0000000400137310 */ /* 0x004e220000301000 */
[----:B------:R-:W-:-:S14]  /*22a0*/  DSETP.GEU.AND P0, PT, |R4|, UR4, PT ;  /* 0x0000000404007e2a */ /* 0x000fdc000bf0e200 */
[----:B0-----:R-:W-:Y:S01]  /*22b0*/  @!P0 FMUL R19, R19, 1.175494350822287508e-38 ;  /* 0x0080000013138820 */ /* 0x001fe20000400000 */
[----:B------:R-:W-:Y:S06]  /*22c0*/  BRA `(.L_x_3560) ;  /* 0x0000000800307947 */ /* 0x000fec0003800000 */
.L_x_3568:
        /* <DEDUP_REMOVED lines=26> */
.L_x_3571:
        /* <DEDUP_REMOVED lines=13> */
.L_x_3570:
[----:B------:R-:W2:Y:S02]  /*2540*/  LDG.E.U16 R4, desc[UR36][R4.64] ;  /* 0x0000002404047981 */ /* 0x000ea4000c1e1500 */
[----:B--2---:R-:W-:Y:S01]  /*2550*/  IMAD.U32 R19, R4, 0x10000, RZ ;  /* 0x0001000004137824 */ /* 0x004fe200078e00ff */
[----:B------:R-:W-:Y:S06]  /*2560*/  BRA `(.L_x_3560) ;  /* 0x0000000400887947 */ /* 0x000fec0003800000 */
.L_x_3567:
        /* <DEDUP_REMOVED lines=11> */
.L_x_3574:
        /* <DEDUP_REMOVED lines=20> */
.L_x_3576:
[----:B------:R-:W-:Y:S05]  /*2760*/  BSYNC B0 ;  /* 0x0000000000007941 */ /* 0x000fea0003800000 */
.L_x_3575:
[----:B------:R-:W-:Y:S01]  /*2770*/  IMAD.SHL.U32 R3, R3, 0x100000, RZ ;  /* 0x0010000003037824 */ /* 0x000fe200078e00ff */
[----:B------:R-:W-:-:S04]  /*2780*/  LEA R0, R0, 0x3b800000, 0x17 ;  /* 0x3b80000000007811 */ /* 0x000fc800078eb8ff */
[----:B------:R-:W-:Y:S01]  /*2790*/  LOP3.LUT R19, R0, R3, R19, 0xfe, !PT ;  /* 0x0000000300137212 */ /* 0x000fe200078efe13 */
[----:B------:R-:W-:Y:S06]  /*27a0*/  BRA `(.L_x_3560) ;  /* 0x0000000000f87947 */ /* 0x000fec0003800000 */
.L_x_3573:
        /* <DEDUP_REMOVED lines=20> */
.L_x_3578:
[----:B------:R-:W-:Y:S05]  /*28f0*/  BSYNC B0 ;  /* 0x0000000000007941 */ /* 0x000fea0003800000 */
.L_x_3577:
[----:B------:R-:W-:Y:S01]  /*2900*/  IMAD.SHL.U32 R3, R3, 0x200000, RZ ;  /* 0x0020000003037824 */ /* 0x000fe200078e00ff */
[----:B------:R-:W-:-:S04]  /*2910*/  LEA R0, R0, 0x37800000, 0x17 ;  /* 0x3780000000007811 */ /* 0x000fc800078eb8ff */
[----:B------:R-:W-:Y:S01]  /*2920*/  LOP3.LUT R19, R0, R3, R19, 0xfe, !PT ;  /* 0x0000000300137212 */ /* 0x000fe200078efe13 */
[----:B------:R-:W-:Y:S06]  /*2930*/  BRA `(.L_x_3560) ;  /* 0x0000000000947947 */ /* 0x000fec0003800000 */
.L_x_3572:
        /* <DEDUP_REMOVED lines=14> */
.L_x_3559:
        /* <DEDUP_REMOVED lines=16> */
.L_x_3581:
[----:B------:R-:W-:Y:S01]  /*2b20*/  IMAD.MOV.U32 R19, RZ, RZ, RZ ;  /* 0x000000ffff137224 */ /* 0x000fe200078e00ff */
[----:B------:R-:W-:Y:S06]  /*2b30*/  BRA `(.L_x_3560) ;  /* 0x0000000000147947 */ /* 0x000fec0003800000 */
.L_x_3580:
[----:B------:R-:W2:Y:S02]  /*2b40*/  LDG.E.64 R4, desc[UR36][R4.64] ;  /* 0x0000002404047981 */ /* 0x000ea4000c1e1b00 */
[----:B--2---:R0:W2:Y:S01]  /*2b50*/  I2F.U64 R19, R4 ;  /* 0x0000000400137312 */ /* 0x0040a20000301000 */
[----:B------:R-:W-:Y:S05]  /*2b60*/  BRA `(.L_x_3560) ;  /* 0x0000000000087947 */ /* 0x000fea0003800000 */
.L_x_3579:
[----:B------:R-:W2:Y:S02]  /*2b70*/  LDG.E R4, desc[UR36][R4.64] ;  /* 0x0000002404047981 */ /* 0x000ea4000c1e1900 */
[----:B--2---:R-:W-:-:S07]  /*2b80*/  I2FP.F32.U32 R19, R4 ;  /* 0x0000000400137245 */ /* 0x004fce0000201000 */
.L_x_3560:
[----:B------:R-:W-:Y:S05]  /*2b90*/  BSYNC B6 ;  /* 0x0000000000067941 */ /* 0x000fea0003800000 */
.L_x_3554:
[----:B0-----:R-:W0:Y:S01]  /*2ba0*/  LDC.64 R4, c[0x0][0x238] ;  /* 0x00008e00ff047b82 */ /* 0x001e220000000a00 */
[----:B-1----:R-:W-:Y:S01]  /*2bb0*/  PRMT R0, R31, 0x9910, RZ ;  /* 0x000099101f007816 */ /* 0x002fe200000000ff */
[----:B------:R-:W-:Y:S01]  /*2bc0*/  ULDC UR4, c[0x0][0x254] ;  /* 0x0000950000047ab9 */ /* 0x000fe20000000800 */
[----:B------:R-:W-:Y:S01]  /*2bd0*/  BSSY B6, `(.L_x_3582) ;  /* 0x00000df000067945 */ /* 0x000fe20003800000 */
        /* <DEDUP_REMOVED lines=16> */
.L_x_3586:
[----:B------:R-:W2:Y:S02]  /*2ce0*/  LDG.E.U8 R4, desc[UR36][R4.64] ;  /* 0x0000002404047981 */ /* 0x000ea4000c1e1100 */
[----:B--2---:R-:W-:Y:S01]  /*2cf0*/  I2FP.F32.U32 R22, R4 ;  /* 0x0000000400167245 */ /* 0x004fe20000201000 */
[----:B------:R-:W-:Y:S06]  /*2d00*/  BRA `(.L_x_3588) ;  /* 0x0000000c002c7947 */ /* 0x000fec0003800000 */
.L_x_3585:
        /* <DEDUP_REMOVED lines=9> */
.L_x_3590:
[----:B------:R-:W2:Y:S02]  /*2da0*/  LDG.E R4, desc[UR36][R4.64] ;  /* 0x0000002404047981 */ /* 0x000ea4000c1e1900 */
[----:B--2---:R-:W-:Y:S01]  /*2db0*/  I2FP.F32.S32 R22, R4 ;  /* 0x0000000400167245 */ /* 0x004fe20000201400 */
[----:B------:R-:W-:Y:S06]  /*2dc0*/  BRA `(.L_x_3588) ;  /* 0x0000000800fc7947 */ /* 0x000fec0003800000 */
.L_x_3589:
[----:B------:R-:W2:Y:S02]  /*2dd0*/  LDG.E.U16 R4, desc[UR36][R4.64] ;  /* 0x0000002404047981 */ /* 0x000ea4000c1e1500 */
[----:B--2---:R0:W1:Y:S01]  /*2de0*/  I2F.S16 R22, R4 ;  /* 0x0000000400167306 */ /* 0x0040620000101400 */
[----:B------:R-:W-:Y:S05]  /*2df0*/  BRA `(.L_x_3588) ;  /* 0x0000000800f07947 */ /* 0x000fea0003800000 */
.L_x_3584:
        /* <DEDUP_REMOVED lines=8> */
.L_x_3592:
[----:B------:R-:W2:Y:S02]  /*2e80*/  LDG.E.U16 R4, desc[UR36][R4.64] ;  /* 0x0000002404047981 */ /* 0x000ea4000c1e1500 */
[----:B--2---:R-:W-:Y:S01]  /*2e90*/  HADD2.F32 R22, -RZ, R4.H0_H0 ;  /* 0x20000004ff167230 */ /* 0x004fe20000004100 */
[----:B------:R-:W-:Y:S06]  /*2ea0*/  BRA `(.L_x_3588) ;  /* 0x0000000800c47947 */ /* 0x000fec0003800000 */
.L_x_3591:
        /* <DEDUP_REMOVED lines=8> */
.L_x_3594:
[----:B------:R-:W2:Y:S02]  /*2f30*/  LDG.E.U16 R4, desc[UR36][R4.64] ;  /* 0x0000002404047981 */ /* 0x000ea4000c1e1500 */
[----:B--2---:R-:W-:Y:S01]  /*2f40*/  HADD2.F32 R22, -RZ, R4.H0_H0 ;  /* 0x20000004ff167230 */ /* 0x004fe20000004100 */
[----:B------:R-:W-:Y:S06]  /*2f50*/  BRA `(.L_x_3588) ;  /* 0x0000000800987947 */ /* 0x000fec0003800000 */
.L_x_3593:
[----:B------:R-:W2:Y:S01]  /*2f60*/  LDG.E.64 R4, desc[UR36][R4.64] ;  /* 0x0000002404047981 */ /* 0x000ea2000c1e1b00 */
[----:B------:R-:W-:Y:S01]  /*2f70*/  UMOV UR4, 0xf0000000 ;  /* 0xf000000000047882 */ /* 0x000fe20000000000 */
[----:B------:R-:W-:Y:S01]  /*2f80*/  UMOV UR5, 0x380fffff ;  /* 0x380fffff00057882 */ /* 0x000fe20000000000 */
[----:B--2---:R-:W0:Y:S01]  /*2f90*/  F2F.F32.F64 R22, R4 ;  /* 0x0000000400167310 */ /* 0x004e220000301000 */
[----:B------:R-:W-:-:S14]  /*2fa0*/  DSETP.GEU.AND P0, PT, |R4|, UR4, PT ;  /* 0x0000000404007e2a */ /* 0x000fdc000bf0e200 */
[----:B0-----:R-:W-:Y:S01]  /*2fb0*/  @!P0 FMUL R22, R22, 1.175494350822287508e-38 ;  /* 0x0080000016168820 */ /* 0x001fe20000400000 */
[----:B------:R-:W-:Y:S06]  /*2fc0*/  BRA `(.L_x_3588) ;  /* 0x00000008007c7947 */ /* 0x000fec0003800000 */
.L_x_3583:
        /* <DEDUP_REMOVED lines=12> */
.L_x_3597:
[----:B------:R-:W2:Y:S01]  /*3090*/  LDG.E.64 R4, desc[UR36][R4.64] ;  /* 0x0000002404047981 */ /* 0x000ea2000c1e1b00 */
[----:B------:R-:W-:Y:S01]  /*30a0*/  UMOV UR4, 0xf0000000 ;  /* 0xf000000000047882 */ /* 0x000fe20000000000 */
[----:B------:R-:W-:Y:S01]  /*30b0*/  UMOV UR5, 0x380fffff ;  /* 0x380fffff00057882 */ /* 0x000fe20000000000 */
[----:B--2---:R-:W0:Y:S01]  /*30c0*/  F2F.F32.F64 R22, R4 ;  /* 0x0000000400167310 */ /* 0x004e220000301000 */
[----:B------:R-:W-:-:S14]  /*30d0*/  DSETP.GEU.AND P0, PT, |R4|, UR4, PT ;  /* 0x0000000404007e2a */ /* 0x000fdc000bf0e200 */
[----:B0-----:R-:W-:Y:S01]  /*30e0*/  @!P0 FMUL R22, R22, 1.175494350822287508e-38 ;  /* 0x0080000016168820 */ /* 0x001fe20000400000 */
[----:B------:R-:W-:Y:S06]  /*30f0*/  BRA `(.L_x_3588) ;  /* 0x0000000800307947 */ /* 0x000fec0003800000 */
.L_x_3596:
        /* <DEDUP_REMOVED lines=26> */
.L_x_3599:
        /* <DEDUP_REMOVED lines=13> */
.L_x_3598:
[----:B------:R-:W2:Y:S02]  /*3370*/  LDG.E.U16 R4, desc[UR36][R4.64] ;  /* 0x0000002404047981 */ /* 0x000ea4000c1e1500 */
[----:B--2---:R-:W-:Y:S01]  /*3380*/  IMAD.U32 R22, R4, 0x10000, RZ ;  /* 0x0001000004167824 */ /* 0x004fe200078e00ff */
[----:B------:R-:W-:Y:S06]  /*3390*/  BRA `(.L_x_3588) ;  /* 0x0000000400887947 */ /* 0x000fec0003800000 */
.L_x_3595:
        /* <DEDUP_REMOVED lines=11> */
.L_x_3602:
        /* <DEDUP_REMOVED lines=20> */
.L_x_3604:
[----:B------:R-:W-:Y:S05]  /*3590*/  BSYNC B0 ;  /* 0x0000000000007941 */ /* 0x000fea0003800000 */
.L_x_3603:
[----:B------:R-:W-:Y:S01]  /*35a0*/  IMAD.SHL.U32 R3, R3, 0x100000, RZ ;  /* 0x0010000003037824 */ /* 0x000fe200078e00ff */
[----:B------:R-:W-:-:S04]  /*35b0*/  LEA R5, R0, 0x3b800000, 0x17 ;  /* 0x3b80000000057811 */ /* 0x000fc800078eb8ff */
[----:B------:R-:W-:Y:S01]  /*35c0*/  LOP3.LUT R22, R5, R3, R22, 0xfe, !PT ;  /* 0x0000000305167212 */ /* 0x000fe200078efe16 */
[----:B------:R-:W-:Y:S06]  /*35d0*/  BRA `(.L_x_3588) ;  /* 0x0000000000f87947 */ /* 0x000fec0003800000 */
.L_x_3601:
        /* <DEDUP_REMOVED lines=20> */
.L_x_3606:
[----:B------:R-:W-:Y:S05]  /*3720*/  BSYNC B0 ;  /* 0x0000000000007941 */ /* 0x000fea0003800000 */
.L_x_3605:
[----:B------:R-:W-:Y:S01]  /*3730*/  IMAD.SHL.U32 R3, R3, 0x200000, RZ ;  /* 0x0020000003037824 */ /* 0x000fe200078e00ff */
[----:B------:R-:W-:-:S04]  /*3740*/  LEA R5, R0, 0x37800000, 0x17 ;  /* 0x3780000000057811 */ /* 0x000fc800078eb8ff */
[----:B------:R-:W-:Y:S01]  /*3750*/  LOP3.LUT R22, R5, R3, R22, 0xfe, !PT ;  /* 0x0000000305167212 */ /* 0x000fe200078efe16 */
[----:B------:R-:W-:Y:S06]  /*3760*/  BRA `(.L_x_3588) ;  /* 0x0000000000947947 */ /* 0x000fec0003800000 */
.L_x_3600:
        /* <DEDUP_REMOVED lines=14> */
.L_x_3587:
        /* <DEDUP_REMOVED lines=16> */
.L_x_3609:
[----:B------:R-:W-:Y:S01]  /*3950*/  IMAD.MOV.U32 R22, RZ, RZ, RZ ;  /* 0x000000ffff167224 */ /* 0x000fe200078e00ff */
[----:B------:R-:W-:Y:S06]  /*3960*/  BRA `(.L_x_3588) ;  /* 0x0000000000147947 */ /* 0x000fec0003800000 */
.L_x_3608:
[----:B------:R-:W2:Y:S02]  /*3970*/  LDG.E.64 R22, desc[UR36][R4.64] ;  /* 0x0000002404167981 */ /* 0x000ea4000c1e1b00 */
[----:B--2---:R0:W1:Y:S01]  /*3980*/  I2F.U64 R22, R22 ;  /* 0x0000001600167312 */ /* 0x0040620000301000 */
[----:B------:R-:W-:Y:S05]  /*3990*/  BRA `(.L_x_3588) ;  /* 0x0000000000087947 */ /* 0x000fea0003800000 */
.L_x_3607:
[----:B------:R-:W2:Y:S02]  /*39a0*/  LDG.E R4, desc[UR36][R4.64] ;  /* 0x0000002404047981 */ /* 0x000ea4000c1e1900 */
[----:B--2---:R-:W-:-:S07]  /*39b0*/  I2FP.F32.U32 R22, R4 ;  /* 0x0000000400167245 */ /* 0x004fce0000201000 */
.L_x_3588:
[----:B------:R-:W-:Y:S05]  /*39c0*/  BSYNC B6 ;  /* 0x0000000000067941 */ /* 0x000fea0003800000 */
.L_x_3582:
[----:B------:R-:W-:-:S07]  /*39d0*/  VIADD R33, R33, 0x80 ;  /* 0x0000008021217836 */ /* 0x000fce0000000000 */
.L_x_3497:
[----:B------:R-:W-:Y:S05]  /*39e0*/  BSYNC B7 ;  /* 0x0000000000077941 */ /* 0x000fea0003800000 */
.L_x_3496:
[----:B------:R-:W-:Y:S01]  /*39f0*/  ISETP.GE.AND P0, PT, R33, R34, PT ;  /* 0x000000222100720c */ /* 0x000fe20003f06270 */
[----:B------:R-:W-:Y:S01]  /*3a00*/  BSSY B7, `(.L_x_3610) ;  /* 0x0000392000077945 */ /* 0x000fe20003800000 */
[----:B0-----:R-:W-:Y:S01]  /*3a10*/  IMAD.MOV.U32 R23, RZ, RZ, RZ ;  /* 0x000000ffff177224 */ /* 0x001fe200078e00ff */
[----:B------:R-:W-:-:S10]  /*3a20*/  CS2R R24, SRZ ;  /* 0x0000000000187805 */ /* 0x000fd4000001ff00 */
[----:B------:R-:W-:Y:S05]  /*3a30*/  @P0 BRA `(.L_x_3611) ;  /* 0x0000003800380947 */ /* 0x000fea0003800000 */
[----:B------:R-:W0:Y:S01]  /*3a40*/  LDC.64 R4, c[0x0][0x220] ;  /* 0x00008800ff047b82 */ /* 0x000e220000000a00 */
[----:B------:R-:W-:Y:S01]  /*3a50*/  PRMT R0, R35, 0x9910, RZ ;  /* 0x0000991023007816 */ /* 0x000fe200000000ff */
[----:B------:R-:W-:Y:S01]  /*3a60*/  IMAD R25, R2, 0x200, R33 ;  /* 0x0000020002197824 */ /* 0x000fe200078e0221 */
[----:B------:R-:W-:Y:S01]  /*3a70*/  ULDC UR4, c[0x0][0x248] ;  /* 0x0000920000047ab9 */ /* 0x000fe20000000800 */
[----:B------:R-:W-:Y:S01]  /*3a80*/  BSSY B6, `(.L_x_3612) ;  /* 0x00000df000067945 */ /* 0x000fe20003800000 */
        /* <DEDUP_REMOVED lines=16> */
.L_x_3616:
[----:B------:R-:W2:Y:S02]  /*3b90*/  LDG.E.U8 R4, desc[UR36][R4.64] ;  /* 0x0000002404047981 */ /* 0x000ea4000c1e1100 */
[----:B--2---:R-:W-:Y:S01]  /*3ba0*/  I2FP.F32.U32 R16, R4 ;  /* 0x0000000400107245 */ /* 0x004fe20000201000 */
[----:B------:R-:W-:Y:S06]  /*3bb0*/  BRA `(.L_x_3618) ;  /* 0x0000000c002c7947 */ /* 0x000fec0003800000 */
.L_x_3615:
        /* <DEDUP_REMOVED lines=9> */
.L_x_3620:
[----:B------:R-:W2:Y:S02]  /*3c50*/  LDG.E R4, desc[UR36][R4.64] ;  /* 0x0000002404047981 */ /* 0x000ea4000c1e1900 */
[----:B--2---:R-:W-:Y:S01]  /*3c60*/  I2FP.F32.S32 R16, R4 ;  /* 0x0000000400107245 */ /* 0x004fe20000201400 */
[----:B------:R-:W-:Y:S06]  /*3c70*/  BRA `(.L_x_3618) ;  /* 0x0000000800fc7947 */ /* 0x000fec0003800000 */
.L_x_3619:
[----:B------:R-:W2:Y:S02]  /*3c80*/  LDG.E.U16 R4, desc[UR36][R4.64] ;  /* 0x0000002404047981 */ /* 0x000ea4000c1e1500 */
[----:B--2---:R0:W2:Y:S01]  /*3c90*/  I2F.S16 R16, R4 ;  /* 0x0000000400107306 */ /* 0x0040a20000101400 */
[----:B------:R-:W-:Y:S05]  /*3ca0*/  BRA `(.L_x_3618) ;  /* 0x0000000800f07947 */ /* 0x000fea0003800000 */
.L_x_3614:
        /* <DEDUP_REMOVED lines=8> */
.L_x_3622:
[----:B------:R-:W2:Y:S02]  /*3d30*/  LDG.E.U16 R4, desc[UR36][R4.64] ;  /* 0x0000002404047981 */ /* 0x000ea4000c1e1500 */
[----:B--2---:R-:W-:Y:S01]  /*3d40*/  HADD2.F32 R16, -RZ, R4.H0_H0 ;  /* 0x20000004ff107230 */ /* 0x004fe20000004100 */
[----:B------:R-:W-:Y:S06]  /*3d50*/  BRA `(.L_x_3618) ;  /* 0x0000000800c47947 */ /* 0x000fec0003800000 */
.L_x_3621:
        /* <DEDUP_REMOVED lines=8> */
.L_x_3624:
[----:B------:R-:W2:Y:S02]  /*3de0*/  LDG.E.U16 R4, desc[UR36][R4.64] ;  /* 0x0000002404047981 */ /* 0x000ea4000c1e1500 */
[----:B--2---:R-:W-:Y:S01]  /*3df0*/  HADD2.F32 R16, -RZ, R4.H0_H0 ;  /* 0x20000004ff107230 */ /* 0x004fe20000004100 */
[----:B------:R-:W-:Y:S06]  /*3e00*/  BRA `(.L_x_3618) ;  /* 0x0000000800987947 */ /* 0x000fec0003800000 */
.L_x_3623:
[----:B------:R-:W2:Y:S01]  /*3e10*/  LDG.E.64 R4, desc[UR36][R4.64] ;  /* 0x0000002404047981 */ /* 0x000ea2000c1e1b00 */
[----:B------:R-:W-:Y:S01]  /*3e20*/  UMOV UR4, 0xf0000000 ;  /* 0xf000000000047882 */ /* 0x000fe20000000000 */
[----:B------:R-:W-:Y:S01]  /*3e30*/  UMOV UR5, 0x380fffff ;  /* 0x380fffff00057882 */ /* 0x000fe20000000000 */
[----:B--2---:R-:W0:Y:S01]  /*3e40*/  F2F.F32.F64 R16, R4 ;  /* 0x0000000400107310 */ /* 0x004e220000301000 */
[----:B------:R-:W-:-:S14]  /*3e50*/  DSETP.GEU.AND P0, PT, |R4|, UR4, PT ;  /* 0x0000000404007e2a */ /* 0x000fdc000bf0e200 */
[----:B0-----:R-:W-:Y:S01]  /*3e60*/  @!P0 FMUL R16, R16, 1.175494350822287508e-38 ;  /* 0x0080000010108820 */ /* 0x001fe20000400000 */
[----:B------:R-:W-:Y:S06]  /*3e70*/  BRA `(.L_x_3618) ;  /* 0x00000008007c7947 */ /* 0x000fec0003800000 */
.L_x_3613:
        /* <DEDUP_REMOVED lines=12> */
.L_x_3627:
[----:B------:R-:W2:Y:S01]  /*3f40*/  LDG.E.64 R4, desc[UR36][R4.64] ;  /* 0x0000002404047981 */ /* 0x000ea2000c1e1b00 */
[----:B------:R-:W-:Y:S01]  /*3f50*/  UMOV UR4, 0xf0000000 ;  /* 0xf000000000047882 */ /* 0x000fe20000000000 */
[----:B------:R-:W-:Y:S01]  /*3f60*/  UMOV UR5, 0x380fffff ;  /* 0x380fffff00057882 */ /* 0x000fe20000000000 */
[----:B--2---:R-:W0:Y:S01]  /*3f70*/  F2F.F32.F64 R16, R4 ;  /* 0x0000000400107310 */ /* 0x004e220000301000 */
[----:B------:R-:W-:-:S14]  /*3f80*/  DSETP.GEU.AND P0, PT, |R4|, UR4, PT ;  /* 0x0000000404007e2a */ /* 0x000fdc000bf0e200 */
[----:B0-----:R-:W-:Y:S01]  /*3f90*/  @!P0 FMUL R16, R16, 1.175494350822287508e-38 ;  /* 0x0080000010108820 */ /* 0x001fe20000400000 */
[----:B------:R-:W-:Y:S06]  /*3fa0*/  BRA `(.L_x_3618) ;  /* 0x0000000800307947 */ /* 0x000fec0003800000 */
.L_x_3626:
        /* <DEDUP_REMOVED lines=26> */
.L_x_3629:
        /* <DEDUP_REMOVED lines=13> */
.L_x_3628:
[----:B------:R-:W2:Y:S02]  /*4220*/  LDG.E.U16 R4, desc[UR36][R4.64] ;  /* 0x0000002404047981 */ /* 0x000ea4000c1e1500 */
[----:B--2---:R-:W-:Y:S01]  /*4230*/  IMAD.U32 R16, R4, 0x10000, RZ ;  /* 0x0001000004107824 */ /* 0x004fe200078e00ff */
[----:B------:R-:W-:Y:S06]  /*4240*/  BRA `(.L_x_3618) ;  /* 0x0000000400887947 */ /* 0x000fec0003800000 */
.L_x_3625:
        /* <DEDUP_REMOVED lines=11> */
.L_x_3632:
        /* <DEDUP_REMOVED lines=20> */
.L_x_3634:
[----:B------:R-:W-:Y:S05]  /*4440*/  BSYNC B0 ;  /* 0x0000000000007941 */ /* 0x000fea0003800000 */
.L_x_3633:
[----:B------:R-:W-:Y:S01]  /*4450*/  IMAD.SHL.U32 R3, R3, 0x100000, RZ ;  /* 0x0010000003037824 */ /* 0x000fe200078e00ff */
[----:B------:R-:W-:-:S04]  /*4460*/  LEA R5, R0, 0x3b800000, 0x17 ;  /* 0x3b80000000057811 */ /* 0x000fc800078eb8ff */
[----:B------:R-:W-:Y:S01]  /*4470*/  LOP3.LUT R16, R5, R3, R16, 0xfe, !PT ;  /* 0x0000000305107212 */ /* 0x000fe200078efe10 */
[----:B------:R-:W-:Y:S06]  /*4480*/  BRA `(.L_x_3618) ;  /* 0x0000000000f87947 */ /* 0x000fec0003800000 */
.L_x_3631:
        /* <DEDUP_REMOVED lines=20> */
.L_x_3636:
[----:B------:R-:W-:Y:S05]  /*45d0*/  BSYNC B0 ;  /* 0x0000000000007941 */ /* 0x000fea0003800000 */
.L_x_3635:
[----:B------:R-:W-:Y:S01]  /*45e0*/  IMAD.SHL.U32 R3, R3, 0x200000, RZ ;  /* 0x0020000003037824 */ /* 0x000fe200078e00ff */
[----:B------:R-:W-:-:S04]  /*45f0*/  LEA R5, R0, 0x37800000, 0x17 ;  /* 0x3780000000057811 */ /* 0x000fc800078eb8ff */
[----:B------:R-:W-:Y:S01]  /*4600*/  LOP3.LUT R16, R5, R3, R16, 0xfe, !PT ;  /* 0x0000000305107212 */ /* 0x000fe200078efe10 */
[----:B------:R-:W-:Y:S06]  /*4610*/  BRA `(.L_x_3618) ;  /* 0x0000000000947947 */ /* 0x000fec0003800000 */
.L_x_3630:
        /* <DEDUP_REMOVED lines=14> */
.L_x_3617:
        /* <DEDUP_REMOVED lines=15> */
[----:B012345:R-:W-:Y:S05]  /*47f0*/  CALL.ABS.NOINC R14 ;  /* 0x000000000e007343 */ /* 0x03ffea0003c00000 */
.L_x_3639:
[----:B------:R-:W-:Y:S01]  /*4800*/  IMAD.MOV.U32 R16, RZ, RZ, RZ ;  /* 0x000000ffff107224 */ /* 0x000fe200078e00ff */
[----:B------:R-:W-:Y:S06]  /*4810*/  BRA `(.L_x_3618) ;  /* 0x0000000000147947 */ /* 0x000fec0003800000 */
.L_x_3638:
[----:B------:R-:W2:Y:S02]  /*4820*/  LDG.E.64 R4, desc[UR36][R4.64] ;  /* 0x0000002404047981 */ /* 0x000ea4000c1e1b00 */
[----:B--2---:R0:W2:Y:S01]  /*4830*/  I2F.U64 R16, R4 ;  /* 0x0000000400107312 */ /* 0x0040a20000301000 */
[----:B------:R-:W-:Y:S05]  /*4840*/  BRA `(.L_x_3618) ;  /* 0x0000000000087947 */ /* 0x000fea0003800000 */
.L_x_3637:
[----:B------:R-:W2:Y:S02]  /*4850*/  LDG.E R4, desc[UR36][R4.64] ;  /* 0x0000002404047981 */ /* 0x000ea4000c1e1900 */
[----:B--2---:R-:W-:-:S07]  /*4860*/  I2FP.F32.U32 R16, R4 ;  /* 0x0000000400107245 */ /* 0x004fce0000201000 */
.L_x_3618:
[----:B------:R-:W-:Y:S05]  /*4870*/  BSYNC B6 ;  /* 0x0000000000067941 */ /* 0x000fea0003800000 */
.L_x_3612:
[----:B0-----:R-:W0:Y:S01]  /*4880*/  LDC.64 R4, c[0x0][0x228] ;  /* 0x00008a00ff047b82 */ /* 0x001e220000000a00 */
[----:B------:R-:W-:Y:S01]  /*4890*/  PRMT R0, R36, 0x9910, RZ ;  /* 0x0000991024007816 */ /* 0x000fe200000000ff */
        /* <DEDUP_REMOVED lines=18> */
.L_x_3644:
[----:B------:R-:W2:Y:S02]  /*49c0*/  LDG.E.U8 R4, desc[UR36][R4.64] ;  /* 0x0000002404047981 */ /* 0x000ea4000c1e1100 */
[----:B--2---:R-:W-:Y:S01]  /*49d0*/  I2FP.F32.U32 R23, R4 ;  /* 0x0000000400177245 */ /* 0x004fe20000201000 */
[----:B------:R-:W-:Y:S06]  /*49e0*/  BRA `(.L_x_3646) ;  /* 0x0000000c002c7947 */ /* 0x000fec0003800000 */
.L_x_3643:
        /* <DEDUP_REMOVED lines=9> */
.L_x_3648:
[----:B------:R-:W2:Y:S02]  /*4a80*/  LDG.E R4, desc[UR36][R4.64] ;  /* 0x0000002404047981 */ /* 0x000ea4000c1e1900 */
[----:B--2---:R-:W-:Y:S01]  /*4a90*/  I2FP.F32.S32 R23, R4 ;  /* 0x0000000400177245 */ /* 0x004fe20000201400 */
[----:B------:R-:W-:Y:S06]  /*4aa0*/  BRA `(.L_x_3646) ;  /* 0x0000000800fc7947 */ /* 0x000fec0003800000 */
.L_x_3647:
[----:B------:R-:W2:Y:S02]  /*4ab0*/  LDG.E.U16 R4, desc[UR36][R4.64] ;  /* 0x0000002404047981 */ /* 0x000ea4000c1e1500 */
[----:B--2---:R0:W2:Y:S01]  /*4ac0*/  I2F.S16 R23, R4 ;  /* 0x0000000400177306 */ /* 0x0040a20000101400 */
[----:B------:R-:W-:Y:S05]  /*4ad0*/  BRA `(.L_x_3646) ;  /* 0x0000000800f07947 */ /* 0x000fea0003800000 */
.L_x_3642:
        /* <DEDUP_REMOVED lines=8> */
.L_x_3650:
[----:B------:R-:W2:Y:S02]  /*4b60*/  LDG.E.U16 R4, desc[UR36][R4.64] ;  /* 0x0000002404047981 */ /* 0x000ea4000c1e1500 */
[----:B--2---:R-:W-:Y:S01]  /*4b70*/  HADD2.F32 R23, -RZ, R4.H0_H0 ;  /* 0x20000004ff177230 */ /* 0x004fe20000004100 */
[----:B------:R-:W-:Y:S06]  /*4b80*/  BRA `(.L_x_3646) ;  /* 0x0000000800c47947 */ /* 0x000fec0003800000 */
.L_x_3649:
        /* <DEDUP_REMOVED lines=8> */
.L_x_3652:
[----:B------:R-:W2:Y:S02]  /*4c10*/  LDG.E.U16 R4, desc[UR36][R4.64] ;  /* 0x0000002404047981 */ /* 0x000ea4000c1e1500 */
[----:B--2---:R-:W-:Y:S01]  /*4c20*/  HADD2.F32 R23, -RZ, R4.H0_H0 ;  /* 0x20000004ff177230 */ /* 0x004fe20000004100 */
[----:B------:R-:W-:Y:S06]  /*4c30*/  BRA `(.L_x_3646) ;  /* 0x0000000800987947 */ /* 0x000fec0003800000 */
.L_x_3651:
[----:B------:R-:W2:Y:S01]  /*4c40*/  LDG.E.64 R4, desc[UR36][R4.64] ;  /* 0x0000002404047981 */ /* 0x000ea2000c1e1b00 */
[----:B------:R-:W-:Y:S01]  /*4c50*/  UMOV UR4, 0xf0000000 ;  /* 0xf000000000047882 */ /* 0x000fe20000000000 */
[----:B------:R-:W-:Y:S01]  /*4c60*/  UMOV UR5, 0x380fffff ;  /* 0x380fffff00057882 */ /* 0x000fe20000000000 */
[----:B--2---:R-:W0:Y:S01]  /*4c70*/  F2F.F32.F64 R23, R4 ;  /* 0x0000000400177310 */ /* 0x004e220000301000 */
[----:B------:R-:W-:-:S14]  /*4c80*/  DSETP.GEU.AND P0, PT, |R4|, UR4, PT ;  /* 0x0000000404007e2a */ /* 0x000fdc000bf0e200 */
[----:B0-----:R-:W-:Y:S01]  /*4c90*/  @!P0 FMUL R23, R23, 1.175494350822287508e-38 ;  /* 0x0080000017178820 */ /* 0x001fe20000400000 */
[----:B------:R-:W-:Y:S06]  /*4ca0*/  BRA `(.L_x_3646) ;  /* 0x00000008007c7947 */ /* 0x000fec0003800000 */
.L_x_3641:
        /* <DEDUP_REMOVED lines=12> */
.L_x_3655:
[----:B------:R-:W2:Y:S01]  /*4d70*/  LDG.E.64 R4, desc[UR36][R4.64] ;  /* 0x0000002404047981 */ /* 0x000ea2000c1e1b00 */
[----:B------:R-:W-:Y:S01]  /*4d80*/  UMOV UR4, 0xf0000000 ;  /* 0xf000000000047882 */ /* 0x000fe20000000000 */
[----:B------:R-:W-:Y:S01]  /*4d90*/  UMOV UR5, 0x380fffff ;  /* 0x380fffff00057882 */ /* 0x000fe20000000000 */
[----:B--2---:R-:W0:Y:S01]  /*4da0*/  F2F.F32.F64 R23, R4 ;  /* 0x0000000400177310 */ /* 0x004e220000301000 */
[----:B------:R-:W-:-:S14]  /*4db0*/  DSETP.GEU.AND P0, PT, |R4|, UR4, PT ;  /* 0x0000000404007e2a */ /* 0x000fdc000bf0e200 */
[----:B0-----:R-:W-:Y:S01]  /*4dc0*/  @!P0 FMUL R23, R23, 1.175494350822287508e-38 ;  /* 0x0080000017178820 */ /* 0x001fe20000400000 */
[----:B------:R-:W-:Y:S06]  /*4dd0*/  BRA `(.L_x_3646) ;  /* 0x0000000800307947 */ /* 0x000fec0003800000 */
.L_x_3654:
        /* <DEDUP_REMOVED lines=26> */
.L_x_3657:
        /* <DEDUP_REMOVED lines=13> */
.L_x_3656:
[----:B------:R-:W2:Y:S02]  /*5050*/  LDG.E.U16 R4, desc[UR36][R4.64] ;  /* 0x0000002404047981 */ /* 0x000ea4000c1e1500 */
[----:B--2---:R-:W-:Y:S01]  /*5060*/  IMAD.U32 R23, R4, 0x10000, RZ ;  /* 0x0001000004177824 */ /* 0x004fe200078e00ff */
[----:B------:R-:W-:Y:S06]  /*5070*/  BRA `(.L_x_3646) ;  /* 0x0000000400887947 */ /* 0x000fec0003800000 */
.L_x_3653:
        /* <DEDUP_REMOVED lines=11> */
.L_x_3660:
        /* <DEDUP_REMOVED lines=20> */
.L_x_3662:
[----:B------:R-:W-:Y:S05]  /*5270*/  BSYNC B0 ;  /* 0x0000000000007941 */ /* 0x000fea0003800000 */
.L_x_3661:
[----:B------:R-:W-:Y:S01]  /*5280*/  IMAD.SHL.U32 R3, R3, 0x100000, RZ ;  /* 0x0010000003037824 */ /* 0x000fe200078e00ff */
[----:B------:R-:W-:-:S04]  /*5290*/  LEA R0, R0, 0x3b800000, 0x17 ;  /* 0x3b80000000007811 */ /* 0x000fc800078eb8ff */
[----:B------:R-:W-:Y:S01]  /*52a0*/  LOP3.LUT R23, R0, R3, R23, 0xfe, !PT ;  /* 0x0000000300177212 */ /* 0x000fe200078efe17 */
[----:B------:R-:W-:Y:S06]  /*52b0*/  BRA `(.L_x_3646) ;  /* 0x0000000000f87947 */ /* 0x000fec0003800000 */
.L_x_3659:
        /* <DEDUP_REMOVED lines=20> */
.L_x_3664:
[----:B------:R-:W-:Y:S05]  /*5400*/  BSYNC B0 ;  /* 0x0000000000007941 */ /* 0x000fea0003800000 */
.L_x_3663:
[----:B------:R-:W-:Y:S01]  /*5410*/  IMAD.SHL.U32 R3, R3, 0x200000, RZ ;  /* 0x0020000003037824 */ /* 0x000fe200078e00ff */
[----:B------:R-:W-:-:S04]  /*5420*/  LEA R0, R0, 0x37800000, 0x17 ;  /* 0x3780000000007811 */ /* 0x000fc800078eb8ff */
[----:B------:R-:W-:Y:S01]  /*5430*/  LOP3.LUT R23, R0, R3, R23, 0xfe, !PT ;  /* 0x0000000300177212 */ /* 0x000fe200078efe17 */
[----:B------:R-:W-:Y:S06]  /*5440*/  BRA `(.L_x_3646) ;  /* 0x0000000000947947 */ /* 0x000fec0003800000 */
.L_x_3658:
        /* <DEDUP_REMOVED lines=14> */
.L_x_3645:
        /* <DEDUP_REMOVED lines=16> */
.L_x_3667:
[----:B------:R-:W-:Y:S01]  /*5630*/  IMAD.MOV.U32 R23, RZ, RZ, RZ ;  /* 0x000000ffff177224 */ /* 0x000fe200078e00ff */
[----:B------:R-:W-:Y:S06]  /*5640*/  BRA `(.L_x_3646) ;  /* 0x0000000000147947 */ /* 0x000fec0003800000 */
.L_x_3666:
[----:B------:R-:W2:Y:S02]  /*5650*/  LDG.E.64 R4, desc[UR36][R4.64] ;  /* 0x0000002404047981 */ /* 0x000ea4000c1e1b00 */
[----:B--2---:R0:W2:Y:S01]  /*5660*/  I2F.U64 R23, R4 ;  /* 0x0000000400177312 */ /* 0x0040a20000301000 */
[----:B------:R-:W-:Y:S05]  /*5670*/  BRA `(.L_x_3646) ;  /* 0x0000000000087947 */ /* 0x000fea0003800000 */
.L_x_3665:
[----:B------:R-:W2:Y:S02]  /*5680*/  LDG.E R4, desc[UR36][R4.64] ;  /* 0x0000002404047981 */ /* 0x000ea4000c1e1900 */
[----:B--2---:R-:W-:-:S07]  /*5690*/  I2FP.F32.U32 R23, R4 ;  /* 0x0000000400177245 */ /* 0x004fce0000201000 */
.L_x_3646:
[----:B------:R-:W-:Y:S05]  /*56a0*/  BSYNC B6 ;  /* 0x0000000000067941 */ /* 0x000fea0003800000 */
.L_x_3640:
        /* <DEDUP_REMOVED lines=20> */
.L_x_3672:
[----:B------:R-:W2:Y:S02]  /*57f0*/  LDG.E.U8 R4, desc[UR36][R4.64] ;  /* 0x0000002404047981 */ /* 0x000ea4000c1e1100 */
[----:B--2---:R-:W-:Y:S01]  /*5800*/  I2FP.F32.U32 R24, R4 ;  /* 0x0000000400187245 */ /* 0x004fe20000201000 */
[----:B------:R-:W-:Y:S06]  /*5810*/  BRA `(.L_x_3674) ;  /* 0x0000000c002c7947 */ /* 0x000fec0003800000 */
.L_x_3671:
        /* <DEDUP_REMOVED lines=9> */
.L_x_3676:
[----:B------:R-:W2:Y:S02]  /*58b0*/  LDG.E R4, desc[UR36][R4.64] ;  /* 0x0000002404047981 */ /* 0x000ea4000c1e1900 */
[----:B--2---:R-:W-:Y:S01]  /*58c0*/  I2FP.F32.S32 R24, R4 ;  /* 0x0000000400187245 */ /* 0x004fe20000201400 */
[----:B------:R-:W-:Y:S06]  /*58d0*/  BRA `(.L_x_3674) ;  /* 0x0000000800fc7947 */ /* 0x000fec0003800000 */
.L_x_3675:
[----:B------:R-:W2:Y:S02]  /*58e0*/  LDG.E.U16 R4, desc[UR36][R4.64] ;  /* 0x0000002404047981 */ /* 0x000ea4000c1e1500 */
[----:B--2---:R0:W2:Y:S01]  /*58f0*/  I2F.S16 R24, R4 ;  /* 0x0000000400187306 */ /* 0x0040a20000101400 */
[----:B------:R-:W-:Y:S05]  /*5900*/  BRA `(.L_x_3674) ;  /* 0x0000000800f07947 */ /* 0x000fea0003800000 */
.L_x_3670:
        /* <DEDUP_REMOVED lines=8> */
.L_x_3678:
[----:B------:R-:W2:Y:S02]  /*5990*/  LDG.E.U16 R4, desc[UR36][R4.64] ;  /* 0x0000002404047981 */ /* 0x000ea4000c1e1500 */
[----:B--2---:R-:W-:Y:S01]  /*59a0*/  HADD2.F32 R24, -RZ, R4.H0_H0 ;  /* 0x20000004ff187230 */ /* 0x004fe20000004100 */
[----:B------:R-:W-:Y:S06]  /*59b0*/  BRA `(.L_x_3674) ;  /* 0x0000000800c47947 */ /* 0x000fec0003800000 */
.L_x_3677:
        /* <DEDUP_REMOVED lines=8> */
.L_x_3680:
[----:B------:R-:W2:Y:S02]  /*5a40*/  LDG.E.U16 R4, desc[UR36][R4.64] ;  /* 0x0000002404047981 */ /* 0x000ea4000c1e1500 */
[----:B--2---:R-:W-:Y:S01]  /*5a50*/  HADD2.F32 R24, -RZ, R4.H0_H0 ;  /* 0x20000004ff187230 */ /* 0x004fe20000004100 */
[----:B------:R-:W-:Y:S06]  /*5a60*/  BRA `(.L_x_3674) ;  /* 0x0000000800987947 */ /* 0x000fec0003800000 */
.L_x_3679:
[----:B------:R-:W2:Y:S01]  /*5a70*/  LDG.E.64 R4, desc[UR36][R4.64] ;  /* 0x0000002404047981 */ /* 0x000ea2000c1e1b00 */
[----:B------:R-:W-:Y:S01]  /*5a80*/  UMOV UR4, 0xf0000000 ;  /* 0xf000000000047882 */ /* 0x000fe20000000000 */
[----:B------:R-:W-:Y:S01]  /*5a90*/  UMOV UR5, 0x380fffff ;  /* 0x380fffff00057882 */ /* 0x000fe20000000000 */
[----:B--2---:R-:W0:Y:S01]  /*5aa0*/  F2F.F32.F64 R24, R4 ;  /* 0x0000000400187310 */ /* 0x004e220000301000 */
[----:B------:R-:W-:-:S14]  /*5ab0*/  DSETP.GEU.AND P0, PT, |R4|, UR4, PT ;  /* 0x0000000404007e2a */ /* 0x000fdc000bf0e200 */
[----:B0-----:R-:W-:Y:S01]  /*5ac0*/  @!P0 FMUL R24, R24, 1.175494350822287508e-38 ;  /* 0x0080000018188820 */ /* 0x001fe20000400000 */
[----:B------:R-:W-:Y:S06]  /*5ad0*/  BRA `(.L_x_3674) ;  /* 0x00000008007c7947 */ /* 0x000fec0003800000 */
.L_x_3669:
        /* <DEDUP_REMOVED lines=12> */
.L_x_3683:
[----:B------:R-:W2:Y:S01]  /*5ba0*/  LDG.E.64 R4, desc[UR36][R4.64] ;  /* 0x0000002404047981 */ /* 0x000ea2000c1e1b00 */
[----:B------:R-:W-:Y:S01]  /*5bb0*/  UMOV UR4, 0xf0000000 ;  /* 0xf000000000047882 */ /* 0x000fe20000000000 */
[----:B------:R-:W-:Y:S01]  /*5bc0*/  UMOV UR5, 0x380fffff ;  /* 0x380fffff00057882 */ /* 0x000fe20000000000 */
[----:B--2---:R-:W0:Y:S01]  /*5bd0*/  F2F.F32.F64 R24, R4 ;  /* 0x0000000400187310 */ /* 0x004e220000301000 */
[----:B------:R-:W-:-:S14]  /*5be0*/  DSETP.GEU.AND P0, PT, |R4|, UR4, PT ;  /* 0x0000000404007e2a */ /* 0x000fdc000bf0e200 */
[----:B0-----:R-:W-:Y:S01]  /*5bf0*/  @!P0 FMUL R24, R24, 1.175494350822287508e-38 ;  /* 0x0080000018188820 */ /* 0x001fe20000400000 */
[----:B------:R-:W-:Y:S06]  /*5c00*/  BRA `(.L_x_3674) ;  /* 0x0000000800307947 */ /* 0x000fec0003800000 */
.L_x_3682:
        /* <DEDUP_REMOVED lines=26> */
.L_x_3685:
        /* <DEDUP_REMOVED lines=13> */
.L_x_3684:
[----:B------:R-:W2:Y:S02]  /*5e80*/  LDG.E.U16 R4, desc[UR36][R4.64] ;  /* 0x0000002404047981 */ /* 0x000ea4000c1e1500 */
[----:B--2---:R-:W-:Y:S01]  /*5e90*/  IMAD.U32 R24, R4, 0x10000, RZ ;  /* 0x0001000004187824 */ /* 0x004fe200078e00ff */
[----:B------:R-:W-:Y:S06]  /*5ea0*/  BRA `(.L_x_3674) ;  /* 0x0000000400887947 */ /* 0x000fec0003800000 */
.L_x_3681:
        /* <DEDUP_REMOVED lines=11> */
.L_x_3688:
        /* <DEDUP_REMOVED lines=20> */
.L_x_3690:
[----:B------:R-:W-:Y:S05]  /*60a0*/  BSYNC B0 ;  /* 0x0000000000007941 */ /* 0x000fea0003800000 */
.L_x_3689:
[----:B------:R-:W-:Y:S01]  /*60b0*/  IMAD.SHL.U32 R3, R3, 0x100000, RZ ;  /* 0x0010000003037824 */ /* 0x000fe200078e00ff */
[----:B------:R-:W-:-:S04]  /*60c0*/  LEA R5, R0, 0x3b800000, 0x17 ;  /* 0x3b80000000057811 */ /* 0x000fc800078eb8ff */
[----:B------:R-:W-:Y:S01]  /*60d0*/  LOP3.LUT R24, R5, R3, R24, 0xfe, !PT ;  /* 0x0000000305187212 */ /* 0x000fe200078efe18 */
[----:B------:R-:W-:Y:S06]  /*60e0*/  BRA `(.L_x_3674) ;  /* 0x0000000000f87947 */ /* 0x000fec0003800000 */
.L_x_3687:
        /* <DEDUP_REMOVED lines=20> */
.L_x_3692:
[----:B------:R-:W-:Y:S05]  /*6230*/  BSYNC B0 ;  /* 0x0000000000007941 */ /* 0x000fea0003800000 */
.L_x_3691:
[----:B------:R-:W-:Y:S01]  /*6240*/  IMAD.SHL.U32 R3, R3, 0x200000, RZ ;  /* 0x0020000003037824 */ /* 0x000fe200078e00ff */
[----:B------:R-:W-:-:S04]  /*6250*/  LEA R5, R0, 0x37800000, 0x17 ;  /* 0x3780000000057811 */ /* 0x000fc800078eb8ff */
[----:B------:R-:W-:Y:S01]  /*6260*/  LOP3.LUT R24, R5, R3, R24, 0xfe, !PT ;  /* 0x0000000305187212 */ /* 0x000fe200078efe18 */
[----:B------:R-:W-:Y:S06]  /*6270*/  BRA `(.L_x_3674) ;  /* 0x0000000000947947 */ /* 0x000fec0003800000 */
.L_x_3686:
        /* <DEDUP_REMOVED lines=14> */
.L_x_3673:
        /* <DEDUP_REMOVED lines=16> */
.L_x_3695:
[----:B------:R-:W-:Y:S01]  /*6460*/  IMAD.MOV.U32 R24, RZ, RZ, RZ ;  /* 0x000000ffff187224 */ /* 0x000fe200078e00ff */
[----:B------:R-:W-:Y:S06]  /*6470*/  BRA `(.L_x_3674) ;  /* 0x0000000000147947 */ /* 0x000fec0003800000 */
.L_x_3694:
[----:B------:R-:W2:Y:S02]  /*6480*/  LDG.E.64 R4, desc[UR36][R4.64] ;  /* 0x0000002404047981 */ /* 0x000ea4000c1e1b00 */
[----:B--2---:R0:W2:Y:S01]  /*6490*/  I2F.U64 R24, R4 ;  /* 0x0000000400187312 */ /* 0x0040a20000301000 */
[----:B------:R-:W-:Y:S05]  /*64a0*/  BRA `(.L_x_3674) ;  /* 0x0000000000087947 */ /* 0x000fea0003800000 */
.L_x_3693:
[----:B------:R-:W2:Y:S02]  /*64b0*/  LDG.E R4, desc[UR36][R4.64] ;  /* 0x0000002404047981 */ /* 0x000ea4000c1e1900 */
[----:B--2---:R-:W-:-:S07]  /*64c0*/  I2FP.F32.U32 R24, R4 ;  /* 0x0000000400187245 */ /* 0x004fce0000201000 */
.L_x_3674:
[----:B------:R-:W-:Y:S05]  /*64d0*/  BSYNC B6 ;  /* 0x0000000000067941 */ /* 0x000fea0003800000 */
.L_x_3668:
        /* <DEDUP_REMOVED lines=20> */
.L_x_3700:
[----:B------:R-:W2:Y:S02]  /*6620*/  LDG.E.U8 R4, desc[UR36][R4.64] ;  /* 0x0000002404047981 */ /* 0x000ea4000c1e1100 */
[----:B--2---:R-:W-:Y:S01]  /*6630*/  I2FP.F32.U32 R25, R4 ;  /* 0x0000000400197245 */ /* 0x004fe20000201000 */
[----:B------:R-:W-:Y:S06]  /*6640*/  BRA `(.L_x_3702) ;  /* 0x0000000c002c7947 */ /* 0x000fec0003800000 */
.L_x_3699:
        /* <DEDUP_REMOVED lines=9> */
.L_x_3704:
[----:B------:R-:W2:Y:S02]  /*66e0*/  LDG.E R4, desc[UR36][R4.64] ;  /* 0x0000002404047981 */ /* 0x000ea4000c1e1900 */
[----:B--2---:R-:W-:Y:S01]  /*66f0*/  I2FP.F32.S32 R25, R4 ;  /* 0x0000000400197245 */ /* 0x004fe20000201400 */
[----:B------:R-:W-:Y:S06]  /*6700*/  BRA `(.L_x_3702) ;  /* 0x0000000800fc7947 */ /* 0x000fec0003800000 */
.L_x_3703:
[----:B------:R-:W2:Y:S02]  /*6710*/  LDG.E.U16 R4, desc[UR36][R4.64] ;  /* 0x0000002404047981 */ /* 0x000ea4000c1e1500 */
[----:B--2---:R0:W1:Y:S01]  /*6720*/  I2F.S16 R25, R4 ;  /* 0x0000000400197306 */ /* 0x0040620000101400 */
[----:B------:R-:W-:Y:S05]  /*6730*/  BRA `(.L_x_3702) ;  /* 0x0000000800f07947 */ /* 0x000fea0003800000 */
.L_x_3698:
        /* <DEDUP_REMOVED lines=8> */
.L_x_3706:
[----:B------:R-:W2:Y:S02]  /*67c0*/  LDG.E.U16 R4, desc[UR36][R4.64] ;  /* 0x0000002404047981 */ /* 0x000ea4000c1e1500 */
[----:B--2---:R-:W-:Y:S01]  /*67d0*/  HADD2.F32 R25, -RZ, R4.H0_H0 ;  /* 0x20000004ff197230 */ /* 0x004fe20000004100 */
[----:B------:R-:W-:Y:S06]  /*67e0*/  BRA `(.L_x_3702) ;  /* 0x0000000800c47947 */ /* 0x000fec0003800000 */
.L_x_3705:
        /* <DEDUP_REMOVED lines=8> */
.L_x_3708:
[----:B------:R-:W2:Y:S02]  /*6870*/  LDG.E.U16 R4, desc[UR36][R4.64] ;  /* 0x0000002404047981 */ /* 0x000ea4000c1e1500 */
[----:B--2---:R-:W-:Y:S01]  /*6880*/  HADD2.F32 R25, -RZ, R4.H0_H0 ;  /* 0x20000004ff197230 */ /* 0x004fe20000004100 */
[----:B------:R-:W-:Y:S06]  /*6890*/  BRA `(.L_x_3702) ;  /* 0x0000000800987947 */ /* 0x000fec0003800000 */
.L_x_3707:
[----:B------:R-:W2:Y:S01]  /*68a0*/  LDG.E.64 R4, desc[UR36][R4.64] ;  /* 0x0000002404047981 */ /* 0x000ea2000c1e1b00 */
[----:B------:R-:W-:Y:S01]  /*68b0*/  UMOV UR4, 0xf0000000 ;  /* 0xf000000000047882 */ /* 0x000fe20000000000 */
[----:B------:R-:W-:Y:S01]  /*68c0*/  UMOV UR5, 0x380fffff ;  /* 0x380fffff00057882 */ /* 0x000fe20000000000 */
[----:B--2---:R-:W0:Y:S01]  /*68d0*/  F2F.F32.F64 R25, R4 ;  /* 0x0000000400197310 */ /* 0x004e220000301000 */
[----:B------:R-:W-:-:S14]  /*68e0*/  DSETP.GEU.AND P0, PT, |R4|, UR4, PT ;  /* 0x0000000404007e2a */ /* 0x000fdc000bf0e200 */
[----:B0-----:R-:W-:Y:S01]  /*68f0*/  @!P0 FMUL R25, R25, 1.175494350822287508e-38 ;  /* 0x0080000019198820 */ /* 0x001fe20000400000 */
[----:B------:R-:W-:Y:S06]  /*6900*/  BRA `(.L_x_3702) ;  /* 0x00000008007c7947 */ /* 0x000fec0003800000 */
.L_x_3697:
        /* <DEDUP_REMOVED lines=12> */
.L_x_3711:
[----:B------:R-:W2:Y:S01]  /*69d0*/  LDG.E.64 R4, desc[UR36][R4.64] ;  /* 0x0000002404047981 */ /* 0x000ea2000c1e1b00 */
[----:B------:R-:W-:Y:S01]  /*69e0*/  UMOV UR4, 0xf0000000 ;  /* 0xf000000000047882 */ /* 0x000fe20000000000 */
[----:B------:R-:W-:Y:S01]  /*69f0*/  UMOV UR5, 0x380fffff ;  /* 0x380fffff00057882 */ /* 0x000fe20000000000 */
[----:B--2---:R-:W0:Y:S01]  /*6a00*/  F2F.F32.F64 R25, R4 ;  /* 0x0000000400197310 */ /* 0x004e220000301000 */
[----:B------:R-:W-:-:S14]  /*6a10*/  DSETP.GEU.AND P0, PT, |R4|, UR4, PT ;  /* 0x0000000404007e2a */ /* 0x000fdc000bf0e200 */
[----:B0-----:R-:W-:Y:S01]  /*6a20*/  @!P0 FMUL R25, R25, 1.175494350822287508e-38 ;  /* 0x0080000019198820 */ /* 0x001fe20000400000 */
[----:B------:R-:W-:Y:S06]  /*6a30*/  BRA `(.L_x_3702) ;  /* 0x0000000800307947 */ /* 0x000fec0003800000 */
.L_x_3710:
        /* <DEDUP_REMOVED lines=26> */
.L_x_3713:
        /* <DEDUP_REMOVED lines=13> */
.L_x_3712:
[----:B------:R-:W2:Y:S02]  /*6cb0*/  LDG.E.U16 R4, desc[UR36][R4.64] ;  /* 0x0000002404047981 */ /* 0x000ea4000c1e1500 */
[----:B--2---:R-:W-:Y:S01]  /*6cc0*/  IMAD.U32 R25, R4, 0x10000, RZ ;  /* 0x0001000004197824 */ /* 0x004fe200078e00ff */
[----:B------:R-:W-:Y:S06]  /*6cd0*/  BRA `(.L_x_3702) ;  /* 0x0000000400887947 */ /* 0x000fec0003800000 */
.L_x_3709:
        /* <DEDUP_REMOVED lines=11> */
.L_x_3716:
        /* <DEDUP_REMOVED lines=20> */
.L_x_3718:
[----:B------:R-:W-:Y:S05]  /*6ed0*/  BSYNC B0 ;  /* 0x0000000000007941 */ /* 0x000fea0003800000 */
.L_x_3717:
[----:B------:R-:W-:Y:S01]  /*6ee0*/  IMAD.SHL.U32 R3, R3, 0x100000, RZ ;  /* 0x0010000003037824 */ /* 0x000fe200078e00ff */
[----:B------:R-:W-:-:S04]  /*6ef0*/  LEA R0, R0, 0x3b800000, 0x17 ;  /* 0x3b80000000007811 */ /* 0x000fc800078eb8ff */
[----:B------:R-:W-:Y:S01]  /*6f00*/  LOP3.LUT R25, R0, R3, R25, 0xfe, !PT ;  /* 0x0000000300197212 */ /* 0x000fe200078efe19 */
[----:B------:R-:W-:Y:S06]  /*6f10*/  BRA `(.L_x_3702) ;  /* 0x0000000000f87947 */ /* 0x000fec0003800000 */
.L_x_3715:
        /* <DEDUP_REMOVED lines=20> */
.L_x_3720:
[----:B------:R-:W-:Y:S05]  /*7060*/  BSYNC B0 ;  /* 0x0000000000007941 */ /* 0x000fea0003800000 */
.L_x_3719:
[----:B------:R-:W-:Y:S01]  /*7070*/  IMAD.SHL.U32 R3, R3, 0x200000, RZ ;  /* 0x0020000003037824 */ /* 0x000fe200078e00ff */
[----:B------:R-:W-:-:S04]  /*7080*/  LEA R0, R0, 0x37800000, 0x17 ;  /* 0x3780000000007811 */ /* 0x000fc800078eb8ff */
[----:B------:R-:W-:Y:S01]  /*7090*/  LOP3.LUT R25, R0, R3, R25, 0xfe, !PT ;  /* 0x0000000300197212 */ /* 0x000fe200078efe19 */
[----:B------:R-:W-:Y:S06]  /*70a0*/  BRA `(.L_x_3702) ;  /* 0x0000000000947947 */ /* 0x000fec0003800000 */
.L_x_3714:
        /* <DEDUP_REMOVED lines=14> */
.L_x_3701:
        /* <DEDUP_REMOVED lines=16> */
.L_x_3723:
[----:B------:R-:W-:Y:S01]  /*7290*/  IMAD.MOV.U32 R25, RZ, RZ, RZ ;  /* 0x000000ffff197224 */ /* 0x000fe200078e00ff */
[----:B------:R-:W-:Y:S06]  /*72a0*/  BRA `(.L_x_3702) ;  /* 0x0000000000147947 */ /* 0x000fec0003800000 */
.L_x_3722:
[----:B------:R-:W2:Y:S02]  /*72b0*/  LDG.E.64 R4, desc[UR36][R4.64] ;  /* 0x0000002404047981 */ /* 0x000ea4000c1e1b00 */
[----:B--2---:R0:W1:Y:S01]  /*72c0*/  I2F.U64 R25, R4 ;  /* 0x0000000400197312 */ /* 0x0040620000301000 */
[----:B------:R-:W-:Y:S05]  /*72d0*/  BRA `(.L_x_3702) ;  /* 0x0000000000087947 */ /* 0x000fea0003800000 */
.L_x_3721:
[----:B------:R-:W2:Y:S02]  /*72e0*/  LDG.E R4, desc[UR36][R4.64] ;  /* 0x0000002404047981 */ /* 0x000ea4000c1e1900 */
[----:B--2---:R-:W-:-:S07]  /*72f0*/  I2FP.F32.U32 R25, R4 ;  /* 0x0000000400197245 */ /* 0x004fce0000201000 */
.L_x_3702:
[----:B------:R-:W-:Y:S05]  /*7300*/  BSYNC B6 ;  /* 0x0000000000067941 */ /* 0x000fea0003800000 */
.L_x_3696:
[----:B------:R-:W-:-:S07]  /*7310*/  VIADD R33, R33, 0x80 ;  /* 0x0000008021217836 */ /* 0x000fce0000000000 */
.L_x_3611:
[----:B------:R-:W-:Y:S05]  /*7320*/  BSYNC B7 ;  /* 0x0000000000077941 */ /* 0x000fea0003800000 */
.L_x_3610:
[----:B------:R-:W-:Y:S01]  /*7330*/  ISETP.GE.AND P0, PT, R33, R34, PT ;  /* 0x000000222100720c */ /* 0x000fe20003f06270 */
[----:B------:R-:W-:Y:S01]  /*7340*/  BSSY B7, `(.L_x_3724) ;  /* 0x0000393000077945 */ /* 0x000fe20003800000 */
[----:B------:R-:W-:Y:S02]  /*7350*/  CS2R R26, SRZ ;  /* 0x00000000001a7805 */ /* 0x000fe4000001ff00 */
[----:B------:R-:W-:Y:S01]  /*7360*/  CS2R R28, SRZ ;  /* 0x00000000001c7805 */ /* 0x000fe2000001ff00 */
[----:B------:R-:W-:-:S08]  /*7370*/  IMAD.MOV.U32 R30, RZ, RZ, RZ ;  /* 0x000000ffff1e7224 */ /* 0x000fd000078e00ff */
[----:B------:R-:W-:Y:S05]  /*7380*/  @P0 BRA `(.L_x_3725) ;  /* 0x0000003800380947 */ /* 0x000fea0003800000 */
[----:B0-2---:R-:W0:Y:S01]  /*7390*/  LDC.64 R4, c[0x0][0x220] ;  /* 0x00008800ff047b82 */ /* 0x005e220000000a00 */
        /* <DEDUP_REMOVED lines=20> */
.L_x_3730:
[----:B------:R-:W2:Y:S02]  /*74e0*/  LDG.E.U8 R4, desc[UR36][R4.64] ;  /* 0x0000002404047981 */ /* 0x000ea4000c1e1100 */
[----:B--2---:R-:W-:Y:S01]  /*74f0*/  I2FP.F32.U32 R27, R4 ;  /* 0x00000004001b7245 */ /* 0x004fe20000201000 */
[----:B------:R-:W-:Y:S06]  /*7500*/  BRA `(.L_x_3732) ;  /* 0x0000000c002c7947 */ /* 0x000fec0003800000 */
.L_x_3729:
        /* <DEDUP_REMOVED lines=9> */
.L_x_3734:
[----:B------:R-:W2:Y:S02]  /*75a0*/  LDG.E R4, desc[UR36][R4.64] ;  /* 0x0000002404047981 */ /* 0x000ea4000c1e1900 */
[----:B--2---:R-:W-:Y:S01]  /*75b0*/  I2FP.F32.S32 R27, R4 ;  /* 0x00000004001b7245 */ /* 0x004fe20000201400 */
[----:B------:R-:W-:Y:S06]  /*75c0*/  BRA `(.L_x_3732) ;  /* 0x0000000800fc7947 */ /* 0x000fec0003800000 */
.L_x_3733:
[----:B------:R-:W2:Y:S02]  /*75d0*/  LDG.E.U16 R4, desc[UR36][R4.64] ;  /* 0x0000002404047981 */ /* 0x000ea4000c1e1500 */
[----:B--2---:R0:W2:Y:S01]  /*75e0*/  I2F.S16 R27, R4 ;  /* 0x00000004001b7306 */ /* 0x0040a20000101400 */
[----:B------:R-:W-:Y:S05]  /*75f0*/  BRA `(.L_x_3732) ;  /* 0x0000000800f07947 */ /* 0x000fea0003800000 */
.L_x_3728:
        /* <DEDUP_REMOVED lines=8> */
.L_x_3736:
[----:B------:R-:W2:Y:S02]  /*7680*/  LDG.E.U16 R4, desc[UR36][R4.64] ;  /* 0x0000002404047981 */ /* 0x000ea4000c1e1500 */
[----:B--2---:R-:W-:Y:S01]  /*7690*/  HADD2.F32 R27, -RZ, R4.H0_H0 ;  /* 0x20000004ff1b7230 */ /* 0x004fe20000004100 */
[----:B------:R-:W-:Y:S06]  /*76a0*/  BRA `(.L_x_3732) ;  /* 0x0000000800c47947 */ /* 0x000fec0003800000 */
.L_x_3735:
        /* <DEDUP_REMOVED lines=8> */
.L_x_3738:
[----:B------:R-:W2:Y:S02]  /*7730*/  LDG.E.U16 R4, desc[UR36][R4.64] ;  /* 0x0000002404047981 */ /* 0x000ea4000c1e1500 */
[----:B--2---:R-:W-:Y:S01]  /*7740*/  HADD2.F32 R27, -RZ, R4.H0_H0 ;  /* 0x20000004ff1b7230 */ /* 0x004fe20000004100 */
[----:B------:R-:W-:Y:S06]  /*7750*/  BRA `(.L_x_3732) ;  /* 0x0000000800987947 */ /* 0x000fec0003800000 */
.L_x_3737:
[----:B------:R-:W2:Y:S01]  /*7760*/  LDG.E.64 R4, desc[UR36][R4.64] ;  /* 0x0000002404047981 */ /* 0x000ea2000c1e1b00 */
[----:B------:R-:W-:Y:S01]  /*7770*/  UMOV UR4, 0xf0000000 ;  /* 0xf000000000047882 */ /* 0x000fe20000000000 */
[----:B------:R-:W-:Y:S01]  /*7780*/  UMOV UR5, 0x380fffff ;  /* 0x380fffff00057882 */ /* 0x000fe20000000000 */
[----:B--2---:R-:W0:Y:S01]  /*7790*/  F2F.F32.F64 R27, R4 ;  /* 0x00000004001b7310 */ /* 0x004e220000301000 */
[----:B------:R-:W-:-:S14]  /*77a0*/  DSETP.GEU.AND P0, PT, |R4|, UR4, PT ;  /* 0x0000000404007e2a */ /* 0x000fdc000bf0e200 */
[----:B0-----:R-:W-:Y:S01]  /*77b0*/  @!P0 FMUL R27, R27, 1.175494350822287508e-38 ;  /* 0x008000001b1b8820 */ /* 0x001fe20000400000 */
[----:B------:R-:W-:Y:S06]  /*77c0*/  BRA `(.L_x_3732) ;  /* 0x00000008007c7947 */ /* 0x000fec0003800000 */
.L_x_3727:
        /* <DEDUP_REMOVED lines=12> */
.L_x_3741:
[----:B------:R-:W2:Y:S01]  /*7890*/  LDG.E.64 R4, desc[UR36][R4.64] ;  /* 0x0000002404047981 */ /* 0x000ea2000c1e1b00 */
[----:B------:R-:W-:Y:S01]  /*78a0*/  UMOV UR4, 0xf0000000 ;  /* 0xf000000000047882 */ /* 0x000fe20000000000 */
[----:B------:R-:W-:Y:S01]  /*78b0*/  UMOV UR5, 0x380fffff ;  /* 0x380fffff00057882 */ /* 0x000fe20000000000 */
[----:B--2---:R-:W0:Y:S01]  /*78c0*/  F2F.F32.F64 R27, R4 ;  /* 0x00000004001b7310 */ /* 0x004e220000301000 */
[----:B------:R-:W-:-:S14]  /*78d0*/  DSETP.GEU.AND P0, PT, |R4|, UR4, PT ;  /* 0x0000000404007e2a */ /* 0x000fdc000bf0e200 */
[----:B0-----:R-:W-:Y:S01]  /*78e0*/  @!P0 FMUL R27, R27, 1.175494350822287508e-38 ;  /* 0x008000001b1b8820 */ /* 0x001fe20000400000 */
[----:B------:R-:W-:Y:S06]  /*78f0*/  BRA `(.L_x_3732) ;  /* 0x0000000800307947 */ /* 0x000fec0003800000 */
.L_x_3740:
        /* <DEDUP_REMOVED lines=26> */
.L_x_3743:
        /* <DEDUP_REMOVED lines=13> */
.L_x_3742:
[----:B------:R-:W2:Y:S02]  /*7b70*/  LDG.E.U16 R4, desc[UR36][R4.64] ;  /* 0x0000002404047981 */ /* 0x000ea4000c1e1500 */
[----:B--2---:R-:W-:Y:S01]  /*7b80*/  IMAD.U32 R27, R4, 0x10000, RZ ;  /* 0x00010000041b7824 */ /* 0x004fe200078e00ff */
[----:B------:R-:W-:Y:S06]  /*7b90*/  BRA `(.L_x_3732) ;  /* 0x0000000400887947 */ /* 0x000fec0003800000 */
.L_x_3739:
        /* <DEDUP_REMOVED lines=11> */
.L_x_3746:
        /* <DEDUP_REMOVED lines=20> */
.L_x_3748:
[----:B------:R-:W-:Y:S05]  /*7d90*/  BSYNC B0 ;  /* 0x0000000000007941 */ /* 0x000fea0003800000 */
.L_x_3747:
[----:B------:R-:W-:Y:S01]  /*7da0*/  IMAD.SHL.U32 R3, R3, 0x100000, RZ ;  /* 0x0010000003037824 */ /* 0x000fe200078e00ff */
[----:B------:R-:W-:-:S04]  /*7db0*/  LEA R0, R0, 0x3b800000, 0x17 ;  /* 0x3b80000000007811 */ /* 0x000fc800078eb8ff */
[----:B------:R-:W-:Y:S01]  /*7dc0*/  LOP3.LUT R27, R0, R3, R27, 0xfe, !PT ;  /* 0x00000003001b7212 */ /* 0x000fe200078efe1b */
[----:B------:R-:W-:Y:S06]  /*7dd0*/  BRA `(.L_x_3732) ;  /* 0x0000000000f87947 */ /* 0x000fec0003800000 */
.L_x_3745:
        /* <DEDUP_REMOVED lines=20> */
.L_x_3750:
[----:B------:R-:W-:Y:S05]  /*7f20*/  BSYNC B0 ;  /* 0x0000000000007941 */ /* 0x000fea0003800000 */
.L_x_3749:
[----:B------:R-:W-:Y:S01]  /*7f30*/  IMAD.SHL.U32 R3, R3, 0x200000, RZ ;  /* 0x0020000003037824 */ /* 0x000fe200078e00ff */
[----:B------:R-:W-:-:S04]  /*7f40*/  LEA R0, R0, 0x37800000, 0x17 ;  /* 0x3780000000007811 */ /* 0x000fc800078eb8ff */
[----:B------:R-:W-:Y:S01]  /*7f50*/  LOP3.LUT R27, R0, R3, R27, 0xfe, !PT ;  /* 0x00000003001b7212 */ /* 0x000fe200078efe1b */
[----:B------:R-:W-:Y:S06]  /*7f60*/  BRA `(.L_x_3732) ;  /* 0x0000000000947947 */ /* 0x000fec0003800000 */
.L_x_3744:
        /* <DEDUP_REMOVED lines=14> */
.L_x_3731:
        /* <DEDUP_REMOVED lines=16> */
.L_x_3753:
[----:B------:R-:W-:Y:S01]  /*8150*/  IMAD.MOV.U32 R27, RZ, RZ, RZ ;  /* 0x000000ffff1b7224 */ /* 0x000fe200078e00ff */
[----:B------:R-:W-:Y:S06]  /*8160*/  BRA `(.L_x_3732) ;  /* 0x0000000000147947 */ /* 0x000fec0003800000 */
.L_x_3752:
[----:B------:R-:W2:Y:S02]  /*8170*/  LDG.E.64 R4, desc[UR36][R4.64] ;  /* 0x0000002404047981 */ /* 0x000ea4000c1e1b00 */
[----:B--2---:R0:W2:Y:S01]  /*8180*/  I2F.U64 R27, R4 ;  /* 0x00000004001b7312 */ /* 0x0040a20000301000 */
[----:B------:R-:W-:Y:S05]  /*8190*/  BRA `(.L_x_3732) ;  /* 0x0000000000087947 */ /* 0x000fea0003800000 */
.L_x_3751:
[----:B------:R-:W2:Y:S02]  /*81a0*/  LDG.E R4, desc[UR36][R4.64] ;  /* 0x0000002404047981 */ /* 0x000ea4000c1e1900 */
[----:B--2---:R-:W-:-:S07]  /*81b0*/  I2FP.F32.U32 R27, R4 ;  /* 0x00000004001b7245 */ /* 0x004fce0000201000 */
.L_x_3732:
[----:B------:R-:W-:Y:S05]  /*81c0*/  BSYNC B6 ;  /* 0x0000000000067941 */ /* 0x000fea0003800000 */
.L_x_3726:
[----:B0-2---:R-:W0:Y:S01]  /*81d0*/  LDC.64 R4, c[0x0][0x228] ;  /* 0x00008a00ff047b82 */ /* 0x005e220000000a00 */
        /* <DEDUP_REMOVED lines=19> */
.L_x_3758:
[----:B------:R-:W2:Y:S02]  /*8310*/  LDG.E.U8 R4, desc[UR36][R4.64] ;  /* 0x0000002404047981 */ /* 0x000ea4000c1e1100 */
[----:B--2---:R-:W-:Y:S01]  /*8320*/  I2FP.F32.U32 R28, R4 ;  /* 0x00000004001c7245 */ /* 0x004fe20000201000 */
[----:B------:R-:W-:Y:S06]  /*8330*/  BRA `(.L_x_3760) ;  /* 0x0000000c002c7947 */ /* 0x000fec0003800000 */
.L_x_3757:
        /* <DEDUP_REMOVED lines=9> */
.L_x_3762:
[----:B------:R-:W2:Y:S02]  /*83d0*/  LDG.E R4, desc[UR36][R4.64] ;  /* 0x0000002404047981 */ /* 0x000ea4000c1e1900 */
[----:B--2---:R-:W-:Y:S01]  /*83e0*/  I2FP.F32.S32 R28, R4 ;  /* 0x00000004001c7245 */ /* 0x004fe20000201400 */
[----:B------:R-:W-:Y:S06]  /*83f0*/  BRA `(.L_x_3760) ;  /* 0x0000000800fc7947 */ /* 0x000fec0003800000 */
.L_x_3761:
[----:B------:R-:W2:Y:S02]  /*8400*/  LDG.E.U16 R4, desc[UR36][R4.64] ;  /* 0x0000002404047981 */ /* 0x000ea4000c1e1500 */
[----:B--2---:R0:W2:Y:S01]  /*8410*/  I2F.S16 R28, R4 ;  /* 0x00000004001c7306 */ /* 0x0040a20000101400 */
[----:B------:R-:W-:Y:S05]  /*8420*/  BRA `(.L_x_3760) ;  /* 0x0000000800f07947 */ /* 0x000fea0003800000 */
.L_x_3756:
        /* <DEDUP_REMOVED lines=8> */
.L_x_3764:
[----:B------:R-:W2:Y:S02]  /*84b0*/  LDG.E.U16 R4, desc[UR36][R4.64] ;  /* 0x0000002404047981 */ /* 0x000ea4000c1e1500 */
[----:B--2---:R-:W-:Y:S01]  /*84c0*/  HADD2.F32 R28, -RZ, R4.H0_H0 ;  /* 0x20000004ff1c7230 */ /* 0x004fe20000004100 */
[----:B------:R-:W-:Y:S06]  /*84d0*/  BRA `(.L_x_3760) ;  /* 0x0000000800c47947 */ /* 0x000fec0003800000 */
.L_x_3763:
        /* <DEDUP_REMOVED lines=8> */
.L_x_3766:
[----:B------:R-:W2:Y:S02]  /*8560*/  LDG.E.U16 R4, desc[UR36][R4.64] ;  /* 0x0000002404047981 */ /* 0x000ea4000c1e1500 */
[----:B--2---:R-:W-:Y:S01]  /*8570*/  HADD2.F32 R28, -RZ, R4.H0_H0 ;  /* 0x20000004ff1c7230 */ /* 0x004fe20000004100 */
[----:B------:R-:W-:Y:S06]  /*8580*/  BRA `(.L_x_3760) ;  /* 0x0000000800987947 */ /* 0x000fec0003800000 */
.L_x_3765:
[----:B------:R-:W2:Y:S01]  /*8590*/  LDG.E.64 R4, desc[UR36][R4.64] ;  /* 0x0000002404047981 */ /* 0x000ea2000c1e1b00 */
[----:B------:R-:W-:Y:S01]  /*85a0*/  UMOV UR4, 0xf0000000 ;  /* 0xf000000000047882 */ /* 0x000fe20000000000 */
[----:B------:R-:W-:Y:S01]  /*85b0*/  UMOV UR5, 0x380fffff ;  /* 0x380fffff00057882 */ /* 0x000fe20000000000 */
[----:B--2---:R-:W0:Y:S01]  /*85c0*/  F2F.F32.F64 R28, R4 ;  /* 0x00000004001c7310 */ /* 0x004e220000301000 */
[----:B------:R-:W-:-:S14]  /*85d0*/  DSETP.GEU.AND P0, PT, |R4|, UR4, PT ;  /* 0x0000000404007e2a */ /* 0x000fdc000bf0e200 */
[----:B0-----:R-:W-:Y:S01]  /*85e0*/  @!P0 FMUL R28, R28, 1.175494350822287508e-38 ;  /* 0x008000001c1c8820 */ /* 0x001fe20000400000 */
[----:B------:R-:W-:Y:S06]  /*85f0*/  BRA `(.L_x_3760) ;  /* 0x00000008007c7947 */ /* 0x000fec0003800000 */
.L_x_3755:
        /* <DEDUP_REMOVED lines=12> */
.L_x_3769:
[----:B------:R-:W2:Y:S01]  /*86c0*/  LDG.E.64 R4, desc[UR36][R4.64] ;  /* 0x0000002404047981 */ /* 0x000ea2000c1e1b00 */
[----:B------:R-:W-:Y:S01]  /*86d0*/  UMOV UR4, 0xf0000000 ;  /* 0xf000000000047882 */ /* 0x000fe20000000000 */
[----:B------:R-:W-:Y:S01]  /*86e0*/  UMOV UR5, 0x380fffff ;  /* 0x380fffff00057882 */ /* 0x000fe20000000000 */
[----:B--2---:R-:W0:Y:S01]  /*86f0*/  F2F.F32.F64 R28, R4 ;  /* 0x00000004001c7310 */ /* 0x004e220000301000 */
[----:B------:R-:W-:-:S14]  /*8700*/  DSETP.GEU.AND P0, PT, |R4|, UR4, PT ;  /* 0x0000000404007e2a */ /* 0x000fdc000bf0e200 */
[----:B0-----:R-:W-:Y:S01]  /*8710*/  @!P0 FMUL R28, R28, 1.175494350822287508e-38 ;  /* 0x008000001c1c8820 */ /* 0x001fe20000400000 */
[----:B------:R-:W-:Y:S06]  /*8720*/  BRA `(.L_x_3760) ;  /* 0x0000000800307947 */ /* 0x000fec0003800000 */
.L_x_3768:
        /* <DEDUP_REMOVED lines=26> */
.L_x_3771:
        /* <DEDUP_REMOVED lines=13> */
.L_x_3770:
[----:B------:R-:W2:Y:S02]  /*89a0*/  LDG.E.U16 R4, desc[UR36][R4.64] ;  /* 0x0000002404047981 */ /* 0x000ea4000c1e1500 */
[----:B--2---:R-:W-:Y:S01]  /*89b0*/  IMAD.U32 R28, R4, 0x10000, RZ ;  /* 0x00010000041c7824 */ /* 0x004fe200078e00ff */
[----:B------:R-:W-:Y:S06]  /*89c0*/  BRA `(.L_x_3760) ;  /* 0x0000000400887947 */ /* 0x000fec0003800000 */
.L_x_3767:
        /* <DEDUP_REMOVED lines=11> */
.L_x_3774:
        /* <DEDUP_REMOVED lines=20> */
.L_x_3776:
[----:B------:R-:W-:Y:S05]  /*8bc0*/  BSYNC B0 ;  /* 0x0000000000007941 */ /* 0x000fea0003800000 */
.L_x_3775:
[----:B------:R-:W-:Y:S01]  /*8bd0*/  IMAD.SHL.U32 R3, R3, 0x100000, RZ ;  /* 0x0010000003037824 */ /* 0x000fe200078e00ff */
[----:B------:R-:W-:-:S04]  /*8be0*/  LEA R5, R0, 0x3b800000, 0x17 ;  /* 0x3b80000000057811 */ /* 0x000fc800078eb8ff */
[----:B------:R-:W-:Y:S01]  /*8bf0*/  LOP3.LUT R28, R5, R3, R28, 0xfe, !PT ;  /* 0x00000003051c7212 */ /* 0x000fe200078efe1c */
[----:B------:R-:W-:Y:S06]  /*8c00*/  BRA `(.L_x_3760) ;  /* 0x0000000000f87947 */ /* 0x000fec0003800000 */
.L_x_3773:
        /* <DEDUP_REMOVED lines=20> */
.L_x_3778:
[----:B------:R-:W-:Y:S05]  /*8d50*/  BSYNC B0 ;  /* 0x0000000000007941 */ /* 0x000fea0003800000 */
.L_x_3777:
[----:B------:R-:W-:Y:S01]  /*8d60*/  IMAD.SHL.U32 R3, R3, 0x200000, RZ ;  /* 0x0020000003037824 */ /* 0x000fe200078e00ff */
[----:B------:R-:W-:-:S04]  /*8d70*/  LEA R5, R0, 0x37800000, 0x17 ;  /* 0x3780000000057811 */ /* 0x000fc800078eb8ff */
[----:B------:R-:W-:Y:S01]  /*8d80*/  LOP3.LUT R28, R5, R3, R28, 0xfe, !PT ;  /* 0x00000003051c7212 */ /* 0x000fe200078efe1c */
[----:B------:R-:W-:Y:S06]  /*8d90*/  BRA `(.L_x_3760) ;  /* 0x0000000000947947 */ /* 0x000fec0003800000 */
.L_x_3772:
        /* <DEDUP_REMOVED lines=14> */
.L_x_3759:
        /* <DEDUP_REMOVED lines=16> */
.L_x_3781:
[----:B------:R-:W-:Y:S01]  /*8f80*/  IMAD.MOV.U32 R28, RZ, RZ, RZ ;  /* 0x000000ffff1c7224 */ /* 0x000fe200078e00ff */
[----:B------:R-:W-:Y:S06]  /*8f90*/  BRA `(.L_x_3760) ;  /* 0x0000000000147947 */ /* 0x000fec0003800000 */
.L_x_3780:
[----:B------:R-:W2:Y:S02]  /*8fa0*/  LDG.E.64 R4, desc[UR36][R4.64] ;  /* 0x0000002404047981 */ /* 0x000ea4000c1e1b00 */
[----:B--2---:R0:W2:Y:S01]  /*8fb0*/  I2F.U64 R28, R4 ;  /* 0x00000004001c7312 */ /* 0x0040a20000301000 */
[----:B------:R-:W-:Y:S05]  /*8fc0*/  BRA `(.L_x_3760) ;  /* 0x0000000000087947 */ /* 0x000fea0003800000 */
.L_x_3779:
[----:B------:R-:W2:Y:S02]  /*8fd0*/  LDG.E R4, desc[UR36][R4.64] ;  /* 0x0000002404047981 */ /* 0x000ea4000c1e1900 */
[----:B--2---:R-:W-:-:S07]  /*8fe0*/  I2FP.F32.U32 R28, R4 ;  /* 0x00000004001c7245 */ /* 0x004fce0000201000 */
.L_x_3760:
[----:B------:R-:W-:Y:S05]  /*8ff0*/  BSYNC B6 ;  /* 0x0000000000067941 */ /* 0x000fea0003800000 */
.L_x_3754:
        /* <DEDUP_REMOVED lines=20> */
.L_x_3786:
[----:B------:R-:W2:Y:S02]  /*9140*/  LDG.E.U8 R4, desc[UR36][R4.64] ;  /* 0x0000002404047981 */ /* 0x000ea4000c1e1100 */
[----:B--2---:R-:W-:Y:S01]  /*9150*/  I2FP.F32.U32 R29, R4 ;  /* 0x00000004001d7245 */ /* 0x004fe20000201000 */
[----:B------:R-:W-:Y:S06]  /*9160*/  BRA `(.L_x_3788) ;  /* 0x0000000c002c7947 */ /* 0x000fec0003800000 */
.L_x_3785:
        /* <DEDUP_REMOVED lines=9> */
.L_x_3790:
[----:B------:R-:W2:Y:S02]  /*9200*/  LDG.E R4, desc[UR36][R4.64] ;  /* 0x0000002404047981 */ /* 0x000ea4000c1e1900 */
[----:B--2---:R-:W-:Y:S01]  /*9210*/  I2FP.F32.S32 R29, R4 ;  /* 0x00000004001d7245 */ /* 0x004fe20000201400 */
[----:B------:R-:W-:Y:S06]  /*9220*/  BRA `(.L_x_3788) ;  /* 0x0000000800fc7947 */ /* 0x000fec0003800000 */
.L_x_3789:
[----:B------:R-:W2:Y:S02]  /*9230*/  LDG.E.U16 R4, desc[UR36][R4.64] ;  /* 0x0000002404047981 */ /* 0x000ea4000c1e1500 */
[----:B--2---:R0:W2:Y:S01]  /*9240*/  I2F.S16 R29, R4 ;  /* 0x00000004001d7306 */ /* 0x0040a20000101400 */
[----:B------:R-:W-:Y:S05]  /*9250*/  BRA `(.L_x_3788) ;  /* 0x0000000800f07947 */ /* 0x000fea0003800000 */
.L_x_3784:
        /* <DEDUP_REMOVED lines=8> */
.L_x_3792:
[----:B------:R-:W2:Y:S02]  /*92e0*/  LDG.E.U16 R4, desc[UR36][R4.64] ;  /* 0x0000002404047981 */ /* 0x000ea4000c1e1500 */
[----:B--2---:R-:W-:Y:S01]  /*92f0*/  HADD2.F32 R29, -RZ, R4.H0_H0 ;  /* 0x20000004ff1d7230 */ /* 0x004fe20000004100 */
[----:B------:R-:W-:Y:S06]  /*9300*/  BRA `(.L_x_3788) ;  /* 0x0000000800c47947 */ /* 0x000fec0003800000 */
.L_x_3791:
        /* <DEDUP_REMOVED lines=8> */
.L_x_3794:
[----:B------:R-:W2:Y:S02]  /*9390*/  LDG.E.U16 R4, desc[UR36][R4.64] ;  /* 0x0000002404047981 */ /* 0x000ea4000c1e1500 */
[----:B--2---:R-:W-:Y:S01]  /*93a0*/  HADD2.F32 R29, -RZ, R4.H0_H0 ;  /* 0x20000004ff1d7230 */ /* 0x004fe20000004100 */
[----:B------:R-:W-:Y:S06]  /*93b0*/  BRA `(.L_x_3788) ;  /* 0x0000000800987947 */ /* 0x000fec0003800000 */
.L_x_3793:
[----:B------:R-:W2:Y:S01]  /*93c0*/  LDG.E.64 R4, desc[UR36][R4.64] ;  /* 0x0000002404047981 */ /* 0x000ea2000c1e1b00 */
[----:B------:R-:W-:Y:S01]  /*93d0*/  UMOV UR4, 0xf0000000 ;  /* 0xf000000000047882 */ /* 0x000fe20000000000 */
[----:B------:R-:W-:Y:S01]  /*93e0*/  UMOV UR5, 0x380fffff ;  /* 0x380fffff00057882 */ /* 0x000fe20000000000 */
[----:B--2---:R-:W0:Y:S01]  /*93f0*/  F2F.F32.F64 R29, R4 ;  /* 0x00000004001d7310 */ /* 0x004e220000301000 */
[----:B------:R-:W-:-:S14]  /*9400*/  DSETP.GEU.AND P0, PT, |R4|, UR4, PT ;  /* 0x0000000404007e2a */ /* 0x000fdc000bf0e200 */
[----:B0-----:R-:W-:Y:S01]  /*9410*/  @!P0 FMUL R29, R29, 1.175494350822287508e-38 ;  /* 0x008000001d1d8820 */ /* 0x001fe20000400000 */
[----:B------:R-:W-:Y:S06]  /*9420*/  BRA `(.L_x_3788) ;  /* 0x00000008007c7947 */ /* 0x000fec0003800000 */
.L_x_3783:
        /* <DEDUP_REMOVED lines=12> */
.L_x_3797:
[----:B------:R-:W2:Y:S01]  /*94f0*/  LDG.E.64 R4, desc[UR36][R4.64] ;  /* 0x0000002404047981 */ /* 0x000ea2000c1e1b00 */
[----:B------:R-:W-:Y:S01]  /*9500*/  UMOV UR4, 0xf0000000 ;  /* 0xf000000000047882 */ /* 0x000fe20000000000 */
[----:B------:R-:W-:Y:S01]  /*9510*/  UMOV UR5, 0x380fffff ;  /* 0x380fffff00057882 */ /* 0x000fe20000000000 */
[----:B--2---:R-:W0:Y:S01]  /*9520*/  F2F.F32.F64 R29, R4 ;  /* 0x00000004001d7310 */ /* 0x004e220000301000 */
[----:B------:R-:W-:-:S14]  /*9530*/  DSETP.GEU.AND P0, PT, |R4|, UR4, PT ;  /* 0x0000000404007e2a */ /* 0x000fdc000bf0e200 */
[----:B0-----:R-:W-:Y:S01]  /*9540*/  @!P0 FMUL R29, R29, 1.175494350822287508e-38 ;  /* 0x008000001d1d8820 */ /* 0x001fe20000400000 */
[----:B------:R-:W-:Y:S06]  /*9550*/  BRA `(.L_x_3788) ;  /* 0x0000000800307947 */ /* 0x000fec0003800000 */
.L_x_3796:
        /* <DEDUP_REMOVED lines=26> */
.L_x_3799:
        /* <DEDUP_REMOVED lines=13> */
.L_x_3798:
[----:B------:R-:W2:Y:S02]  /*97d0*/  LDG.E.U16 R4, desc[UR36][R4.64] ;  /* 0x0000002404047981 */ /* 0x000ea4000c1e1500 */
[----:B--2---:R-:W-:Y:S01]  /*97e0*/  IMAD.U32 R29, R4, 0x10000, RZ ;  /* 0x00010000041d7824 */ /* 0x004fe200078e00ff */
[----:B------:R-:W-:Y:S06]  /*97f0*/  BRA `(.L_x_3788) ;  /* 0x0000000400887947 */ /* 0x000fec0003800000 */
.L_x_3795:
        /* <DEDUP_REMOVED lines=11> */
.L_x_3802:
        /* <DEDUP_REMOVED lines=20> */
.L_x_3804:
[----:B------:R-:W-:Y:S05]  /*99f0*/  BSYNC B0 ;  /* 0x0000000000007941 */ /* 0x000fea0003800000 */
.L_x_3803:
[----:B------:R-:W-:Y:S01]  /*9a00*/  IMAD.SHL.U32 R3, R3, 0x100000, RZ ;  /* 0x0010000003037824 */ /* 0x000fe200078e00ff */
[----:B------:R-:W-:-:S04]  /*9a10*/  LEA R0, R0, 0x3b800000, 0x17 ;  /* 0x3b80000000007811 */ /* 0x000fc800078eb8ff */
[----:B------:R-:W-:Y:S01]  /*9a20*/  LOP3.LUT R29, R0, R3, R29, 0xfe, !PT ;  /* 0x00000003001d7212 */ /* 0x000fe200078efe1d */
[----:B------:R-:W-:Y:S06]  /*9a30*/  BRA `(.L_x_3788) ;  /* 0x0000000000f87947 */ /* 0x000fec0003800000 */
.L_x_3801:
        /* <DEDUP_REMOVED lines=20> */
.L_x_3806:
[----:B------:R-:W-:Y:S05]  /*9b80*/  BSYNC B0 ;  /* 0x0000000000007941 */ /* 0x000fea0003800000 */
.L_x_3805:
[----:B------:R-:W-:Y:S01]  /*9b90*/  IMAD.SHL.U32 R3, R3, 0x200000, RZ ;  /* 0x0020000003037824 */ /* 0x000fe200078e00ff */
[----:B------:R-:W-:-:S04]  /*9ba0*/  LEA R0, R0, 0x37800000, 0x17 ;  /* 0x3780000000007811 */ /* 0x000fc800078eb8ff */
[----:B------:R-:W-:Y:S01]  /*9bb0*/  LOP3.LUT R29, R0, R3, R29, 0xfe, !PT ;  /* 0x00000003001d7212 */ /* 0x000fe200078efe1d */
[----:B------:R-:W-:Y:S06]  /*9bc0*/  BRA `(.L_x_3788) ;  /* 0x0000000000947947 */ /* 0x000fec0003800000 */
.L_x_3800:
        /* <DEDUP_REMOVED lines=14> */
.L_x_3787:
        /* <DEDUP_REMOVED lines=16> */
.L_x_3809:
[----:B------:R-:W-:Y:S01]  /*9db0*/  IMAD.MOV.U32 R29, RZ, RZ, RZ ;  /* 0x000000ffff1d7224 */ /* 0x000fe200078e00ff */
[----:B------:R-:W-:Y:S06]  /*9dc0*/  BRA `(.L_x_3788) ;  /* 0x0000000000147947 */ /* 0x000fec0003800000 */
.L_x_3808:
[----:B------:R-:W2:Y:S02]  /*9dd0*/  LDG.E.64 R4, desc[UR36][R4.64] ;  /* 0x0000002404047981 */ /* 0x000ea4000c1e1b00 */
[----:B--2---:R0:W2:Y:S01]  /*9de0*/  I2F.U64 R29, R4 ;  /* 0x00000004001d7312 */ /* 0x0040a20000301000 */
[----:B------:R-:W-:Y:S05]  /*9df0*/  BRA `(.L_x_3788) ;  /* 0x0000000000087947 */ /* 0x000fea0003800000 */
.L_x_3807:
[----:B------:R-:W2:Y:S02]  /*9e00*/  LDG.E R4, desc[UR36][R4.64] ;  /* 0x0000002404047981 */ /* 0x000ea4000c1e1900 */
[----:B--2---:R-:W-:-:S07]  /*9e10*/  I2FP.F32.U32 R29, R4 ;  /* 0x00000004001d7245 */ /* 0x004fce0000201000 */
.L_x_3788:
[----:B------:R-:W-:Y:S05]  /*9e20*/  BSYNC B6 ;  /* 0x0000000000067941 */ /* 0x000fea0003800000 */
.L_x_3782:
        /* <DEDUP_REMOVED lines=20> */
.L_x_3814:
[----:B------:R-:W2:Y:S02]  /*9f70*/  LDG.E.U8 R4, desc[UR36][R4.64] ;  /* 0x0000002404047981 */ /* 0x000ea4000c1e1100 */
[----:B--2---:R-:W-:Y:S01]  /*9f80*/  I2FP.F32.U32 R30, R4 ;  /* 0x00000004001e7245 */ /* 0x004fe20000201000 */
[----:B------:R-:W-:Y:S06]  /*9f90*/  BRA `(.L_x_3816) ;  /* 0x0000000c002c7947 */ /* 0x000fec0003800000 */
.L_x_3813:
        /* <DEDUP_REMOVED lines=9> */
.L_x_3818:
[----:B------:R-:W2:Y:S02]  /*a030*/  LDG.E R4, desc[UR36][R4.64] ;  /* 0x0000002404047981 */ /* 0x000ea4000c1e1900 */
[----:B--2---:R-:W-:Y:S01]  /*a040*/  I2FP.F32.S32 R30, R4 ;  /* 0x00000004001e7245 */ /* 0x004fe20000201400 */
[----:B------:R-:W-:Y:S06]  /*a050*/  BRA `(.L_x_3816) ;  /* 0x0000000800fc7947 */ /* 0x000fec0003800000 */
.L_x_3817:
[----:B------:R-:W2:Y:S02]  /*a060*/  LDG.E.U16 R4, desc[UR36][R4.64] ;  /* 0x0000002404047981 */ /* 0x000ea4000c1e1500 */
[----:B--2---:R0:W1:Y:S01]  /*a070*/  I2F.S16 R30, R4 ;  /* 0x00000004001e7306 */ /* 0x0040620000101400 */
[----:B------:R-:W-:Y:S05]  /*a080*/  BRA `(.L_x_3816) ;  /* 0x0000000800f07947 */ /* 0x000fea0003800000 */
.L_x_3812:
        /* <DEDUP_REMOVED lines=8> */
.L_x_3820:
[----:B------:R-:W2:Y:S02]  /*a110*/  LDG.E.U16 R4, desc[UR36][R4.64] ;  /* 0x0000002404047981 */ /* 0x000ea4000c1e1500 */
[----:B--2---:R-:W-:Y:S01]  /*a120*/  HADD2.F32 R30, -RZ, R4.H0_H0 ;  /* 0x20000004ff1e7230 */ /* 0x004fe20000004100 */
[----:B------:R-:W-:Y:S06]  /*a130*/  BRA `(.L_x_3816) ;  /* 0x0000000800c47947 */ /* 0x000fec0003800000 */
.L_x_3819:
        /* <DEDUP_REMOVED lines=8> */
.L_x_3822:
[----:B------:R-:W2:Y:S02]  /*a1c0*/  LDG.E.U16 R4, desc[UR36][R4.64] ;  /* 0x0000002404047981 */ /* 0x000ea4000c1e1500 */
[----:B--2---:R-:W-:Y:S01]  /*a1d0*/  HADD2.F32 R30, -RZ, R4.H0_H0 ;  /* 0x20000004ff1e7230 */ /* 0x004fe20000004100 */
[----:B------:R-:W-:Y:S06]  /*a1e0*/  BRA `(.L_x_3816) ;  /* 0x0000000800987947 */ /* 0x000fec0003800000 */
.L_x_3821:
[----:B------:R-:W2:Y:S01]  /*a1f0*/  LDG.E.64 R4, desc[UR36][R4.64] ;  /* 0x0000002404047981 */ /* 0x000ea2000c1e1b00 */
[----:B------:R-:W-:Y:S01]  /*a200*/  UMOV UR4, 0xf0000000 ;  /* 0xf000000000047882 */ /* 0x000fe20000000000 */
[----:B------:R-:W-:Y:S01]  /*a210*/  UMOV UR5, 0x380fffff ;  /* 0x380fffff00057882 */ /* 0x000fe20000000000 */
[----:B--2---:R-:W0:Y:S01]  /*a220*/  F2F.F32.F64 R30, R4 ;  /* 0x00000004001e7310 */ /* 0x004e220000301000 */
[----:B------:R-:W-:-:S14]  /*a230*/  DSETP.GEU.AND P0, PT, |R4|, UR4, PT ;  /* 0x0000000404007e2a */ /* 0x000fdc000bf0e200 */
[----:B0-----:R-:W-:Y:S01]  /*a240*/  @!P0 FMUL R30, R30, 1.175494350822287508e-38 ;  /* 0x008000001e1e8820 */ /* 0x001fe20000400000 */
[----:B------:R-:W-:Y:S06]  /*a250*/  BRA `(.L_x_3816) ;  /* 0x00000008007c7947 */ /* 0x000fec0003800000 */
.L_x_3811:
        /* <DEDUP_REMOVED lines=12> */
.L_x_3825:
[----:B------:R-:W2:Y:S01]  /*a320*/  LDG.E.64 R4, desc[UR36][R4.64] ;  /* 0x0000002404047981 */ /* 0x000ea2000c1e1b00 */
[----:B------:R-:W-:Y:S01]  /*a330*/  UMOV UR4, 0xf0000000 ;  /* 0xf000000000047882 */ /* 0x000fe20000000000 */
[----:B------:R-:W-:Y:S01]  /*a340*/  UMOV UR5, 0x380fffff ;  /* 0x380fffff00057882 */ /* 0x000fe20000000000 */
[----:B--2---:R-:W0:Y:S01]  /*a350*/  F2F.F32.F64 R30, R4 ;  /* 0x00000004001e7310 */ /* 0x004e220000301000 */
[----:B------:R-:W-:-:S14]  /*a360*/  DSETP.GEU.AND P0, PT, |R4|, UR4, PT ;  /* 0x0000000404007e2a */ /* 0x000fdc000bf0e200 */
[----:B0-----:R-:W-:Y:S01]  /*a370*/  @!P0 FMUL R30, R30, 1.175494350822287508e-38 ;  /* 0x008000001e1e8820 */ /* 0x001fe20000400000 */
[----:B------:R-:W-:Y:S06]  /*a380*/  BRA `(.L_x_3816) ;  /* 0x0000000800307947 */ /* 0x000fec0003800000 */
.L_x_3824:
        /* <DEDUP_REMOVED lines=26> */
.L_x_3827:
        /* <DEDUP_REMOVED lines=13> */
.L_x_3826:
[----:B------:R-:W2:Y:S02]  /*a600*/  LDG.E.U16 R4, desc[UR36][R4.64] ;  /* 0x0000002404047981 */ /* 0x000ea4000c1e1500 */
[----:B--2---:R-:W-:Y:S01]  /*a610*/  IMAD.U32 R30, R4, 0x10000, RZ ;  /* 0x00010000041e7824 */ /* 0x004fe200078e00ff */
[----:B------:R-:W-:Y:S06]  /*a620*/  BRA `(.L_x_3816) ;  /* 0x0000000400887947 */ /* 0x000fec0003800000 */
.L_x_3823:
        /* <DEDUP_REMOVED lines=11> */
.L_x_3830:
        /* <DEDUP_REMOVED lines=20> */
.L_x_3832:
[----:B------:R-:W-:Y:S05]  /*a820*/  BSYNC B0 ;  /* 0x0000000000007941 */ /* 0x000fea0003800000 */
.L_x_3831:
[----:B------:R-:W-:Y:S01]  /*a830*/  IMAD.SHL.U32 R3, R3, 0x100000, RZ ;  /* 0x0010000003037824 */ /* 0x000fe200078e00ff */
[----:B------:R-:W-:-:S04]  /*a840*/  LEA R5, R0, 0x3b800000, 0x17 ;  /* 0x3b80000000057811 */ /* 0x000fc800078eb8ff */
[----:B------:R-:W-:Y:S01]  /*a850*/  LOP3.LUT R30, R5, R3, R30, 0xfe, !PT ;  /* 0x00000003051e7212 */ /* 0x000fe200078efe1e */
[----:B------:R-:W-:Y:S06]  /*a860*/  BRA `(.L_x_3816) ;  /* 0x0000000000f87947 */ /* 0x000fec0003800000 */
.L_x_3829:
        /* <DEDUP_REMOVED lines=20> */
.L_x_3834:
[----:B------:R-:W-:Y:S05]  /*a9b0*/  BSYNC B0 ;  /* 0x0000000000007941 */ /* 0x000fea0003800000 */
.L_x_3833:
[----:B------:R-:W-:Y:S01]  /*a9c0*/  IMAD.SHL.U32 R3, R3, 0x200000, RZ ;  /* 0x0020000003037824 */ /* 0x000fe200078e00ff */
[----:B------:R-:W-:-:S04]  /*a9d0*/  LEA R5, R0, 0x37800000, 0x17 ;  /* 0x3780000000057811 */ /* 0x000fc800078eb8ff */
[----:B------:R-:W-:Y:S01]  /*a9e0*/  LOP3.LUT R30, R5, R3, R30, 0xfe, !PT ;  /* 0x00000003051e7212 */ /* 0x000fe200078efe1e */
[----:B------:R-:W-:Y:S06]  /*a9f0*/  BRA `(.L_x_3816) ;  /* 0x0000000000947947 */ /* 0x000fec0003800000 */
.L_x_3828:
        /* <DEDUP_REMOVED lines=14> */
.L_x_3815:
        /* <DEDUP_REMOVED lines=16> */
.L_x_3837:
[----:B------:R-:W-:Y:S01]  /*abe0*/  IMAD.MOV.U32 R30, RZ, RZ, RZ ;  /* 0x000000ffff1e7224 */ /* 0x000fe200078e00ff */
[----:B------:R-:W-:Y:S06]  /*abf0*/  BRA `(.L_x_3816) ;  /* 0x0000000000147947 */ /* 0x000fec0003800000 */
.L_x_3836:
[----:B------:R-:W2:Y:S02]  /*ac00*/  LDG.E.64 R4, desc[UR36][R4.64] ;  /* 0x0000002404047981 */ /* 0x000ea4000c1e1b00 */
[----:B--2---:R0:W1:Y:S01]  /*ac10*/  I2F.U64 R30, R4 ;  /* 0x00000004001e7312 */ /* 0x0040620000301000 */
[----:B------:R-:W-:Y:S05]  /*ac20*/  BRA `(.L_x_3816) ;  /* 0x0000000000087947 */ /* 0x000fea0003800000 */
.L_x_3835:
[----:B------:R-:W2:Y:S02]  /*ac30*/  LDG.E R4, desc[UR36][R4.64] ;  /* 0x0000002404047981 */ /* 0x000ea4000c1e1900 */
[----:B--2---:R-:W-:-:S07]  /*ac40*/  I2FP.F32.U32 R30, R4 ;  /* 0x00000004001e7245 */ /* 0x004fce0000201000 */
.L_x_3816:
[----:B------:R-:W-:Y:S05]  /*ac50*/  BSYNC B6 ;  /* 0x0000000000067941 */ /* 0x000fea0003800000 */
.L_x_3810:
[----:B------:R-:W-:-:S07]  /*ac60*/  VIADD R33, R33, 0x80 ;  /* 0x0000008021217836 */ /* 0x000fce0000000000 */
.L_x_3725:
[----:B------:R-:W-:Y:S05]  /*ac70*/  BSYNC B7 ;  /* 0x0000000000077941 */ /* 0x000fea0003800000 */
.L_x_3724:
[----:B------:R-:W-:Y:S01]  /*ac80*/  ISETP.GE.AND P0, PT, R33, R34, PT ;  /* 0x000000222100720c */ /* 0x000fe20003f06270 */
[----:B------:R-:W-:Y:S01]  /*ac90*/  BSSY B7, `(.L_x_3838) ;  /* 0x0000390000077945 */ /* 0x000fe20003800000 */
[----:B-1----:R-:W-:Y:S02]  /*aca0*/  IMAD.MOV.U32 R31, RZ, RZ, RZ ;  /* 0x000000ffff1f7224 */ /* 0x002fe400078e00ff */
[----:B------:R-:W-:Y:S02]  /*acb0*/  IMAD.MOV.U32 R32, RZ, RZ, RZ ;  /* 0x000000ffff207224 */ /* 0x000fe400078e00ff */
[----:B------:R-:W-:-:S07]  /*acc0*/  IMAD.MOV.U32 R36, RZ, RZ, RZ ;  /* 0x000000ffff247224 */ /* 0x000fce00078e00ff */
        /* <DEDUP_REMOVED lines=22> */
.L_x_3844:
[----:B------:R-:W2:Y:S02]  /*ae30*/  LDG.E.U8 R4, desc[UR36][R4.64] ;  /* 0x0000002404047981 */ /* 0x000ea4000c1e1100 */
[----:B--2---:R-:W-:Y:S01]  /*ae40*/  I2FP.F32.U32 R31, R4 ;  /* 0x00000004001f7245 */ /* 0x004fe20000201000 */
[----:B------:R-:W-:Y:S06]  /*ae50*/  BRA `(.L_x_3846) ;  /* 0x0000000c002c7947 */ /* 0x000fec0003800000 */
.L_x_3843:
        /* <DEDUP_REMOVED lines=9> */
.L_x_3848:
[----:B------:R-:W2:Y:S02]  /*aef0*/  LDG.E R4, desc[UR36][R4.64] ;  /* 0x0000002404047981 */ /* 0x000ea4000c1e1900 */
[----:B--2---:R-:W-:Y:S01]  /*af00*/  I2FP.F32.S32 R31, R4 ;  /* 0x00000004001f7245 */ /* 0x004fe20000201400 */
[----:B------:R-:W-:Y:S06]  /*af10*/  BRA `(.L_x_3846) ;  /* 0x0000000800fc7947 */ /* 0x000fec0003800000 */
.L_x_3847:
[----:B------:R-:W2:Y:S02]  /*af20*/  LDG.E.U16 R4, desc[UR36][R4.64] ;  /* 0x0000002404047981 */ /* 0x000ea4000c1e1500 */
[----:B--2---:R0:W1:Y:S01]  /*af30*/  I2F.S16 R31, R4 ;  /* 0x00000004001f7306 */ /* 0x0040620000101400 */
[----:B------:R-:W-:Y:S05]  /*af40*/  BRA `(.L_x_3846) ;  /* 0x0000000800f07947 */ /* 0x000fea0003800000 */
.L_x_3842:
        /* <DEDUP_REMOVED lines=8> */
.L_x_3850:
[----:B------:R-:W2:Y:S02]  /*afd0*/  LDG.E.U16 R4, desc[UR36][R4.64] ;  /* 0x0000002404047981 */ /* 0x000ea4000c1e1500 */
[----:B--2---:R-:W-:Y:S01]  /*afe0*/  HADD2.F32 R31, -RZ, R4.H0_H0 ;  /* 0x20000004ff1f7230 */ /* 0x004fe20000004100 */
[----:B------:R-:W-:Y:S06]  /*aff0*/  BRA `(.L_x_3846) ;  /* 0x0000000800c47947 */ /* 0x000fec0003800000 */
.L_x_3849:
        /* <DEDUP_REMOVED lines=8> */
.L_x_3852:
[----:B------:R-:W2:Y:S02]  /*b080*/  LDG.E.U16 R4, desc[UR36][R4.64] ;  /* 0x0000002404047981 */ /* 0x000ea4000c1e1500 */
[----:B--2---:R-:W-:Y:S01]  /*b090*/  HADD2.F32 R31, -RZ, R4.H0_H0 ;  /* 0x20000004ff1f7230 */ /* 0x004fe20000004100 */
[----:B------:R-:W-:Y:S06]  /*b0a0*/  BRA `(.L_x_3846) ;  /* 0x0000000800987947 */ /* 0x000fec0003800000 */
.L_x_3851:
[----:B------:R-:W2:Y:S01]  /*b0b0*/  LDG.E.64 R4, desc[UR36][R4.64] ;  /* 0x0000002404047981 */ /* 0x000ea2000c1e1b00 */
[----:B------:R-:W-:Y:S01]  /*b0c0*/  UMOV UR4, 0xf0000000 ;  /* 0xf000000000047882 */ /* 0x000fe20000000000 */
[----:B------:R-:W-:Y:S01]  /*b0d0*/  UMOV UR5, 0x380fffff ;  /* 0x380fffff00057882 */ /* 0x000fe20000000000 */
[----:B--2---:R-:W0:Y:S01]  /*b0e0*/  F2F.F32.F64 R31, R4 ;  /* 0x00000004001f7310 */ /* 0x004e220000301000 */
[----:B------:R-:W-:-:S14]  /*b0f0*/  DSETP.GEU.AND P0, PT, |R4|, UR4, PT ;  /* 0x0000000404007e2a */ /* 0x000fdc000bf0e200 */
[----:B0-----:R-:W-:Y:S01]  /*b100*/  @!P0 FMUL R31, R31, 1.175494350822287508e-38 ;  /* 0x008000001f1f8820 */ /* 0x001fe20000400000 */
[----:B------:R-:W-:Y:S06]  /*b110*/  BRA `(.L_x_3846) ;  /* 0x00000008007c7947 */ /* 0x000fec0003800000 */
.L_x_3841:
        /* <DEDUP_REMOVED lines=12> */
.L_x_3855:
[----:B------:R-:W2:Y:S01]  /*b1e0*/  LDG.E.64 R4, desc[UR36][R4.64] ;  /* 0x0000002404047981 */ /* 0x000ea2000c1e1b00 */
[----:B------:R-:W-:Y:S01]  /*b1f0*/  UMOV UR4, 0xf0000000 ;  /* 0xf000000000047882 */ /* 0x000fe20000000000 */
[----:B------:R-:W-:Y:S01]  /*b200*/  UMOV UR5, 0x380fffff ;  /* 0x380fffff00057882 */ /* 0x000fe20000000000 */
[----:B--2---:R-:W0:Y:S01]  /*b210*/  F2F.F32.F64 R31, R4 ;  /* 0x00000004001f7310 */ /* 0x004e220000301000 */
[----:B------:R-:W-:-:S14]  /*b220*/  DSETP.GEU.AND P0, PT, |R4|, UR4, PT ;  /* 0x0000000404007e2a */ /* 0x000fdc000bf0e200 */
[----:B0-----:R-:W-:Y:S01]  /*b230*/  @!P0 FMUL R31, R31, 1.175494350822287508e-38 ;  /* 0x008000001f1f8820 */ /* 0x001fe20000400000 */
[----:B------:R-:W-:Y:S06]  /*b240*/  BRA `(.L_x_3846) ;  /* 0x0000000800307947 */ /* 0x000fec0003800000 */
.L_x_3854:
        /* <DEDUP_REMOVED lines=26> */
.L_x_3857:
        /* <DEDUP_REMOVED lines=13> */
.L_x_3856:
[----:B------:R-:W2:Y:S02]  /*b4c0*/  LDG.E.U16 R4, desc[UR36][R4.64] ;  /* 0x0000002404047981 */ /* 0x000ea4000c1e1500 */
[----:B--2---:R-:W-:Y:S01]  /*b4d0*/  IMAD.U32 R31, R4, 0x10000, RZ ;  /* 0x00010000041f7824 */ /* 0x004fe200078e00ff */
[----:B------:R-:W-:Y:S06]  /*b4e0*/  BRA `(.L_x_3846) ;  /* 0x0000000400887947 */ /* 0x000fec0003800000 */
.L_x_3853:
        /* <DEDUP_REMOVED lines=11> */
.L_x_3860:
        /* <DEDUP_REMOVED lines=20> */
.L_x_3862:
[----:B------:R-:W-:Y:S05]  /*b6e0*/  BSYNC B0 ;  /* 0x0000000000007941 */ /* 0x000fea0003800000 */
.L_x_3861:
[----:B------:R-:W-:Y:S01]  /*b6f0*/  IMAD.SHL.U32 R3, R3, 0x100000, RZ ;  /* 0x0010000003037824 */ /* 0x000fe200078e00ff */
[----:B------:R-:W-:-:S04]  /*b700*/  LEA R0, R0, 0x3b800000, 0x17 ;  /* 0x3b80000000007811 */ /* 0x000fc800078eb8ff */
[----:B------:R-:W-:Y:S01]  /*b710*/  LOP3.LUT R31, R0, R3, R31, 0xfe, !PT ;  /* 0x00000003001f7212 */ /* 0x000fe200078efe1f */
[----:B------:R-:W-:Y:S06]  /*b720*/  BRA `(.L_x_3846) ;  /* 0x0000000000f87947 */ /* 0x000fec0003800000 */
.L_x_3859:
        /* <DEDUP_REMOVED lines=20> */
.L_x_3864:
[----:B------:R-:W-:Y:S05]  /*b870*/  BSYNC B0 ;  /* 0x0000000000007941 */ /* 0x000fea0003800000 */
.L_x_3863:
[----:B------:R-:W-:Y:S01]  /*b880*/  IMAD.SHL.U32 R3, R3, 0x200000, RZ ;  /* 0x0020000003037824 */ /* 0x000fe200078e00ff */
[----:B------:R-:W-:-:S04]  /*b890*/  LEA R0, R0, 0x37800000, 0x17 ;  /* 0x3780000000007811 */ /* 0x000fc800078eb8ff */
[----:B------:R-:W-:Y:S01]  /*b8a0*/  LOP3.LUT R31, R0, R3, R31, 0xfe, !PT ;  /* 0x00000003001f7212 */ /* 0x000fe200078efe1f */
[----:B------:R-:W-:Y:S06]  /*b8b0*/  BRA `(.L_x_3846) ;  /* 0x0000000000947947 */ /* 0x000fec0003800000 */
.L_x_3858:
        /* <DEDUP_REMOVED lines=14> */
.L_x_3845:
        /* <DEDUP_REMOVED lines=16> */
.L_x_3867:
[----:B------:R-:W-:Y:S01]  /*baa0*/  IMAD.MOV.U32 R31, RZ, RZ, RZ ;  /* 0x000000ffff1f7224 */ /* 0x000fe200078e00ff */
[----:B------:R-:W-:Y:S06]  /*bab0*/  BRA `(.L_x_3846) ;  /* 0x0000000000147947 */ /* 0x000fec0003800000 */
.L_x_3866:
[----:B------:R-:W2:Y:S02]  /*bac0*/  LDG.E.64 R4, desc[UR36][R4.64] ;  /* 0x0000002404047981 */ /* 0x000ea4000c1e1b00 */
[----:B--2---:R0:W1:Y:S01]  /*bad0*/  I2F.U64 R31, R4 ;  /* 0x00000004001f7312 */ /* 0x0040620000301000 */
[----:B------:R-:W-:Y:S05]  /*bae0*/  BRA `(.L_x_3846) ;  /* 0x0000000000087947 */ /* 0x000fea0003800000 */
.L_x_3865:
[----:B------:R-:W2:Y:S02]  /*baf0*/  LDG.E R4, desc[UR36][R4.64] ;  /* 0x0000002404047981 */ /* 0x000ea4000c1e1900 */
[----:B--2---:R-:W-:-:S07]  /*bb00*/  I2FP.F32.U32 R31, R4 ;  /* 0x00000004001f7245 */ /* 0x004fce0000201000 */
.L_x_3846:
[----:B------:R-:W-:Y:S05]  /*bb10*/  BSYNC B6 ;  /* 0x0000000000067941 */ /* 0x000fea0003800000 */
.L_x_3840:
[----:B------:R-:W3:Y:S01]  /*bb20*/  LDC.U8 R6, c[0x0][0x245] ;  /* 0x00009140ff067b82 */ /* 0x000ee20000000000 */
[----:B------:R-:W-:Y:S01]  /*bb30*/  ULDC UR4, c[0x0][0x24c] ;  /* 0x0000930000047ab9 */ /* 0x000fe20000000800 */
[----:B------:R-:W-:Y:S01]  /*bb40*/  BSSY B6, `(.L_x_3868) ;  /* 0x00000e1000067945 */ /* 0x000fe20003800000 */
[----:B------:R-:W-:-:S05]  /*bb50*/  IMAD R3, R33, UR4, RZ ;  /* 0x0000000421037c24 */ /* 0x000fca000f8e02ff */
[----:B0-2---:R-:W0:Y:S01]  /*bb60*/  LDC.64 R4, c[0x0][0x228] ;  /* 0x00008a00ff047b82 */ /* 0x005e220000000a00 */
[----:B---3--:R-:W-:-:S04]  /*bb70*/  PRMT R0, R6, 0x9910, RZ ;  /* 0x0000991006007816 */ /* 0x008fc800000000ff */
        /* <DEDUP_REMOVED lines=15> */
.L_x_3872:
[----:B------:R-:W2:Y:S02]  /*bc70*/  LDG.E.U8 R4, desc[UR36][R4.64] ;  /* 0x0000002404047981 */ /* 0x000ea4000c1e1100 */
[----:B--2---:R-:W-:Y:S01]  /*bc80*/  I2FP.F32.U32 R32, R4 ;  /* 0x0000000400207245 */ /* 0x004fe20000201000 */
[----:B------:R-:W-:Y:S06]  /*bc90*/  BRA `(.L_x_3874) ;  /* 0x0000000c002c7947 */ /* 0x000fec0003800000 */
.L_x_3871:
        /* <DEDUP_REMOVED lines=9> */
.L_x_3876:
[----:B------:R-:W2:Y:S02]  /*bd30*/  LDG.E R4, desc[UR36][R4.64] ;  /* 0x0000002404047981 */ /* 0x000ea4000c1e1900 */
[----:B--2---:R-:W-:Y:S01]  /*bd40*/  I2FP.F32.S32 R32, R4 ;  /* 0x0000000400207245 */ /* 0x004fe20000201400 */
[----:B------:R-:W-:Y:S06]  /*bd50*/  BRA `(.L_x_3874) ;  /* 0x0000000800fc7947 */ /* 0x000fec0003800000 */
.L_x_3875:
[----:B------:R-:W2:Y:S02]  /*bd60*/  LDG.E.U16 R4, desc[UR36][R4.64] ;  /* 0x0000002404047981 */ /* 0x000ea4000c1e1500 */
[----:B--2---:R0:W2:Y:S01]  /*bd70*/  I2F.S16 R32, R4 ;  /* 0x0000000400207306 */ /* 0x0040a20000101400 */
[----:B------:R-:W-:Y:S05]  /*bd80*/  BRA `(.L_x_3874) ;  /* 0x0000000800f07947 */ /* 0x000fea0003800000 */
.L_x_3870:
        /* <DEDUP_REMOVED lines=8> */
.L_x_3878:
[----:B------:R-:W2:Y:S02]  /*be10*/  LDG.E.U16 R4, desc[UR36][R4.64] ;  /* 0x0000002404047981 */ /* 0x000ea4000c1e1500 */
[----:B--2---:R-:W-:Y:S01]  /*be20*/  HADD2.F32 R32, -RZ, R4.H0_H0 ;  /* 0x20000004ff207230 */ /* 0x004fe20000004100 */
[----:B------:R-:W-:Y:S06]  /*be30*/  BRA `(.L_x_3874) ;  /* 0x0000000800c47947 */ /* 0x000fec0003800000 */
.L_x_3877:
        /* <DEDUP_REMOVED lines=8> */
.L_x_3880:
[----:B------:R-:W2:Y:S02]  /*bec0*/  LDG.E.U16 R4, desc[UR36][R4.64] ;  /* 0x0000002404047981 */ /* 0x000ea4000c1e1500 */
[----:B--2---:R-:W-:Y:S01]  /*bed0*/  HADD2.F32 R32, -RZ, R4.H0_H0 ;  /* 0x20000004ff207230 */ /* 0x004fe20000004100 */
[----:B------:R-:W-:Y:S06]  /*bee0*/  BRA `(.L_x_3874) ;  /* 0x0000000800987947 */ /* 0x000fec0003800000 */
.L_x_3879:
[----:B------:R-:W2:Y:S01]  /*bef0*/  LDG.E.64 R4, desc[UR36][R4.64] ;  /* 0x0000002404047981 */ /* 0x000ea2000c1e1b00 */
[----:B------:R-:W-:Y:S01]  /*bf00*/  UMOV UR4, 0xf0000000 ;  /* 0xf000000000047882 */ /* 0x000fe20000000000 */
[----:B------:R-:W-:Y:S01]  /*bf10*/  UMOV UR5, 0x380fffff ;  /* 0x380fffff00057882 */ /* 0x000fe20000000000 */
[----:B--2---:R-:W0:Y:S01]  /*bf20*/  F2F.F32.F64 R32, R4 ;  /* 0x0000000400207310 */ /* 0x004e220000301000 */
[----:B------:R-:W-:-:S14]  /*bf30*/  DSETP.GEU.AND P0, PT, |R4|, UR4, PT ;  /* 0x0000000404007e2a */ /* 0x000fdc000bf0e200 */
[----:B0-----:R-:W-:Y:S01]  /*bf40*/  @!P0 FMUL R32, R32, 1.175494350822287508e-38 ;  /* 0x0080000020208820 */ /* 0x001fe20000400000 */
[----:B------:R-:W-:Y:S06]  /*bf50*/  BRA `(.L_x_3874) ;  /* 0x00000008007c7947 */ /* 0x000fec0003800000 */
.L_x_3869:
        /* <DEDUP_REMOVED lines=12> */
.L_x_3883:
[----:B------:R-:W2:Y:S01]  /*c020*/  LDG.E.64 R4, desc[UR36][R4.64] ;  /* 0x0000002404047981 */ /* 0x000ea2000c1e1b00 */
[----:B------:R-:W-:Y:S01]  /*c030*/  UMOV UR4, 0xf0000000 ;  /* 0xf000000000047882 */ /* 0x000fe20000000000 */
[----:B------:R-:W-:Y:S01]  /*c040*/  UMOV UR5, 0x380fffff ;  /* 0x380fffff00057882 */ /* 0x000fe20000000000 */
[----:B--2---:R-:W0:Y:S01]  /*c050*/  F2F.F32.F64 R32, R4 ;  /* 0x0000000400207310 */ /* 0x004e220000301000 */
[----:B------:R-:W-:-:S14]  /*c060*/  DSETP.GEU.AND P0, PT, |R4|, UR4, PT ;  /* 0x0000000404007e2a */ /* 0x000fdc000bf0e200 */
[----:B0-----:R-:W-:Y:S01]  /*c070*/  @!P0 FMUL R32, R32, 1.175494350822287508e-38 ;  /* 0x0080000020208820 */ /* 0x001fe20000400000 */
[----:B------:R-:W-:Y:S06]  /*c080*/  BRA `(.L_x_3874) ;  /* 0x0000000800307947 */ /* 0x000fec0003800000 */
.L_x_3882:
        /* <DEDUP_REMOVED lines=26> */
.L_x_3885:
        /* <DEDUP_REMOVED lines=13> */
.L_x_3884:
[----:B------:R-:W2:Y:S02]  /*c300*/  LDG.E.U16 R4, desc[UR36][R4.64] ;  /* 0x0000002404047981 */ /* 0x000ea4000c1e1500 */
[----:B--2---:R-:W-:Y:S01]  /*c310*/  IMAD.U32 R32, R4, 0x10000, RZ ;  /* 0x0001000004207824 */ /* 0x004fe200078e00ff */
[----:B------:R-:W-:Y:S06]  /*c320*/  BRA `(.L_x_3874) ;  /* 0x0000000400887947 */ /* 0x000fec0003800000 */
.L_x_3881:
        /* <DEDUP_REMOVED lines=11> */
.L_x_3888:
        /* <DEDUP_REMOVED lines=20> */
.L_x_3890:
[----:B------:R-:W-:Y:S05]  /*c520*/  BSYNC B0 ;  /* 0x0000000000007941 */ /* 0x000fea0003800000 */
.L_x_3889:
[----:B------:R-:W-:Y:S01]  /*c530*/  IMAD.SHL.U32 R3, R3, 0x100000, RZ ;  /* 0x0010000003037824 */ /* 0x000fe200078e00ff */
[----:B------:R-:W-:-:S04]  /*c540*/  LEA R5, R0, 0x3b800000, 0x17 ;  /* 0x3b80000000057811 */ /* 0x000fc800078eb8ff */
[----:B------:R-:W-:Y:S01]  /*c550*/  LOP3.LUT R32, R5, R3, R32, 0xfe, !PT ;  /* 0x0000000305207212 */ /* 0x000fe200078efe20 */
[----:B------:R-:W-:Y:S06]  /*c560*/  BRA `(.L_x_3874) ;  /* 0x0000000000f87947 */ /* 0x000fec0003800000 */
.L_x_3887:
        /* <DEDUP_REMOVED lines=20> */
.L_x_3892:
[----:B------:R-:W-:Y:S05]  /*c6b0*/  BSYNC B0 ;  /* 0x0000000000007941 */ /* 0x000fea0003800000 */
.L_x_3891:
[----:B------:R-:W-:Y:S01]  /*c6c0*/  IMAD.SHL.U32 R3, R3, 0x200000, RZ ;  /* 0x0020000003037824 */ /* 0x000fe200078e00ff */
[----:B------:R-:W-:-:S04]  /*c6d0*/  LEA R5, R0, 0x37800000, 0x17 ;  /* 0x3780000000057811 */ /* 0x000fc800078eb8ff */
[----:B------:R-:W-:Y:S01]  /*c6e0*/  LOP3.LUT R32, R5, R3, R32, 0xfe, !PT ;  /* 0x0000000305207212 */ /* 0x000fe200078efe20 */
[----:B------:R-:W-:Y:S06]  /*c6f0*/  BRA `(.L_x_3874) ;  /* 0x0000000000947947 */ /* 0x000fec0003800000 */
.L_x_3886:
        /* <DEDUP_REMOVED lines=14> */
.L_x_3873:
        /* <DEDUP_REMOVED lines=16> */
.L_x_3895:
[----:B------:R-:W-:Y:S01]  /*c8e0*/  IMAD.MOV.U32 R32, RZ, RZ, RZ ;  /* 0x000000ffff207224 */ /* 0x000fe200078e00ff */
[----:B------:R-:W-:Y:S06]  /*c8f0*/  BRA `(.L_x_3874) ;  /* 0x0000000000147947 */ /* 0x000fec0003800000 */
.L_x_3894:
[----:B------:R-:W2:Y:S02]  /*c900*/  LDG.E.64 R4, desc[UR36][R4.64] ;  /* 0x0000002404047981 */ /* 0x000ea4000c1e1b00 */
[----:B--2---:R0:W2:Y:S01]  /*c910*/  I2F.U64 R32, R4 ;  /* 0x0000000400207312 */ /* 0x0040a20000301000 */
[----:B------:R-:W-:Y:S05]  /*c920*/  BRA `(.L_x_3874) ;  /* 0x0000000000087947 */ /* 0x000fea0003800000 */
.L_x_3893:
[----:B------:R-:W2:Y:S02]  /*c930*/  LDG.E R4, desc[UR36][R4.64] ;  /* 0x0000002404047981 */ /* 0x000ea4000c1e1900 */
[----:B--2---:R-:W-:-:S07]  /*c940*/  I2FP.F32.U32 R32, R4 ;  /* 0x0000000400207245 */ /* 0x004fce0000201000 */
.L_x_3874:
[----:B------:R-:W-:Y:S05]  /*c950*/  BSYNC B6 ;  /* 0x0000000000067941 */ /* 0x000fea0003800000 */
.L_x_3868:
[----:B------:R-:W1:Y:S01]  /*c960*/  LDC.U8 R6, c[0x0][0x246] ;  /* 0x00009180ff067b82 */ /* 0x000e620000000000 */
[----:B------:R-:W-:Y:S01]  /*c970*/  ULDC UR4, c[0x0][0x250] ;  /* 0x0000940000047ab9 */ /* 0x000fe20000000800 */
[----:B------:R-:W-:Y:S01]  /*c980*/  BSSY B6, `(.L_x_3896) ;  /* 0x00000e1000067945 */ /* 0x000fe20003800000 */
[----:B------:R-:W-:-:S05]  /*c990*/  IMAD R3, R33, UR4, RZ ;  /* 0x0000000421037c24 */ /* 0x000fca000f8e02ff */
[----:B0--3--:R-:W0:Y:S01]  /*c9a0*/  LDC.64 R4, c[0x0][0x230] ;  /* 0x00008c00ff047b82 */ /* 0x009e220000000a00 */
        /* <DEDUP_REMOVED lines=13> */
[----:B------:R-:W3:Y:S02]  /*ca80*/  LDG.E.S8 R4, desc[UR36][R4.64] ;  /* 0x0000002404047981 */ /* 0x000ee4000c1e1300 */
[----:B---3--:R0:W1:Y:S01]  /*ca90*/  I2F.S16 R36, R4 ;  /* 0x0000000400247306 */ /* 0x0080620000101400 */
[----:B------:R-:W-:Y:S05]  /*caa0*/  BRA `(.L_x_3902) ;  /* 0x0000000c00387947 */ /* 0x000fea0003800000 */
.L_x_3900:
[----:B------:R-:W3:Y:S02]  /*cab0*/  LDG.E.U8 R4, desc[UR36][R4.64] ;  /* 0x0000002404047981 */ /* 0x000ee4000c1e1100 */
[----:B---3--:R-:W-:Y:S01]  /*cac0*/  I2FP.F32.U32 R36, R4 ;  /* 0x0000000400247245 */ /* 0x008fe20000201000 */
[----:B------:R-:W-:Y:S06]  /*cad0*/  BRA `(.L_x_3902) ;  /* 0x0000000c002c7947 */ /* 0x000fec0003800000 */
.L_x_3899:
[----:B------:R-:W-:-:S13]  /*cae0*/  ISETP.NE.AND P0, PT, R0, 0x2, PT ;  /* 0x000000020000780c */ /* 0x000fda0003f05270 */
[----:B------:R-:W-:Y:S05]  /*caf0*/  @!P0 BRA `(.L_x_3903) ;  /* 0x0000000000288947 */ /* 0x000fea0003800000 */
[----:B------:R-:W-:-:S13]  /*cb00*/  ISETP.NE.AND P0, PT, R0, 0x3, PT ;  /* 0x000000030000780c */ /* 0x000fda0003f05270 */
[----:B------:R-:W-:Y:S05]  /*cb10*/  @!P0 BRA `(.L_x_3904) ;  /* 0x0000000000148947 */ /* 0x000fea0003800000 */
[----:B------:R-:W-:-:S13]  /*cb20*/  ISETP.NE.AND P0, PT, R0, 0x4, PT ;  /* 0x000000040000780c */ /* 0x000fda0003f05270 */
[----:B------:R-:W-:Y:S05]  /*cb30*/  @P0 BRA `(.L_x_3901) ;  /* 0x0000000800b80947 */ /* 0x000fea0003800000 */
[----:B------:R-:W3:Y:S02]  /*cb40*/  LDG.E.64 R4, desc[UR36][R4.64] ;  /* 0x0000002404047981 */ /* 0x000ee4000c1e1b00 */
[----:B---3--:R0:W1:Y:S01]  /*cb50*/  I2F.S64 R36, R4 ;  /* 0x0000000400247312 */ /* 0x0080620000301400 */
[----:B------:R-:W-:Y:S05]  /*cb60*/  BRA `(.L_x_3902) ;  /* 0x0000000c00087947 */ /* 0x000fea0003800000 */
.L_x_3904:
[----:B------:R-:W3:Y:S02]  /*cb70*/  LDG.E R4, desc[UR36][R4.64] ;  /* 0x0000002404047981 */ /* 0x000ee4000c1e1900 */
[----:B---3--:R-:W-:Y:S01]  /*cb80*/  I2FP.F32.S32 R36, R4 ;  /* 0x0000000400247245 */ /* 0x008fe20000201400 */
[----:B------:R-:W-:Y:S06]  /*cb90*/  BRA `(.L_x_3902) ;  /* 0x0000000800fc7947 */ /* 0x000fec0003800000 */
.L_x_3903:
[----:B------:R-:W3:Y:S02]  /*cba0*/  LDG.E.U16 R4, desc[UR36][R4.64] ;  /* 0x0000002404047981 */ /* 0x000ee4000c1e1500 */
[----:B---3--:R3:W0:Y:S01]  /*cbb0*/  I2F.S16 R36, R4 ;  /* 0x0000000400247306 */ /* 0x0086220000101400 */
[----:B------:R-:W-:Y:S05]  /*cbc0*/  BRA `(.L_x_3902) ;  /* 0x0000000800f07947 */ /* 0x000fea0003800000 */
.L_x_3898:
        /* <DEDUP_REMOVED lines=8> */
.L_x_3906:
[----:B------:R-:W3:Y:S02]  /*cc50*/  LDG.E.U16 R4, desc[UR36][R4.64] ;  /* 0x0000002404047981 */ /* 0x000ee4000c1e1500 */
[----:B---3--:R-:W-:Y:S01]  /*cc60*/  HADD2.F32 R36, -RZ, R4.H0_H0 ;  /* 0x20000004ff247230 */ /* 0x008fe20000004100 */
[----:B------:R-:W-:Y:S06]  /*cc70*/  BRA `(.L_x_3902) ;  /* 0x0000000800c47947 */ /* 0x000fec0003800000 */
.L_x_3905:
        /* <DEDUP_REMOVED lines=8> */
.L_x_3908:
[----:B------:R-:W3:Y:S02]  /*cd00*/  LDG.E.U16 R4, desc[UR36][R4.64] ;  /* 0x0000002404047981 */ /* 0x000ee4000c1e1500 */
[----:B---3--:R-:W-:Y:S01]  /*cd10*/  HADD2.F32 R36, -RZ, R4.H0_H0 ;  /* 0x20000004ff247230 */ /* 0x008fe20000004100 */
[----:B------:R-:W-:Y:S06]  /*cd20*/  BRA `(.L_x_3902) ;  /* 0x0000000800987947 */ /* 0x000fec0003800000 */
.L_x_3907:
[----:B------:R-:W3:Y:S01]  /*cd30*/  LDG.E.64 R4, desc[UR36][R4.64] ;  /* 0x0000002404047981 */ /* 0x000ee2000c1e1b00 */
[----:B------:R-:W-:Y:S01]  /*cd40*/  UMOV UR4, 0xf0000000 ;  /* 0xf000000000047882 */ /* 0x000fe20000000000 */
[----:B------:R-:W-:Y:S01]  /*cd50*/  UMOV UR5, 0x380fffff ;  /* 0x380fffff00057882 */ /* 0x000fe20000000000 */
[----:B---3--:R-:W0:Y:S01]  /*cd60*/  F2F.F32.F64 R36, R4 ;  /* 0x0000000400247310 */ /* 0x008e220000301000 */
[----:B------:R-:W-:-:S14]  /*cd70*/  DSETP.GEU.AND P0, PT, |R4|, UR4, PT ;  /* 0x0000000404007e2a */ /* 0x000fdc000bf0e200 */
[----:B0-----:R-:W-:Y:S01]  /*cd80*/  @!P0 FMUL R36, R36, 1.175494350822287508e-38 ;  /* 0x0080000024248820 */ /* 0x001fe20000400000 */
[----:B------:R-:W-:Y:S06]  /*cd90*/  BRA `(.L_x_3902) ;  /* 0x00000008007c7947 */ /* 0x000fec0003800000 */
.L_x_3897:
        /* <DEDUP_REMOVED lines=8> */
[----:B------:R-:W3:Y:S02]  /*ce20*/  LDG.E.U8 R4, desc[UR36][R4.64] ;  /* 0x0000002404047981 */ /* 0x000ee4000c1e1100 */
[----:B---3--:R-:W-:-:S04]  /*ce30*/  ISETP.NE.AND P0, PT, R4, RZ, PT ;  /* 0x000000ff0400720c */ /* 0x008fc80003f05270 */
[----:B------:R-:W-:Y:S01]  /*ce40*/  FSEL R36, RZ, 1, !P0 ;  /* 0x3f800000ff247808 */ /* 0x000fe20004000000 */
[----:B------:R-:W-:Y:S08]  /*ce50*/  BRA `(.L_x_3902) ;  /* 0x00000008004c7947 */ /* 0x000ff00003800000 */
.L_x_3911:
[----:B------:R-:W3:Y:S01]  /*ce60*/  LDG.E.64 R4, desc[UR36][R4.64] ;  /* 0x0000002404047981 */ /* 0x000ee2000c1e1b00 */
[----:B------:R-:W-:Y:S01]  /*ce70*/  UMOV UR4, 0xf0000000 ;  /* 0xf000000000047882 */ /* 0x000fe20000000000 */
[----:B------:R-:W-:Y:S01]  /*ce80*/  UMOV UR5, 0x380fffff ;  /* 0x380fffff00057882 */ /* 0x000fe20000000000 */
[----:B---3--:R-:W0:Y:S01]  /*ce90*/  F2F.F32.F64 R36, R4 ;  /* 0x0000000400247310 */ /* 0x008e220000301000 */
[----:B------:R-:W-:-:S14]  /*cea0*/  DSETP.GEU.AND P0, PT, |R4|, UR4, PT ;  /* 0x0000000404007e2a */ /* 0x000fdc000bf0e200 */
[----:B0-----:R-:W-:Y:S01]  /*ceb0*/  @!P0 FMUL R36, R36, 1.175494350822287508e-38 ;  /* 0x0080000024248820 */ /* 0x001fe20000400000 */
[----:B------:R-:W-:Y:S06]  /*cec0*/  BRA `(.L_x_3902) ;  /* 0x0000000800307947 */ /* 0x000fec0003800000 */
.L_x_3910:
[----:B------:R-:W-:-:S13]  /*ced0*/  ISETP.NE.AND P0, PT, R0, 0xf, PT ;  /* 0x0000000f0000780c */ /* 0x000fda0003f05270 */
[----:B------:R-:W-:Y:S05]  /*cee0*/  @!P0 BRA `(.L_x_3912) ;  /* 0x0000000000948947 */ /* 0x000fea0003800000 */
[----:B------:R-:W-:-:S13]  /*cef0*/  ISETP.NE.AND P0, PT, R0, 0x17, PT ;  /* 0x000000170000780c */ /* 0x000fda0003f05270 */
[----:B------:R-:W-:Y:S05]  /*cf00*/  @!P0 BRA `(.L_x_3913) ;  /* 0x0000000000588947 */ /* 0x000fea0003800000 */
[----:B------:R-:W-:-:S13]  /*cf10*/  ISETP.NE.AND P0, PT, R0, 0x18, PT ;  /* 0x000000180000780c */ /* 0x000fda0003f05270 */
[----:B------:R-:W-:Y:S05]  /*cf20*/  @P0 BRA `(.L_x_3901) ;  /* 0x0000000400bc0947 */ /* 0x000fea0003800000 */
[----:B------:R-:W3:Y:S01]  /*cf30*/  LDG.E.U8 R36, desc[UR36][R4.64] ;  /* 0x0000002404247981 */ /* 0x000ee2000c1e1100 */
[----:B------:R-:W-:Y:S02]  /*cf40*/  IMAD.MOV.U32 R8, RZ, RZ, -0x800000 ;  /* 0xff800000ff087424 */ /* 0x000fe400078e00ff */
[----:B---3--:R-:W-:-:S05]  /*cf50*/  IMAD.SHL.U32 R36, R36, 0x1000000, RZ ;  /* 0x0100000024247824 */ /* 0x008fca00078e00ff */
        /* <DEDUP_REMOVED lines=17> */
.L_x_3913:
[----:B------:R-:W3:Y:S02]  /*d070*/  LDG.E.U8 R4, desc[UR36][R4.64] ;  /* 0x0000002404047981 */ /* 0x000ee4000c1e1100 */
[----:B---3--:R-:W-:-:S05]  /*d080*/  IMAD.SHL.U32 R0, R4, 0x2000000, RZ ;  /* 0x0200000004007824 */ /* 0x008fca00078e00ff */
        /* <DEDUP_REMOVED lines=11> */
.L_x_3912:
[----:B------:R-:W3:Y:S02]  /*d140*/  LDG.E.U16 R4, desc[UR36][R4.64] ;  /* 0x0000002404047981 */ /* 0x000ee4000c1e1500 */
[----:B---3--:R-:W-:Y:S01]  /*d150*/  IMAD.U32 R36, R4, 0x10000, RZ ;  /* 0x0001000004247824 */ /* 0x008fe200078e00ff */
[----:B------:R-:W-:Y:S06]  /*d160*/  BRA `(.L_x_3902) ;  /* 0x0000000400887947 */ /* 0x000fec0003800000 */
.L_x_3909:
        /* <DEDUP_REMOVED lines=8> */
[----:B------:R-:W3:Y:S02]  /*d1f0*/  LDG.E.U16 R4, desc[UR36][R4.64] ;  /* 0x0000002404047981 */ /* 0x000ee4000c1e1500 */
[----:B---3--:R-:W-:Y:S01]  /*d200*/  I2FP.F32.U32 R36, R4 ;  /* 0x0000000400247245 */ /* 0x008fe20000201000 */
[----:B------:R-:W-:Y:S06]  /*d210*/  BRA `(.L_x_3902) ;  /* 0x00000004005c7947 */ /* 0x000fec0003800000 */
.L_x_3916:
[----:B------:R-:W3:Y:S01]  /*d220*/  LDG.E.U8 R3, desc[UR36][R4.64] ;  /* 0x0000002404037981 */ /* 0x000ee2000c1e1100 */
[----:B------:R-:W-:Y:S01]  /*d230*/  IMAD.MOV.U32 R36, RZ, RZ, RZ ;  /* 0x000000ffff247224 */ /* 0x000fe200078e00ff */
[----:B---3--:R-:W-:-:S13]  /*d240*/  ISETP.NE.AND P0, PT, R3, RZ, PT ;  /* 0x000000ff0300720c */ /* 0x008fda0003f05270 */
        /* <DEDUP_REMOVED lines=17> */
.L_x_3918:
[----:B------:R-:W-:Y:S05]  /*d360*/  BSYNC B0 ;  /* 0x0000000000007941 */ /* 0x000fea0003800000 */
.L_x_3917:
[----:B------:R-:W-:Y:S01]  /*d370*/  IMAD.SHL.U32 R3, R3, 0x100000, RZ ;  /* 0x0010000003037824 */ /* 0x000fe200078e00ff */
[----:B------:R-:W-:-:S04]  /*d380*/  LEA R5, R0, 0x3b800000, 0x17 ;  /* 0x3b80000000057811 */ /* 0x000fc800078eb8ff */
[----:B------:R-:W-:Y:S01]  /*d390*/  LOP3.LUT R36, R5, R3, R36, 0xfe, !PT ;  /* 0x0000000305247212 */ /* 0x000fe200078efe24 */
[----:B------:R-:W-:Y:S06]  /*d3a0*/  BRA `(.L_x_3902) ;  /* 0x0000000000f87947 */ /* 0x000fec0003800000 */
.L_x_3915:
        /* <DEDUP_REMOVED lines=20> */
.L_x_3920:
[----:B------:R-:W-:Y:S05]  /*d4f0*/  BSYNC B0 ;  /* 0x0000000000007941 */ /* 0x000fea0003800000 */
.L_x_3919:
[----:B------:R-:W-:Y:S01]  /*d500*/  IMAD.SHL.U32 R3, R3, 0x200000, RZ ;  /* 0x0020000003037824 */ /* 0x000fe200078e00ff */
[----:B------:R-:W-:-:S04]  /*d510*/  LEA R5, R0, 0x37800000, 0x17 ;  /* 0x3780000000057811 */ /* 0x000fc800078eb8ff */
[----:B------:R-:W-:Y:S01]  /*d520*/  LOP3.LUT R36, R5, R3, R36, 0xfe, !PT ;  /* 0x0000000305247212 */ /* 0x000fe200078efe24 */
[----:B------:R-:W-:Y:S06]  /*d530*/  BRA `(.L_x_3902) ;  /* 0x0000000000947947 */ /* 0x000fec0003800000 */
.L_x_3914:
[----:B------:R-:W-:-:S13]  /*d540*/  ISETP.NE.AND P0, PT, R0, 0x1c, PT ;  /* 0x0000001c0000780c */ /* 0x000fda0003f05270 */
[----:B------:R-:W-:Y:S05]  /*d550*/  @!P0 BRA `(.L_x_3921) ;  /* 0x0000000000848947 */ /* 0x000fea0003800000 */
[----:B------:R-:W-:-:S13]  /*d560*/  ISETP.NE.AND P0, PT, R0, 0x1d, PT ;  /* 0x0000001d0000780c */ /* 0x000fda0003f05270 */
[----:B------:R-:W-:Y:S05]  /*d570*/  @!P0 BRA `(.L_x_3922) ;  /* 0x0000000000708947 */ /* 0x000fea0003800000 */
[----:B------:R-:W-:-:S13]  /*d580*/  ISETP.NE.AND P0, PT, R0, 0x2c, PT ;  /* 0x0000002c0000780c */ /* 0x000fda0003f05270 */
[----:B------:R-:W-:Y:S05]  /*d590*/  @P0 BRA `(.L_x_3901) ;  /* 0x0000000000200947 */ /* 0x000fea0003800000 */
[----:B------:R-:W3:Y:S01]  /*d5a0*/  LDG.E.U8 R4, desc[UR36][R4.64] ;  /* 0x0000002404047981 */ /* 0x000ee2000c1e1100 */
[----:B------:R-:W-:Y:S01]  /*d5b0*/  IMAD.MOV.U32 R36, RZ, RZ, 0x400000 ;  /* 0x00400000ff247424 */ /* 0x000fe200078e00ff */
[----:B---3--:R-:W-:-:S13]  /*d5c0*/  ISETP.NE.AND P0, PT, R4, RZ, PT ;  /* 0x000000ff0400720c */ /* 0x008fda0003f05270 */
[----:B------:R-:W-:Y:S05]  /*d5d0*/  @!P0 BRA `(.L_x_3902) ;  /* 0x00000000006c8947 */ /* 0x000fea0003800000 */
[----:B------:R-:W-:-:S13]  /*d5e0*/  ISETP.NE.AND P0, PT, R4, 0xff, PT ;  /* 0x000000ff0400780c */ /* 0x000fda0003f05270 */
[----:B------:R-:W-:Y:S02]  /*d5f0*/  @!P0 IMAD.MOV.U32 R36, RZ, RZ, 0x7f800001 ;  /* 0x7f800001ff248424 */ /* 0x000fe400078e00ff */
[----:B------:R-:W-:Y:S01]  /*d600*/  @P0 IMAD.SHL.U32 R36, R4, 0x800000, RZ ;  /* 0x0080000004240824 */ /* 0x000fe200078e00ff */
[----:B------:R-:W-:Y:S06]  /*d610*/  BRA `(.L_x_3902) ;  /* 0x00000000005c7947 */ /* 0x000fec0003800000 */
.L_x_3901:
        /* <DEDUP_REMOVED lines=15> */
[----:B0-2-45:R-:W-:Y:S05]  /*d710*/  CALL.ABS.NOINC R14 ;  /* 0x000000000e007343 */ /* 0x035fea0003c00000 */
.L_x_3923:
[----:B------:R-:W-:Y:S01]  /*d720*/  IMAD.MOV.U32 R36, RZ, RZ, RZ ;  /* 0x000000ffff247224 */ /* 0x000fe200078e00ff */
[----:B------:R-:W-:Y:S06]  /*d730*/  BRA `(.L_x_3902) ;  /* 0x0000000000147947 */ /* 0x000fec0003800000 */
.L_x_3922:
[----:B------:R-:W3:Y:S02]  /*d740*/  LDG.E.64 R4, desc[UR36][R4.64] ;  /* 0x0000002404047981 */ /* 0x000ee4000c1e1b00 */
[----:B---3--:R0:W1:Y:S01]  /*d750*/  I2F.U64 R36, R4 ;  /* 0x0000000400247312 */ /* 0x0080620000301000 */
[----:B------:R-:W-:Y:S05]  /*d760*/  BRA `(.L_x_3902) ;  /* 0x0000000000087947 */ /* 0x000fea0003800000 */
.L_x_3921:
[----:B------:R-:W3:Y:S02]  /*d770*/  LDG.E R4, desc[UR36][R4.64] ;  /* 0x0000002404047981 */ /* 0x000ee4000c1e1900 */
[----:B---3--:R-:W-:-:S07]  /*d780*/  I2FP.F32.U32 R36, R4 ;  /* 0x0000000400247245 */ /* 0x008fce0000201000 */
.L_x_3902:
[----:B------:R-:W-:Y:S05]  /*d790*/  BSYNC B6 ;  /* 0x0000000000067941 */ /* 0x000fea0003800000 */
.L_x_3896:
[----:B------:R-:W2:Y:S01]  /*d7a0*/  LDC.U8 R3, c[0x0][0x247] ;  /* 0x000091c0ff037b82 */ /* 0x000ea20000000000 */
[----:B------:R-:W-:Y:S02]  /*d7b0*/  ULDC UR4, c[0x0][0x254] ;  /* 0x0000950000047ab9 */ /* 0x000fe40000000800 */
[----:B------:R-:W-:-:S05]  /*d7c0*/  IMAD R33, R33, UR4, RZ ;  /* 0x0000000421217c24 */ /* 0x000fca000f8e02ff */
[----:B0--3--:R-:W0:Y:S01]  /*d7d0*/  LDC.64 R4, c[0x0][0x238] ;  /* 0x00008e00ff047b82 */ /* 0x009e220000000a00 */
        /* <DEDUP_REMOVED lines=16> */
.L_x_3927:
[----:B------:R-:W2:Y:S02]  /*d8e0*/  LDG.E.U8 R4, desc[UR36][R4.64] ;  /* 0x0000002404047981 */ /* 0x000ea4000c1e1100 */
[----:B--2---:R-:W-:Y:S01]  /*d8f0*/  I2FP.F32.U32 R26, R4 ;  /* 0x00000004001a7245 */ /* 0x004fe20000201000 */
[----:B------:R-:W-:Y:S06]  /*d900*/  BRA `(.L_x_3839) ;  /* 0x0000000c00207947 */ /* 0x000fec0003800000 */
.L_x_3926:
        /* <DEDUP_REMOVED lines=9> */
.L_x_3930:
[----:B------:R-:W2:Y:S02]  /*d9a0*/  LDG.E R4, desc[UR36][R4.64] ;  /* 0x0000002404047981 */ /* 0x000ea4000c1e1900 */
[----:B--2---:R-:W-:Y:S01]  /*d9b0*/  I2FP.F32.S32 R26, R4 ;  /* 0x00000004001a7245 */ /* 0x004fe20000201400 */
[----:B------:R-:W-:Y:S06]  /*d9c0*/  BRA `(.L_x_3839) ;  /* 0x0000000800f07947 */ /* 0x000fec0003800000 */
.L_x_3929:
[----:B------:R-:W2:Y:S02]  /*d9d0*/  LDG.E.U16 R4, desc[UR36][R4.64] ;  /* 0x0000002404047981 */ /* 0x000ea4000c1e1500 */
[----:B--2---:R0:W2:Y:S01]  /*d9e0*/  I2F.S16 R26, R4 ;  /* 0x00000004001a7306 */ /* 0x0040a20000101400 */
[----:B------:R-:W-:Y:S05]  /*d9f0*/  BRA `(.L_x_3839) ;  /* 0x0000000800e47947 */ /* 0x000fea0003800000 */
.L_x_3925:
        /* <DEDUP_REMOVED lines=8> */
.L_x_3932:
[----:B------:R-:W2:Y:S02]  /*da80*/  LDG.E.U16 R4, desc[UR36][R4.64] ;  /* 0x0000002404047981 */ /* 0x000ea4000c1e1500 */
[----:B--2---:R-:W-:Y:S01]  /*da90*/  HADD2.F32 R26, -RZ, R4.H0_H0 ;  /* 0x20000004ff1a7230 */ /* 0x004fe20000004100 */
[----:B------:R-:W-:Y:S06]  /*daa0*/  BRA `(.L_x_3839) ;  /* 0x0000000800b87947 */ /* 0x000fec0003800000 */
.L_x_3931:
        /* <DEDUP_REMOVED lines=8> */
.L_x_3934:
[----:B------:R-:W2:Y:S02]  /*db30*/  LDG.E.U16 R4, desc[UR36][R4.64] ;  /* 0x0000002404047981 */ /* 0x000ea4000c1e1500 */
[----:B--2---:R-:W-:Y:S01]  /*db40*/  HADD2.F32 R26, -RZ, R4.H0_H0 ;  /* 0x20000004ff1a7230 */ /* 0x004fe20000004100 */
[----:B------:R-:W-:Y:S06]  /*db50*/  BRA `(.L_x_3839) ;  /* 0x00000008008c7947 */ /* 0x000fec0003800000 */
.L_x_3933:
[----:B------:R-:W2:Y:S01]  /*db60*/  LDG.E.64 R4, desc[UR36][R4.64] ;  /* 0x0000002404047981 */ /* 0x000ea2000c1e1b00 */
[----:B------:R-:W-:Y:S01]  /*db70*/  UMOV UR4, 0xf0000000 ;  /* 0xf000000000047882 */ /* 0x000fe20000000000 */
[----:B------:R-:W-:Y:S01]  /*db80*/  UMOV UR5, 0x380fffff ;  /* 0x380fffff00057882 */ /* 0x000fe20000000000 */
[----:B--2---:R-:W0:Y:S01]  /*db90*/  F2F.F32.F64 R26, R4 ;  /* 0x00000004001a7310 */ /* 0x004e220000301000 */
[----:B------:R-:W-:-:S14]  /*dba0*/  DSETP.GEU.AND P0, PT, |R4|, UR4, PT ;  /* 0x0000000404007e2a */ /* 0x000fdc000bf0e200 */
[----:B0-----:R-:W-:Y:S01]  /*dbb0*/  @!P0 FMUL R26, R26, 1.175494350822287508e-38 ;  /* 0x008000001a1a8820 */ /* 0x001fe20000400000 */
[----:B------:R-:W-:Y:S06]  /*dbc0*/  BRA `(.L_x_3839) ;  /* 0x0000000800707947 */ /* 0x000fec0003800000 */
.L_x_3924:
        /* <DEDUP_REMOVED lines=12> */
.L_x_3937:
[----:B------:R-:W2:Y:S01]  /*dc90*/  LDG.E.64 R4, desc[UR36][R4.64] ;  /* 0x0000002404047981 */ /* 0x000ea2000c1e1b00 */
[----:B------:R-:W-:Y:S01]  /*dca0*/  UMOV UR4, 0xf0000000 ;  /* 0xf000000000047882 */ /* 0x000fe20000000000 */
[----:B------:R-:W-:Y:S01]  /*dcb0*/  UMOV UR5, 0x380fffff ;  /* 0x380fffff00057882 */ /* 0x000fe20000000000 */
[----:B--2---:R-:W0:Y:S01]  /*dcc0*/  F2F.F32.F64 R26, R4 ;  /* 0x00000004001a7310 */ /* 0x004e220000301000 */
[----:B------:R-:W-:-:S14]  /*dcd0*/  DSETP.GEU.AND P0, PT, |R4|, UR4, PT ;  /* 0x0000000404007e2a */ /* 0x000fdc000bf0e200 */
[----:B0-----:R-:W-:Y:S01]  /*dce0*/  @!P0 FMUL R26, R26, 1.175494350822287508e-38 ;  /* 0x008000001a1a8820 */ /* 0x001fe20000400000 */
[----:B------:R-:W-:Y:S06]  /*dcf0*/  BRA `(.L_x_3839) ;  /* 0x0000000800247947 */ /* 0x000fec0003800000 */
.L_x_3936:
        /* <DEDUP_REMOVED lines=26> */
.L_x_3939:
        /* <DEDUP_REMOVED lines=13> */
.L_x_3938:
[----:B------:R-:W2:Y:S02]  /*df70*/  LDG.E.U16 R4, desc[UR36][R4.64] ;  /* 0x0000002404047981 */ /* 0x000ea4000c1e1500 */
[----:B--2---:R-:W-:Y:S01]  /*df80*/  IMAD.U32 R26, R4, 0x10000, RZ ;  /* 0x00010000041a7824 */ /* 0x004fe200078e00ff */
[----:B------:R-:W-:Y:S06]  /*df90*/  BRA `(.L_x_3839) ;  /* 0x00000004007c7947 */ /* 0x000fec0003800000 */
.L_x_3935:
        /* <DEDUP_REMOVED lines=11> */
.L_x_3942:
[----:B------:R-:W2:Y:S02]  /*e050*/  LDG.E.U8 R3, desc[UR36][R4.64] ;  /* 0x0000002404037981 */ /* 0x000ea4000c1e1100 */
        /* <DEDUP_REMOVED lines=18> */
.L_x_3944:
[----:B------:R-:W-:Y:S05]  /*e180*/  BSYNC B0 ;  /* 0x0000000000007941 */ /* 0x000fea0003800000 */
.L_x_3943:
[----:B------:R-:W-:Y:S01]  /*e190*/  IMAD.SHL.U32 R3, R3, 0x100000, RZ ;  /* 0x0010000003037824 */ /* 0x000fe200078e00ff */
[----:B------:R-:W-:-:S04]  /*e1a0*/  LEA R5, R0, 0x3b800000, 0x17 ;  /* 0x3b80000000057811 */ /* 0x000fc800078eb8ff */
[----:B------:R-:W-:Y:S01]  /*e1b0*/  LOP3.LUT R26, R5, R3, R26, 0xfe, !PT ;  /* 0x00000003051a7212 */ /* 0x000fe200078efe1a */
[----:B------:R-:W-:Y:S06]  /*e1c0*/  BRA `(.L_x_3839) ;  /* 0x0000000000f07947 */ /* 0x000fec0003800000 */
.L_x_3941:
        /* <DEDUP_REMOVED lines=19> */
.L_x_3946:
[----:B------:R-:W-:Y:S05]  /*e300*/  BSYNC B0 ;  /* 0x0000000000007941 */ /* 0x000fea0003800000 */
.L_x_3945:
[----:B------:R-:W-:Y:S01]  /*e310*/  IMAD.SHL.U32 R3, R3, 0x200000, RZ ;  /* 0x0020000003037824 */ /* 0x000fe200078e00ff */
[----:B------:R-:W-:-:S04]  /*e320*/  LEA R5, R0, 0x37800000, 0x17 ;  /* 0x3780000000057811 */ /* 0x000fc800078eb8ff */
[----:B------:R-:W-:Y:S01]  /*e330*/  LOP3.LUT R26, R5, R3, R26, 0xfe, !PT ;  /* 0x00000003051a7212 */ /* 0x000fe200078efe1a */
[----:B------:R-:W-:Y:S06]  /*e340*/  BRA `(.L_x_3839) ;  /* 0x0000000000907947 */ /* 0x000fec0003800000 */
.L_x_3940:
        /* <DEDUP_REMOVED lines=14> */
.L_x_3928:
        /* <DEDUP_REMOVED lines=16> */
.L_x_3949:
[----:B------:R-:W-:Y:S05]  /*e530*/  BRA `(.L_x_3839) ;  /* 0x0000000000147947 */ /* 0x000fea0003800000 */
.L_x_3948:
[----:B------:R-:W2:Y:S02]  /*e540*/  LDG.E.64 R4, desc[UR36][R4.64] ;  /* 0x0000002404047981 */ /* 0x000ea4000c1e1b00 */
[----:B--2---:R0:W2:Y:S01]  /*e550*/  I2F.U64 R26, R4 ;  /* 0x00000004001a7312 */ /* 0x0040a20000301000 */
[----:B------:R-:W-:Y:S05]  /*e560*/  BRA `(.L_x_3839) ;  /* 0x0000000000087947 */ /* 0x000fea0003800000 */
.L_x_3947:
[----:B------:R-:W2:Y:S02]  /*e570*/  LDG.E R4, desc[UR36][R4.64] ;  /* 0x0000002404047981 */ /* 0x000ea4000c1e1900 */
[----:B--2---:R-:W-:-:S07]  /*e580*/  I2FP.F32.U32 R26, R4 ;  /* 0x00000004001a7245 */ /* 0x004fce0000201000 */
.L_x_3839:
[----:B------:R-:W-:Y:S05]  /*e590*/  BSYNC B7 ;  /* 0x0000000000077941 */ /* 0x000fea0003800000 */
.L_x_3838:
[----:B------:R-:W0:Y:S01]  /*e5a0*/  S2R R35, SR_TID.X ;  /* 0x0000000000237919 */ /* 0x000e220000002100 */
[----:B------:R-:W-:Y:S01]  /*e5b0*/  BSSY B6, `(.L_x_3950) ;  /* 0x0000124000067945 */ /* 0x000fe20003800000 */
[C---:B0-----:R-:W-:Y:S01]  /*e5c0*/  VIADD R3, R35.reuse, 0x100 ;  /* 0x0000010023037836 */ /* 0x041fe20000000000 */
[C---:B------:R-:W-:Y:S01]  /*e5d0*/  ISETP.GE.AND P3, PT, R35.reuse, R34, PT ;  /* 0x000000222300720c */ /* 0x040fe20003f66270 */
[----:B------:R-:W-:-:S03]  /*e5e0*/  VIADD R33, R35, 0x80 ;  /* 0x0000008023217836 */ /* 0x000fc60000000000 */
[-C--:B------:R-:W-:Y:S01]  /*e5f0*/  ISETP.GE.AND P1, PT, R3, R34.reuse, PT ;  /* 0x000000220300720c */ /* 0x080fe20003f26270 */
[----:B------:R-:W-:Y:S01]  /*e600*/  VIADD R3, R35, 0x180 ;  /* 0x0000018023037836 */ /* 0x000fe20000000000 */
[----:B------:R-:W-:-:S04]  /*e610*/  ISETP.GE.AND P0, PT, R33, R34, PT ;  /* 0x000000222100720c */ /* 0x000fc80003f06270 */
[----:B------:R-:W-:-:S03]  /*e620*/  ISETP.GE.AND P2, PT, R3, R34, PT ;  /* 0x000000220300720c */ /* 0x000fc60003f46270 */
[----:B----45:R-:W-:-:S04]  /*e630*/  @!P3 FMUL.FTZ R18, R18, -1.4426950216293334961 ;  /* 0xbfb8aa3b1212b820 */ /* 0x030fc80000410000 */
[----:B--2---:R-:W-:Y:S02]  /*e640*/  @!P1 FMUL.FTZ R28, R28, -1.4426950216293334961 ;  /* 0xbfb8aa3b1c1c9820 */ /* 0x004fe40000410000 */
[----:B------:R-:W-:Y:S01]  /*e650*/  @!P0 FMUL.FTZ R23, R23, -1.4426950216293334961 ;  /* 0xbfb8aa3b17178820 */ /* 0x000fe20000410000 */
[----:B------:R-:W0:Y:S03]  /*e660*/  @!P3 MUFU.EX2 R18, R18 ;  /* 0x000000120012b308 */ /* 0x000e260000000800 */
[----:B------:R-:W-:-:S05]  /*e670*/  @!P2 FMUL.FTZ R32, R32, -1.4426950216293334961 ;  /* 0xbfb8aa3b2020a820 */ /* 0x000fca0000410000 */
[----:B------:R-:W2:Y:S08]  /*e680*/  @!P0 MUFU.EX2 R23, R23 ;  /* 0x0000001700178308 */ /* 0x000eb00000000800 */
[----:B------:R-:W4:Y:S01]  /*e690*/  @!P1 MUFU.EX2 R28, R28 ;  /* 0x0000001c001c9308 */ /* 0x000f220000000800 */
[----:B0-----:R-:W-:Y:S02]  /*e6a0*/  @!P3 FADD.FTZ R3, R18, 1 ;  /* 0x3f8000001203b421 */ /* 0x001fe40000010000 */
[----:B------:R-:W0:Y:S05]  /*e6b0*/  LDC.U8 R18, c[0x0][0x258] ;  /* 0x00009600ff127b82 */ /* 0x000e2a0000000000 */
[----:B------:R-:W1:Y:S01]  /*e6c0*/  @!P2 MUFU.EX2 R32, R32 ;  /* 0x000000200020a308 */ /* 0x000e620000000800 */
[----:B--2---:R-:W-:-:S07]  /*e6d0*/  @!P0 FADD.FTZ R0, R23, 1 ;  /* 0x3f80000017008421 */ /* 0x004fce0000010000 */
[----:B------:R-:W2:Y:S01]  /*e6e0*/  @!P0 MUFU.RCP R0, R0 ;  /* 0x0000000000008308 */ /* 0x000ea20000001000 */
[----:B----4-:R-:W-:-:S07]  /*e6f0*/  @!P1 FADD.FTZ R5, R28, 1 ;  /* 0x3f8000001c059421 */ /* 0x010fce0000010000 */
[----:B------:R-:W4:Y:S01]  /*e700*/  @!P3 MUFU.RCP R3, R3 ;  /* 0x000000030003b308 */ /* 0x000f220000001000 */
[----:B-1----:R-:W-:-:S07]  /*e710*/  @!P2 FADD.FTZ R7, R32, 1 ;  /* 0x3f8000002007a421 */ /* 0x002fce0000010000 */
[----:B------:R-:W1:Y:S01]  /*e720*/  @!P1 MUFU.RCP R5, R5 ;  /* 0x0000000500059308 */ /* 0x000e620000001000 */
[----:B--2---:R-:W-:-:S04]  /*e730*/  @!P0 FFMA.FTZ R25, R0, -R25, R25 ;  /* 0x8000001900198223 */ /* 0x004fc80000010019 */
[----:B------:R-:W-:-:S03]  /*e740*/  @!P0 FMUL.FTZ R25, R25, R16 ;  /* 0x0000001019198220 */ /* 0x000fc60000410000 */
[----:B------:R-:W2:Y:S01]  /*e750*/  @!P2 MUFU.RCP R7, R7 ;  /* 0x000000070007a308 */ /* 0x000ea20000001000 */
[----:B----4-:R-:W-:Y:S01]  /*e760*/  @!P3 FFMA.FTZ R6, R3, -R22, R22 ;  /* 0x800000160306b223 */ /* 0x010fe20000010016 */
[----:B------:R-:W-:-:S03]  /*e770*/  @!P0 FFMA.FTZ R16, R0, R24, R25 ;  /* 0x0000001800108223 */ /* 0x000fc60000010019 */
[----:B---3--:R-:W-:Y:S01]  /*e780*/  @!P3 FMUL.FTZ R6, R6, R17 ;  /* 0x000000110606b220 */ /* 0x008fe20000410000 */
[----:B-1----:R-:W-:-:S03]  /*e790*/  @!P1 FFMA.FTZ R30, R5, -R30, R30 ;  /* 0x8000001e051e9223 */ /* 0x002fc6000001001e */
[----:B------:R-:W-:Y:S01]  /*e7a0*/  @!P3 FFMA.FTZ R4, R3, R19, R6 ;  /* 0x000000130304b223 */ /* 0x000fe20000010006 */
[----:B------:R-:W-:Y:S01]  /*e7b0*/  @!P1 FMUL.FTZ R30, R30, R27 ;  /* 0x0000001b1e1e9220 */ /* 0x000fe20000410000 */
[----:B--2---:R-:W-:-:S03]  /*e7c0*/  @!P2 FFMA.FTZ R26, R7, -R26, R26 ;  /* 0x8000001a071aa223 */ /* 0x004fc6000001001a */
[----:B------:R-:W-:Y:S01]  /*e7d0*/  @!P1 FFMA.FTZ R22, R5, R29, R30 ;  /* 0x0000001d05169223 */ /* 0x000fe2000001001e */
[----:B------:R-:W-:-:S04]  /*e7e0*/  @!P2 FMUL.FTZ R26, R26, R31 ;  /* 0x0000001f1a1aa220 */ /* 0x000fc80000410000 */
[----:B------:R-:W-:Y:S01]  /*e7f0*/  @!P2 FFMA.FTZ R24, R7, R36, R26 ;  /* 0x000000240718a223 */ /* 0x000fe2000001001a */
[----:B0-----:R-:W-:Y:S06]  /*e800*/  @P3 BRA `(.L_x_3951) ;  /* 0x0000000c00f83947 */ /* 0x001fec0003800000 */
        /* <DEDUP_REMOVED lines=17> */
[----:B------:R-:W0:Y:S01]  /*e920*/  F2I.FTZ.TRUNC.NTZ R3, R4 ;  /* 0x0000000400037305 */ /* 0x000e22000021f100 */
[----:B------:R-:W-:Y:S01]  /*e930*/  IMAD.MOV.U32 R35, RZ, RZ, R33 ;  /* 0x000000ffff237224 */ /* 0x000fe200078e0021 */
[----:B0-----:R0:W-:Y:S01]  /*e940*/  STG.E.U8 desc[UR36][R8.64], R3 ;  /* 0x0000000308007986 */ /* 0x0011e2000c101124 */
[----:B------:R-:W-:Y:S05]  /*e950*/  BRA `(.L_x_3951) ;  /* 0x0000000c00a47947 */ /* 0x000fea0003800000 */
.L_x_3955:
[----:B------:R-:W0:Y:S01]  /*e960*/  F2I.S64.TRUNC R4, R4 ;  /* 0x0000000400047311 */ /* 0x000e22000020d900 */
[----:B------:R-:W-:Y:S02]  /*e970*/  IMAD.MOV.U32 R35, RZ, RZ, R33 ;  /* 0x000000ffff237224 */ /* 0x000fe400078e0021 */
[----:B0-----:R-:W-:-:S05]  /*e980*/  IMAD.MOV.U32 R3, RZ, RZ, R4 ;  /* 0x000000ffff037224 */ /* 0x001fca00078e0004 */
[----:B------:R1:W-:Y:S01]  /*e990*/  STG.E.U8 desc[UR36][R8.64], R3 ;  /* 0x0000000308007986 */ /* 0x0003e2000c101124 */
[----:B------:R-:W-:Y:S05]  /*e9a0*/  BRA `(.L_x_3951) ;  /* 0x0000000c00907947 */ /* 0x000fea0003800000 */
.L_x_3954:
[----:B------:R-:W-:-:S13]  /*e9b0*/  ISETP.NE.AND P0, PT, R0, 0x2, PT ;  /* 0x000000020000780c */ /* 0x000fda0003f05270 */
[----:B------:R-:W-:Y:S05]  /*e9c0*/  @!P0 BRA `(.L_x_3957) ;  /* 0x0000000000308947 */ /* 0x000fea0003800000 */
[----:B------:R-:W-:-:S13]  /*e9d0*/  ISETP.NE.AND P0, PT, R0, 0x3, PT ;  /* 0x000000030000780c */ /* 0x000fda0003f05270 */
[----:B------:R-:W-:Y:S05]  /*e9e0*/  @!P0 BRA `(.L_x_3958) ;  /* 0x0000000000188947 */ /* 0x000fea0003800000 */
[----:B------:R-:W-:-:S13]  /*e9f0*/  ISETP.NE.AND P0, PT, R0, 0x4, PT ;  /* 0x000000040000780c */ /* 0x000fda0003f05270 */
[----:B------:R-:W-:Y:S05]  /*ea00*/  @P0 BRA `(.L_x_3956) ;  /* 0x0000000c00140947 */ /* 0x000fea0003800000 */
[----:B------:R-:W0:Y:S01]  /*ea10*/  F2I.S64.TRUNC R4, R4 ;  /* 0x0000000400047311 */ /* 0x000e22000020d900 */
[----:B------:R-:W-:Y:S01]  /*ea20*/  IMAD.MOV.U32 R35, RZ, RZ, R33 ;  /* 0x000000ffff237224 */ /* 0x000fe200078e0021 */
[----:B0-----:R4:W-:Y:S01]  /*ea30*/  STG.E.64 desc[UR36][R8.64], R4 ;  /* 0x0000000408007986 */ /* 0x0019e2000c101b24 */
[----:B------:R-:W-:Y:S05]  /*ea40*/  BRA `(.L_x_3951) ;  /* 0x0000000c00687947 */ /* 0x000fea0003800000 */
.L_x_3958:
[----:B------:R-:W0:Y:S01]  /*ea50*/  F2I.FTZ.TRUNC.NTZ R3, R4 ;  /* 0x0000000400037305 */ /* 0x000e22000021f100 */
[----:B------:R-:W-:Y:S01]  /*ea60*/  IMAD.MOV.U32 R35, RZ, RZ, R33 ;  /* 0x000000ffff237224 */ /* 0x000fe200078e0021 */
[----:B0-----:R3:W-:Y:S01]  /*ea70*/  STG.E desc[UR36][R8.64], R3 ;  /* 0x0000000308007986 */ /* 0x0017e2000c101924 */
[----:B------:R-:W-:Y:S05]  /*ea80*/  BRA `(.L_x_3951) ;  /* 0x0000000c00587947 */ /* 0x000fea0003800000 */
.L_x_3957:
[----:B------:R-:W0:Y:S01]  /*ea90*/  F2I.FTZ.TRUNC.NTZ R3, R4 ;  /* 0x0000000400037305 */ /* 0x000e22000021f100 */
[----:B------:R-:W-:Y:S01]  /*eaa0*/  IMAD.MOV.U32 R35, RZ, RZ, R33 ;  /* 0x000000ffff237224 */ /* 0x000fe200078e0021 */
[----:B0-----:R2:W-:Y:S01]  /*eab0*/  STG.E.U16 desc[UR36][R8.64], R3 ;  /* 0x0000000308007986 */ /* 0x0015e2000c101524 */
[----:B------:R-:W-:Y:S05]  /*eac0*/  BRA `(.L_x_3951) ;  /* 0x0000000c00487947 */ /* 0x000fea0003800000 */
.L_x_3953:
[----:B------:R-:W-:-:S13]  /*ead0*/  ISETP.GT.AND P0, PT, R0, 0x6, PT ;  /* 0x000000060000780c */ /* 0x000fda0003f04270 */
[----:B------:R-:W-:Y:S05]  /*eae0*/  @P0 BRA `(.L_x_3959) ;  /* 0x00000000002c0947 */ /* 0x000fea0003800000 */
[----:B------:R-:W-:-:S13]  /*eaf0*/  ISETP.NE.AND P0, PT, R0, 0x5, PT ;  /* 0x000000050000780c */ /* 0x000fda0003f05270 */
[----:B------:R-:W-:Y:S05]  /*eb00*/  @!P0 BRA `(.L_x_3960) ;  /* 0x0000000000148947 */ /* 0x000fea0003800000 */
[----:B------:R-:W-:-:S13]  /*eb10*/  ISETP.NE.AND P0, PT, R0, 0x6, PT ;  /* 0x000000060000780c */ /* 0x000fda0003f05270 */
[----:B------:R-:W-:Y:S05]  /*eb20*/  @P0 BRA `(.L_x_3956) ;  /* 0x0000000800cc0947 */ /* 0x000fea0003800000 */
[----:B------:R0:W-:Y:S01]  /*eb30*/  STG.E desc[UR36][R8.64], R4 ;  /* 0x0000000408007986 */ /* 0x0001e2000c101924 */
[----:B------:R-:W-:Y:S01]  /*eb40*/  IMAD.MOV.U32 R35, RZ, RZ, R33 ;  /* 0x000000ffff237224 */ /* 0x000fe200078e0021 */
[----:B------:R-:W-:Y:S06]  /*eb50*/  BRA `(.L_x_3951) ;  /* 0x0000000c00247947 */ /* 0x000fec0003800000 */
.L_x_3960:
[----:B------:R-:W-:Y:S01]  /*eb60*/  F2FP.F16.F32.PACK_AB R4, RZ, R4 ;  /* 0x00000004ff04723e */ /* 0x000fe200000000ff */
[----:B------:R-:W-:-:S04]  /*eb70*/  IMAD.MOV.U32 R35, RZ, RZ, R33 ;  /* 0x000000ffff237224 */ /* 0x000fc800078e0021 */
[----:B------:R0:W-:Y:S01]  /*eb80*/  STG.E.U16 desc[UR36][R8.64], R4 ;  /* 0x0000000408007986 */ /* 0x0001e2000c101524 */
[----:B------:R-:W-:Y:S05]  /*eb90*/  BRA `(.L_x_3951) ;  /* 0x0000000c00147947 */ /* 0x000fea0003800000 */
.L_x_3959:
[----:B------:R-:W-:-:S13]  /*eba0*/  ISETP.NE.AND P0, PT, R0, 0x7, PT ;  /* 0x000000070000780c */ /* 0x000fda0003f05270 */
[----:B------:R-:W-:Y:S05]  /*ebb0*/  @!P0 BRA `(.L_x_3961) ;  /* 0x0000000000348947 */ /* 0x000fea0003800000 */
[----:B------:R-:W-:-:S13]  /*ebc0*/  ISETP.NE.AND P0, PT, R0, 0x8, PT ;  /* 0x000000080000780c */ /* 0x000fda0003f05270 */
[----:B------:R-:W-:Y:S05]  /*ebd0*/  @!P0 BRA `(.L_x_3962) ;  /* 0x0000000000188947 */ /* 0x000fea0003800000 */
[----:B------:R-:W-:-:S13]  /*ebe0*/  ISETP.NE.AND P0, PT, R0, 0x9, PT ;  /* 0x000000090000780c */ /* 0x000fda0003f05270 */
[----:B------:R-:W-:Y:S05]  /*ebf0*/  @P0 BRA `(.L_x_3956) ;  /* 0x0000000800980947 */ /* 0x000fea0003800000 */
[----:B------:R-:W-:Y:S02]  /*ec00*/  IMAD.MOV.U32 R5, RZ, RZ, RZ ;  /* 0x000000ffff057224 */ /* 0x000fe400078e00ff */
[----:B------:R-:W-:-:S03]  /*ec10*/  IMAD.MOV.U32 R35, RZ, RZ, R33 ;  /* 0x000000ffff237224 */ /* 0x000fc600078e0021 */
[----:B------:R0:W-:Y:S01]  /*ec20*/  STG.E.64 desc[UR36][R8.64], R4 ;  /* 0x0000000408007986 */ /* 0x0001e2000c101b24 */
[----:B------:R-:W-:Y:S05]  /*ec30*/  BRA `(.L_x_3951) ;  /* 0x0000000800ec7947 */ /* 0x000fea0003800000 */
.L_x_3962:
[----:B------:R-:W-:Y:S01]  /*ec40*/  F2FP.F16.F32.PACK_AB R3, RZ, R4 ;  /* 0x00000004ff03723e */ /* 0x000fe200000000ff */
[----:B------:R-:W-:-:S03]  /*ec50*/  IMAD.MOV.U32 R35, RZ, RZ, R33 ;  /* 0x000000ffff237224 */ /* 0x000fc600078e0021 */
[----:B------:R-:W-:-:S05]  /*ec60*/  PRMT R3, R3, 0x5410, RZ ;  /* 0x0000541003037816 */ /* 0x000fca00000000ff */
[----:B------:R0:W-:Y:S01]  /*ec70*/  STG.E desc[UR36][R8.64], R3 ;  /* 0x0000000308007986 */ /* 0x0001e2000c101924 */
[----:B------:R-:W-:Y:S05]  /*ec80*/  BRA `(.L_x_3951) ;  /* 0x0000000800d87947 */ /* 0x000fea0003800000 */
.L_x_3961:
[----:B------:R-:W-:Y:S01]  /*ec90*/  FMUL.FTZ R4, R4, 1 ;  /* 0x3f80000004047820 */ /* 0x000fe20000410000 */
[----:B------:R-:W-:-:S05]  /*eca0*/  IMAD.MOV.U32 R35, RZ, RZ, R33 ;  /* 0x000000ffff237224 */ /* 0x000fca00078e0021 */
[----:B------:R-:W0:Y:S02]  /*ecb0*/  F2F.F64.F32 R4, R4 ;  /* 0x0000000400047310 */ /* 0x000e240000201800 */
[----:B0-----:R0:W-:Y:S01]  /*ecc0*/  STG.E.64 desc[UR36][R8.64], R4 ;  /* 0x0000000408007986 */ /* 0x0011e2000c101b24 */
[----:B------:R-:W-:Y:S05]  /*ecd0*/  BRA `(.L_x_3951) ;  /* 0x0000000800c47947 */ /* 0x000fea0003800000 */
.L_x_3952:
        /* <DEDUP_REMOVED lines=8> */
[----:B------:R-:W-:Y:S01]  /*ed60*/  FSETP.NEU.FTZ.AND P0, PT, R4, RZ, PT ;  /* 0x000000ff0400720b */ /* 0x000fe20003f1d000 */
[----:B------:R-:W-:-:S03]  /*ed70*/  IMAD.MOV.U32 R35, RZ, RZ, R33 ;  /* 0x000000ffff237224 */ /* 0x000fc600078e0021 */
[----:B------:R-:W-:-:S05]  /*ed80*/  SEL R3, RZ, 0x1, !P0 ;  /* 0x00000001ff037807 */ /* 0x000fca0004000000 */
[----:B------:R0:W-:Y:S01]  /*ed90*/  STG.E.U8 desc[UR36][R8.64], R3 ;  /* 0x0000000308007986 */ /* 0x0001e2000c101124 */
[----:B------:R-:W-:Y:S05]  /*eda0*/  BRA `(.L_x_3951) ;  /* 0x0000000800907947 */ /* 0x000fea0003800000 */
.L_x_3965:
[----:B------:R-:W-:Y:S01]  /*edb0*/  FMUL.FTZ R4, R4, 1 ;  /* 0x3f80000004047820 */ /* 0x000fe20000410000 */
[----:B------:R-:W-:Y:S01]  /*edc0*/  CS2R R6, SRZ ;  /* 0x0000000000067805 */ /* 0x000fe2000001ff00 */
[----:B------:R-:W-:-:S04]  /*edd0*/  IMAD.MOV.U32 R35, RZ, RZ, R33 ;  /* 0x000000ffff237224 */ /* 0x000fc800078e0021 */
[----:B------:R-:W0:Y:S02]  /*ede0*/  F2F.F64.F32 R4, R4 ;  /* 0x0000000400047310 */ /* 0x000e240000201800 */
[----:B0-----:R0:W-:Y:S01]  /*edf0*/  STG.E.128 desc[UR36][R8.64], R4 ;  /* 0x0000000408007986 */ /* 0x0011e2000c101d24 */
[----:B------:R-:W-:Y:S05]  /*ee00*/  BRA `(.L_x_3951) ;  /* 0x0000000800787947 */ /* 0x000fea0003800000 */
.L_x_3964:
        /* <DEDUP_REMOVED lines=20> */
.L_x_3969:
[----:B------:R-:W-:Y:S05]  /*ef50*/  BSYNC B0 ;  /* 0x0000000000007941 */ /* 0x000fea0003800000 */
.L_x_3968:
[----:B------:R-:W-:Y:S01]  /*ef60*/  LOP3.LUT R5, R0, R5, RZ, 0xfc, !PT ;  /* 0x0000000500057212 */ /* 0x000fe200078efcff */
[----:B------:R-:W-:-:S04]  /*ef70*/  IMAD.MOV.U32 R35, RZ, RZ, R33 ;  /* 0x000000ffff237224 */ /* 0x000fc800078e0021 */
[----:B------:R0:W-:Y:S01]  /*ef80*/  STG.E.U8 desc[UR36][R8.64], R5 ;  /* 0x0000000508007986 */ /* 0x0001e2000c101124 */
[----:B------:R-:W-:Y:S05]  /*ef90*/  BRA `(.L_x_3951) ;  /* 0x0000000800147947 */ /* 0x000fea0003800000 */
.L_x_3967:
        /* <DEDUP_REMOVED lines=12> */
.L_x_3971:
[----:B------:R-:W-:Y:S01]  /*f060*/  IMAD.MOV.U32 R0, RZ, RZ, 0x7f ;  /* 0x0000007fff007424 */ /* 0x000fe200078e00ff */
[----:B------:R-:W-:-:S04]  /*f070*/  ISETP.GT.U32.AND P0, PT, R5, 0x7f800000, PT ;  /* 0x7f8000000500780c */ /* 0x000fc80003f04070 */
[----:B------:R-:W-:-:S09]  /*f080*/  SEL R0, R0, 0x7c, P0 ;  /* 0x0000007c00007807 */ /* 0x000fd20000000000 */
.L_x_3972:
[----:B------:R-:W-:Y:S05]  /*f090*/  BSYNC B0 ;  /* 0x0000000000007941 */ /* 0x000fea0003800000 */
.L_x_3970:
[----:B------:R-:W-:Y:S01]  /*f0a0*/  LOP3.LUT R4, R4, 0x80000000, RZ, 0xc0, !PT ;  /* 0x8000000004047812 */ /* 0x000fe200078ec0ff */
[----:B------:R-:W-:-:S03]  /*f0b0*/  IMAD.MOV.U32 R35, RZ, RZ, R33 ;  /* 0x000000ffff237224 */ /* 0x000fc600078e0021 */
[----:B------:R-:W-:-:S04]  /*f0c0*/  SHF.R.U32.HI R3, RZ, 0x18, R4 ;  /* 0x00000018ff037819 */ /* 0x000fc80000011604 */
[----:B------:R-:W-:-:S05]  /*f0d0*/  LOP3.LUT R3, R0, R3, RZ, 0xfc, !PT ;  /* 0x0000000300037212 */ /* 0x000fca00078efcff */
[----:B------:R0:W-:Y:S01]  /*f0e0*/  STG.E.U8 desc[UR36][R8.64], R3 ;  /* 0x0000000308007986 */ /* 0x0001e2000c101124 */
[----:B------:R-:W-:Y:S05]  /*f0f0*/  BRA `(.L_x_3951) ;  /* 0x0000000400bc7947 */ /* 0x000fea0003800000 */
.L_x_3966:
[----:B------:R-:W-:Y:S01]  /*f100*/  F2FP.BF16.F32.PACK_AB R4, RZ, R4 ;  /* 0x00000004ff04723e */ /* 0x000fe200000010ff */
[----:B------:R-:W-:-:S04]  /*f110*/  IMAD.MOV.U32 R35, RZ, RZ, R33 ;  /* 0x000000ffff237224 */ /* 0x000fc800078e0021 */
[----:B------:R0:W-:Y:S01]  /*f120*/  STG.E.U16 desc[UR36][R8.64], R4 ;  /* 0x0000000408007986 */ /* 0x0001e2000c101524 */
[----:B------:R-:W-:Y:S05]  /*f130*/  BRA `(.L_x_3951) ;  /* 0x0000000400ac7947 */ /* 0x000fea0003800000 */
.L_x_3963:
        /* <DEDUP_REMOVED lines=8> */
[----:B------:R-:W0:Y:S01]  /*f1c0*/  F2I.FTZ.U32.TRUNC.NTZ R3, R4 ;  /* 0x0000000400037305 */ /* 0x000e22000021f000 */
[----:B------:R-:W-:Y:S01]  /*f1d0*/  IMAD.MOV.U32 R35, RZ, RZ, R33 ;  /* 0x000000ffff237224 */ /* 0x000fe200078e0021 */
[----:B0-----:R0:W-:Y:S01]  /*f1e0*/  STG.E.U16 desc[UR36][R8.64], R3 ;  /* 0x0000000308007986 */ /* 0x0011e2000c101524 */
[----:B------:R-:W-:Y:S05]  /*f1f0*/  BRA `(.L_x_3951) ;  /* 0x00000004007c7947 */ /* 0x000fea0003800000 */
.L_x_3975:
        /* <DEDUP_REMOVED lines=16> */
.L_x_3978:
[----:B------:R-:W-:-:S04]  /*f300*/  LOP3.LUT R4, R4, 0x80000000, RZ, 0xc0, !PT ;  /* 0x8000000004047812 */ /* 0x000fc800078ec0ff */
[----:B------:R-:W-:-:S04]  /*f310*/  SHF.R.U32.HI R4, RZ, 0x18, R4 ;  /* 0x00000018ff047819 */ /* 0x000fc80000011604 */
[----:B------:R-:W-:-:S04]  /*f320*/  LOP3.LUT R3, R3, R4, RZ, 0xfc, !PT ;  /* 0x0000000403037212 */ /* 0x000fc800078efcff */
[----:B------:R-:W-:-:S07]  /*f330*/  PRMT R0, R3, 0x7610, R0 ;  /* 0x0000761003007816 */ /* 0x000fce0000000000 */
.L_x_3977:
[----:B------:R-:W-:Y:S05]  /*f340*/  BSYNC B0 ;  /* 0x0000000000007941 */ /* 0x000fea0003800000 */
.L_x_3976:
[----:B------:R0:W-:Y:S01]  /*f350*/  STG.E.U8 desc[UR36][R8.64], R0 ;  /* 0x0000000008007986 */ /* 0x0001e2000c101124 */
[----:B------:R-:W-:Y:S01]  /*f360*/  IMAD.MOV.U32 R35, RZ, RZ, R33 ;  /* 0x000000ffff237224 */ /* 0x000fe200078e0021 */
[----:B------:R-:W-:Y:S06]  /*f370*/  BRA `(.L_x_3951) ;  /* 0x00000004001c7947 */ /* 0x000fec0003800000 */
.L_x_3974:
        /* <DEDUP_REMOVED lines=16> */
.L_x_3981:
[----:B------:R-:W-:-:S04]  /*f480*/  LOP3.LUT R4, R4, 0x80000000, RZ, 0xc0, !PT ;  /* 0x8000000004047812 */ /* 0x000fc800078ec0ff */
[----:B------:R-:W-:-:S04]  /*f490*/  SHF.R.U32.HI R4, RZ, 0x18, R4 ;  /* 0x00000018ff047819 */ /* 0x000fc80000011604 */
[----:B------:R-:W-:-:S04]  /*f4a0*/  LOP3.LUT R3, R3, R4, RZ, 0xfc, !PT ;  /* 0x0000000403037212 */ /* 0x000fc800078efcff */
[----:B------:R-:W-:-:S07]  /*f4b0*/  PRMT R0, R3, 0x7610, R0 ;  /* 0x0000761003007816 */ /* 0x000fce0000000000 */
.L_x_3980:
[----:B------:R-:W-:Y:S05]  /*f4c0*/  BSYNC B0 ;  /* 0x0000000000007941 */ /* 0x000fea0003800000 */
.L_x_3979:
[----:B------:R0:W-:Y:S01]  /*f4d0*/  STG.E.U8 desc[UR36][R8.64], R0 ;  /* 0x0000000008007986 */ /* 0x0001e2000c101124 */
[----:B------:R-:W-:Y:S01]  /*f4e0*/  IMAD.MOV.U32 R35, RZ, RZ, R33 ;  /* 0x000000ffff237224 */ /* 0x000fe200078e0021 */
[----:B------:R-:W-:Y:S06]  /*f4f0*/  BRA `(.L_x_3951) ;  /* 0x0000000000bc7947 */ /* 0x000fec0003800000 */
.L_x_3973:
[----:B------:R-:W-:-:S13]  /*f500*/  ISETP.NE.AND P0, PT, R0, 0x1c, PT ;  /* 0x0000001c0000780c */ /* 0x000fda0003f05270 */
[----:B------:R-:W-:Y:S05]  /*f510*/  @!P0 BRA `(.L_x_3982) ;  /* 0x0000000000a88947 */ /* 0x000fea0003800000 */
[----:B------:R-:W-:-:S13]  /*f520*/  ISETP.NE.AND P0, PT, R0, 0x1d, PT ;  /* 0x0000001d0000780c */ /* 0x000fda0003f05270 */
[----:B------:R-:W-:Y:S05]  /*f530*/  @!P0 BRA `(.L_x_3983) ;  /* 0x0000000000908947 */ /* 0x000fea0003800000 */
[----:B------:R-:W-:-:S13]  /*f540*/  ISETP.NE.AND P0, PT, R0, 0x2c, PT ;  /* 0x0000002c0000780c */ /* 0x000fda0003f05270 */
[----:B------:R-:W-:Y:S05]  /*f550*/  @P0 BRA `(.L_x_3956) ;  /* 0x0000000000400947 */ /* 0x000fea0003800000 */
[----:B------:R-:W-:Y:S01]  /*f560*/  SHF.R.U32.HI R5, RZ, 0x17, R4 ;  /* 0x00000017ff057819 */ /* 0x000fe20000011604 */
[----:B------:R-:W-:-:S03]  /*f570*/  IMAD.MOV.U32 R35, RZ, RZ, R33 ;  /* 0x000000ffff237224 */ /* 0x000fc600078e0021 */
        /* <DEDUP_REMOVED lines=14> */
.L_x_3956:
        /* <DEDUP_REMOVED lines=16> */
.L_x_3984:
[----:B------:R-:W-:Y:S01]  /*f760*/  IMAD.MOV.U32 R35, RZ, RZ, R33 ;  /* 0x000000ffff237224 */ /* 0x000fe200078e0021 */
[----:B------:R-:W-:Y:S06]  /*f770*/  BRA `(.L_x_3951) ;  /* 0x00000000001c7947 */ /* 0x000fec0003800000 */
.L_x_3983:
[----:B------:R-:W0:Y:S01]  /*f780*/  F2I.U64.TRUNC R4, R4 ;  /* 0x0000000400047311 */ /* 0x000e22000020d800 */
[----:B------:R-:W-:Y:S01]  /*f790*/  IMAD.MOV.U32 R35, RZ, RZ, R33 ;  /* 0x000000ffff237224 */ /* 0x000fe200078e0021 */
[----:B0-----:R0:W-:Y:S01]  /*f7a0*/  STG.E.64 desc[UR36][R8.64], R4 ;  /* 0x0000000408007986 */ /* 0x0011e2000c101b24 */
[----:B------:R-:W-:Y:S05]  /*f7b0*/  BRA `(.L_x_3951) ;  /* 0x00000000000c7947 */ /* 0x000fea0003800000 */
.L_x_3982:
[----:B------:R-:W0:Y:S01]  /*f7c0*/  F2I.FTZ.U32.TRUNC.NTZ R3, R4 ;  /* 0x0000000400037305 */ /* 0x000e22000021f000 */
[----:B------:R-:W-:Y:S01]  /*f7d0*/  IMAD.MOV.U32 R35, RZ, RZ, R33 ;  /* 0x000000ffff237224 */ /* 0x000fe200078e0021 */
[----:B0-----:R0:W-:Y:S06]  /*f7e0*/  STG.E desc[UR36][R8.64], R3 ;  /* 0x0000000308007986 */ /* 0x0011ec000c101924 */
.L_x_3951:
[----:B------:R-:W-:Y:S05]  /*f7f0*/  BSYNC B6 ;  /* 0x0000000000067941 */ /* 0x000fea0003800000 */
.L_x_3950:
[----:B------:R-:W-:Y:S01]  /*f800*/  ISETP.GE.AND P0, PT, R35, R34, PT ;  /* 0x000000222300720c */ /* 0x000fe20003f06270 */
[----:B------:R-:W-:-:S12]  /*f810*/  BSSY B6, `(.L_x_3985) ;  /* 0x00001d8000067945 */ /* 0x000fd80003800000 */
[----:B------:R-:W-:Y:S05]  /*f820*/  @P0 BRA `(.L_x_3986) ;  /* 0x0000001c00580947 */ /* 0x000fea0003800000 */
[----:B0---4-:R-:W0:Y:S01]  /*f830*/  LDC.64 R4, c[0x0][0x218] ;  /* 0x00008600ff047b82 */ /* 0x011e220000000a00 */
[----:B------:R-:W-:Y:S01]  /*f840*/  IMAD R0, R2, 0x200, R35 ;  /* 0x0000020002007824 */ /* 0x000fe200078e0223 */
[----:B------:R-:W-:Y:S01]  /*f850*/  PRMT R6, R18, 0x9910, RZ ;  /* 0x0000991012067816 */ /* 0x000fe200000000ff */
[----:B------:R-:W-:Y:S02]  /*f860*/  ULDC UR4, c[0x0][0x25c] ;  /* 0x0000970000047ab9 */ /* 0x000fe40000000800 */
[----:B-123--:R-:W-:Y:S02]  /*f870*/  IMAD R3, R0, UR4, RZ ;  /* 0x0000000400037c24 */ /* 0x00efe4000f8e02ff */
        /* <DEDUP_REMOVED lines=16> */
.L_x_3990:
[----:B------:R-:W0:Y:S02]  /*f980*/  F2I.S64.TRUNC R16, R16 ;  /* 0x0000001000107311 */ /* 0x000e24000020d900 */
[----:B0-----:R-:W-:-:S05]  /*f990*/  IMAD.MOV.U32 R3, RZ, RZ, R16 ;  /* 0x000000ffff037224 */ /* 0x001fca00078e0010 */
[----:B------:R1:W-:Y:S01]  /*f9a0*/  STG.E.U8 desc[UR36][R4.64], R3 ;  /* 0x0000000304007986 */ /* 0x0003e2000c101124 */
[----:B------:R-:W-:Y:S05]  /*f9b0*/  BRA `(.L_x_3992) ;  /* 0x0000000c00407947 */ /* 0x000fea0003800000 */
.L_x_3989:
        /* <DEDUP_REMOVED lines=9> */
.L_x_3994:
[----:B------:R-:W0:Y:S02]  /*fa50*/  F2I.FTZ.TRUNC.NTZ R3, R16 ;  /* 0x0000001000037305 */ /* 0x000e24000021f100 */
[----:B0-----:R3:W-:Y:S01]  /*fa60*/  STG.E desc[UR36][R4.64], R3 ;  /* 0x0000000304007986 */ /* 0x0017e2000c101924 */
[----:B------:R-:W-:Y:S05]  /*fa70*/  BRA `(.L_x_3992) ;  /* 0x0000000c00107947 */ /* 0x000fea0003800000 */
.L_x_3993:
[----:B------:R-:W0:Y:S02]  /*fa80*/  F2I.FTZ.TRUNC.NTZ R3, R16 ;  /* 0x0000001000037305 */ /* 0x000e24000021f100 */
[----:B0-----:R2:W-:Y:S01]  /*fa90*/  STG.E.U16 desc[UR36][R4.64], R3 ;  /* 0x0000000304007986 */ /* 0x0015e2000c101524 */
[----:B------:R-:W-:Y:S05]  /*faa0*/  BRA `(.L_x_3992) ;  /* 0x0000000c00047947 */ /* 0x000fea0003800000 */
.L_x_3988:
        /* <DEDUP_REMOVED lines=8> */
.L_x_3996:
[----:B------:R-:W-:-:S05]  /*fb30*/  F2FP.F16.F32.PACK_AB R16, RZ, R16 ;  /* 0x00000010ff10723e */ /* 0x000fca00000000ff */
[----:B------:R0:W-:Y:S01]  /*fb40*/  STG.E.U16 desc[UR36][R4.64], R16 ;  /* 0x0000001004007986 */ /* 0x0001e2000c101524 */
[----:B------:R-:W-:Y:S05]  /*fb50*/  BRA `(.L_x_3992) ;  /* 0x0000000800d87947 */ /* 0x000fea0003800000 */
.L_x_3995:
        /* <DEDUP_REMOVED lines=9> */
.L_x_3998:
[----:B------:R-:W-:-:S04]  /*fbf0*/  F2FP.F16.F32.PACK_AB R3, RZ, R16 ;  /* 0x00000010ff03723e */ /* 0x000fc800000000ff */
[----:B------:R-:W-:-:S05]  /*fc00*/  PRMT R3, R3, 0x5410, RZ ;  /* 0x0000541003037816 */ /* 0x000fca00000000ff */
[----:B------:R0:W-:Y:S01]  /*fc10*/  STG.E desc[UR36][R4.64], R3 ;  /* 0x0000000304007986 */ /* 0x0001e2000c101924 */
[----:B------:R-:W-:Y:S05]  /*fc20*/  BRA `(.L_x_3992) ;  /* 0x0000000800a47947 */ /* 0x000fea0003800000 */
.L_x_3997:
[----:B------:R-:W-:-:S06]  /*fc30*/  FMUL.FTZ R6, R16, 1 ;  /* 0x3f80000010067820 */ /* 0x000fcc0000410000 */
[----:B------:R-:W0:Y:S02]  /*fc40*/  F2F.F64.F32 R6, R6 ;  /* 0x0000000600067310 */ /* 0x000e240000201800 */
[----:B0-----:R0:W-:Y:S01]  /*fc50*/  STG.E.64 desc[UR36][R4.64], R6 ;  /* 0x0000000604007986 */ /* 0x0011e2000c101b24 */
[----:B------:R-:W-:Y:S05]  /*fc60*/  BRA `(.L_x_3992) ;  /* 0x0000000800947947 */ /* 0x000fea0003800000 */
.L_x_3987:
        /* <DEDUP_REMOVED lines=12> */
.L_x_4001:
[----:B------:R-:W-:Y:S01]  /*fd30*/  FMUL.FTZ R8, R16, 1 ;  /* 0x3f80000010087820 */ /* 0x000fe20000410000 */
[----:B------:R-:W-:-:S05]  /*fd40*/  CS2R R10, SRZ ;  /* 0x00000000000a7805 */ /* 0x000fca000001ff00 */
[----:B------:R-:W0:Y:S02]  /*fd50*/  F2F.F64.F32 R8, R8 ;  /* 0x0000000800087310 */ /* 0x000e240000201800 */
[----:B0-----:R0:W-:Y:S01]  /*fd60*/  STG.E.128 desc[UR36][R4.64], R8 ;  /* 0x0000000804007986 */ /* 0x0011e2000c101d24 */
[----:B------:R-:W-:Y:S05]  /*fd70*/  BRA `(.L_x_3992) ;  /* 0x0000000800507947 */ /* 0x000fea0003800000 */
.L_x_4000:
        /* <DEDUP_REMOVED lines=20> */
.L_x_4005:
[----:B------:R-:W-:Y:S05]  /*fec0*/  BSYNC B0 ;  /* 0x0000000000007941 */ /* 0x000fea0003800000 */
.L_x_4004:
[----:B------:R-:W-:-:S05]  /*fed0*/  LOP3.LUT R7, R0, R7, RZ, 0xfc, !PT ;  /* 0x0000000700077212 */ /* 0x000fca00078efcff */
[----:B------:R0:W-:Y:S01]  /*fee0*/  STG.E.U8 desc[UR36][R4.64], R7 ;  /* 0x0000000704007986 */ /* 0x0001e2000c101124 */
[----:B------:R-:W-:Y:S05]  /*fef0*/  BRA `(.L_x_3992) ;  /* 0x0000000400f07947 */ /* 0x000fea0003800000 */
.L_x_4003:
        /* <DEDUP_REMOVED lines=12> */
.L_x_4007:
[----:B------:R-:W-:Y:S01]  /*ffc0*/  IMAD.MOV.U32 R0, RZ, RZ, 0x7f ;  /* 0x0000007fff007424 */ /* 0x000fe200078e00ff */
[----:B------:R-:W-:-:S04]  /*ffd0*/  ISETP.GT.U32.AND P0, PT, R6, 0x7f800000, PT ;  /* 0x7f8000000600780c */ /* 0x000fc80003f04070 */
[----:B------:R-:W-:-:S09]  /*ffe0*/  SEL R0, R0, 0x7c, P0 ;  /* 0x0000007c00007807 */ /* 0x000fd20000000000 */
.L_x_4008:
[----:B------:R-:W-:Y:S05]  /*fff0*/  BSYNC B0 ;  /* 0x0000000000007941 */ /* 0x000fea0003800000 */
.L_x_4006:
[----:B------:R-:W-:-:S04]  /*10000*/  LOP3.LUT R16, R16, 0x80000000, RZ, 0xc0, !PT ;  /* 0x8000000010107812 */ /* 0x000fc800078ec0ff */
[----:B------:R-:W-:-:S04]  /*10010*/  SHF.R.U32.HI R3, RZ, 0x18, R16 ;  /* 0x00000018ff037819 */ /* 0x000fc80000011610 */
[----:B------:R-:W-:-:S05]  /*10020*/  LOP3.LUT R3, R0, R3, RZ, 0xfc, !PT ;  /* 0x0000000300037212 */ /* 0x000fca00078efcff */
[----:B------:R0:W-:Y:S01]  /*10030*/  STG.E.U8 desc[UR36][R4.64], R3 ;  /* 0x0000000304007986 */ /* 0x0001e2000c101124 */
[----:B------:R-:W-:Y:S05]  /*10040*/  BRA `(.L_x_3992) ;  /* 0x00000004009c7947 */ /* 0x000fea0003800000 */
.L_x_4002:
[----:B------:R-:W-:-:S05]  /*10050*/  F2FP.BF16.F32.PACK_AB R16, RZ, R16 ;  /* 0x00000010ff10723e */ /* 0x000fca00000010ff */
[----:B------:R0:W-:Y:S01]  /*10060*/  STG.E.U16 desc[UR36][R4.64], R16 ;  /* 0x0000001004007986 */ /* 0x0001e2000c101524 */
[----:B------:R-:W-:Y:S05]  /*10070*/  BRA `(.L_x_3992) ;  /* 0x0000000400907947 */ /* 0x000fea0003800000 */
.L_x_3999:
        /* <DEDUP_REMOVED lines=11> */
.L_x_4011:
        /* <DEDUP_REMOVED lines=16> */
.L_x_4014:
[----:B------:R-:W-:-:S04]  /*10230*/  LOP3.LUT R16, R16, 0x80000000, RZ, 0xc0, !PT ;  /* 0x8000000010107812 */ /* 0x000fc800078ec0ff */
[----:B------:R-:W-:-:S04]  /*10240*/  SHF.R.U32.HI R16, RZ, 0x18, R16 ;  /* 0x00000018ff107819 */ /* 0x000fc80000011610 */
[----:B------:R-:W-:-:S04]  /*10250*/  LOP3.LUT R3, R3, R16, RZ, 0xfc, !PT ;  /* 0x0000001003037212 */ /* 0x000fc800078efcff */
[----:B------:R-:W-:-:S07]  /*10260*/  PRMT R0, R3, 0x7610, R0 ;  /* 0x0000761003007816 */ /* 0x000fce0000000000 */
.L_x_4013:
[----:B------:R-:W-:Y:S05]  /*10270*/  BSYNC B0 ;  /* 0x0000000000007941 */ /* 0x000fea0003800000 */
.L_x_4012:
[----:B------:R0:W-:Y:S01]  /*10280*/  STG.E.U8 desc[UR36][R4.64], R0 ;  /* 0x0000000004007986 */ /* 0x0001e2000c101124 */
[----:B------:R-:W-:Y:S05]  /*10290*/  BRA `(.L_x_3992) ;  /* 0x0000000400087947 */ /* 0x000fea0003800000 */
.L_x_4010:
        /* <DEDUP_REMOVED lines=16> */
.L_x_4017:
[----:B------:R-:W-:-:S04]  /*103a0*/  LOP3.LUT R16, R16, 0x80000000, RZ, 0xc0, !PT ;  /* 0x8000000010107812 */ /* 0x000fc800078ec0ff */
[----:B------:R-:W-:-:S04]  /*103b0*/  SHF.R.U32.HI R16, RZ, 0x18, R16 ;  /* 0x00000018ff107819 */ /* 0x000fc80000011610 */
[----:B------:R-:W-:-:S04]  /*103c0*/  LOP3.LUT R3, R3, R16, RZ, 0xfc, !PT ;  /* 0x0000001003037212 */ /* 0x000fc800078efcff */
[----:B------:R-:W-:-:S07]  /*103d0*/  PRMT R0, R3, 0x7610, R0 ;  /* 0x0000761003007816 */ /* 0x000fce0000000000 */
.L_x_4016:
[----:B------:R-:W-:Y:S05]  /*103e0*/  BSYNC B0 ;  /* 0x0000000000007941 */ /* 0x000fea0003800000 */
.L_x_4015:
[----:B------:R0:W-:Y:S01]  /*103f0*/  STG.E.U8 desc[UR36][R4.64], R0 ;  /* 0x0000000004007986 */ /* 0x0001e2000c101124 */
[----:B------:R-:W-:Y:S05]  /*10400*/  BRA `(.L_x_3992) ;  /* 0x0000000000ac7947 */ /* 0x000fea0003800000 */
.L_x_4009:
        /* <DEDUP_REMOVED lines=21> */
.L_x_3991:
        /* <DEDUP_REMOVED lines=16> */
.L_x_4020:
[----:B------:R-:W-:Y:S05]  /*10660*/  BRA `(.L_x_3992) ;  /* 0x0000000000147947 */ /* 0x000fea0003800000 */
.L_x_4019:
[----:B------:R-:W0:Y:S02]  /*10670*/  F2I.U64.TRUNC R16, R16 ;  /* 0x0000001000107311 */ /* 0x000e24000020d800 */
[----:B0-----:R0:W-:Y:S01]  /*10680*/  STG.E.64 desc[UR36][R4.64], R16 ;  /* 0x0000001004007986 */ /* 0x0011e2000c101b24 */
[----:B------:R-:W-:Y:S05]  /*10690*/  BRA `(.L_x_3992) ;  /* 0x0000000000087947 */ /* 0x000fea0003800000 */
.L_x_4018:
[----:B------:R-:W0:Y:S02]  /*106a0*/  F2I.FTZ.U32.TRUNC.NTZ R3, R16 ;  /* 0x0000001000037305 */ /* 0x000e24000021f000 */
[----:B0-----:R0:W-:Y:S02]  /*106b0*/  STG.E desc[UR36][R4.64], R3 ;  /* 0x0000000304007986 */ /* 0x0011e4000c101924 */
.L_x_3992:
        /* <DEDUP_REMOVED lines=24> */
.L_x_4024:
[----:B------:R-:W0:Y:S02]  /*10840*/  F2I.S64.TRUNC R22, R22 ;  /* 0x0000001600167311 */ /* 0x000e24000020d900 */
[----:B0-----:R-:W-:-:S05]  /*10850*/  IMAD.MOV.U32 R3, RZ, RZ, R22 ;  /* 0x000000ffff037224 */ /* 0x001fca00078e0016 */
[----:B------:R0:W-:Y:S01]  /*10860*/  STG.E.U8 desc[UR36][R4.64], R3 ;  /* 0x0000000304007986 */ /* 0x0001e2000c101124 */
[----:B------:R-:W-:Y:S05]  /*10870*/  BRA `(.L_x_4026) ;  /* 0x0000000c00407947 */ /* 0x000fea0003800000 */
.L_x_4023:
        /* <DEDUP_REMOVED lines=9> */
.L_x_4028:
[----:B------:R-:W0:Y:S02]  /*10910*/  F2I.FTZ.TRUNC.NTZ R3, R22 ;  /* 0x0000001600037305 */ /* 0x000e24000021f100 */
[----:B0-----:R0:W-:Y:S01]  /*10920*/  STG.E desc[UR36][R4.64], R3 ;  /* 0x0000000304007986 */ /* 0x0011e2000c101924 */
[----:B------:R-:W-:Y:S05]  /*10930*/  BRA `(.L_x_4026) ;  /* 0x0000000c00107947 */ /* 0x000fea0003800000 */
.L_x_4027:
[----:B------:R-:W0:Y:S02]  /*10940*/  F2I.FTZ.TRUNC.NTZ R3, R22 ;  /* 0x0000001600037305 */ /* 0x000e24000021f100 */
[----:B0-----:R0:W-:Y:S01]  /*10950*/  STG.E.U16 desc[UR36][R4.64], R3 ;  /* 0x0000000304007986 */ /* 0x0011e2000c101524 */
[----:B------:R-:W-:Y:S05]  /*10960*/  BRA `(.L_x_4026) ;  /* 0x0000000c00047947 */ /* 0x000fea0003800000 */
.L_x_4022:
        /* <DEDUP_REMOVED lines=8> */
.L_x_4030:
[----:B------:R-:W-:-:S05]  /*109f0*/  F2FP.F16.F32.PACK_AB R22, RZ, R22 ;  /* 0x00000016ff16723e */ /* 0x000fca00000000ff */
[----:B------:R0:W-:Y:S01]  /*10a00*/  STG.E.U16 desc[UR36][R4.64], R22 ;  /* 0x0000001604007986 */ /* 0x0001e2000c101524 */
[----:B------:R-:W-:Y:S05]  /*10a10*/  BRA `(.L_x_4026) ;  /* 0x0000000800d87947 */ /* 0x000fea0003800000 */
.L_x_4029:
        /* <DEDUP_REMOVED lines=9> */
.L_x_4032:
[----:B------:R-:W-:-:S04]  /*10ab0*/  F2FP.F16.F32.PACK_AB R3, RZ, R22 ;  /* 0x00000016ff03723e */ /* 0x000fc800000000ff */
[----:B------:R-:W-:-:S05]  /*10ac0*/  PRMT R3, R3, 0x5410, RZ ;  /* 0x0000541003037816 */ /* 0x000fca00000000ff */
[----:B------:R0:W-:Y:S01]  /*10ad0*/  STG.E desc[UR36][R4.64], R3 ;  /* 0x0000000304007986 */ /* 0x0001e2000c101924 */
[----:B------:R-:W-:Y:S05]  /*10ae0*/  BRA `(.L_x_4026) ;  /* 0x0000000800a47947 */ /* 0x000fea0003800000 */
.L_x_4031:
[----:B------:R-:W-:-:S06]  /*10af0*/  FMUL.FTZ R6, R22, 1 ;  /* 0x3f80000016067820 */ /* 0x000fcc0000410000 */
[----:B------:R-:W0:Y:S02]  /*10b00*/  F2F.F64.F32 R6, R6 ;  /* 0x0000000600067310 */ /* 0x000e240000201800 */
[----:B0-----:R0:W-:Y:S01]  /*10b10*/  STG.E.64 desc[UR36][R4.64], R6 ;  /* 0x0000000604007986 */ /* 0x0011e2000c101b24 */
[----:B------:R-:W-:Y:S05]  /*10b20*/  BRA `(.L_x_4026) ;  /* 0x0000000800947947 */ /* 0x000fea0003800000 */
.L_x_4021:
        /* <DEDUP_REMOVED lines=12> */
.L_x_4035:
[----:B------:R-:W-:Y:S01]  /*10bf0*/  FMUL.FTZ R8, R22, 1 ;  /* 0x3f80000016087820 */ /* 0x000fe20000410000 */
[----:B------:R-:W-:-:S05]  /*10c00*/  CS2R R10, SRZ ;  /* 0x00000000000a7805 */ /* 0x000fca000001ff00 */
[----:B------:R-:W0:Y:S02]  /*10c10*/  F2F.F64.F32 R8, R8 ;  /* 0x0000000800087310 */ /* 0x000e240000201800 */
[----:B0-----:R0:W-:Y:S01]  /*10c20*/  STG.E.128 desc[UR36][R4.64], R8 ;  /* 0x0000000804007986 */ /* 0x0011e2000c101d24 */
[----:B------:R-:W-:Y:S05]  /*10c30*/  BRA `(.L_x_4026) ;  /* 0x0000000800507947 */ /* 0x000fea0003800000 */
.L_x_4034:
        /* <DEDUP_REMOVED lines=20> */
.L_x_4039:
[----:B------:R-:W-:Y:S05]  /*10d80*/  BSYNC B0 ;  /* 0x0000000000007941 */ /* 0x000fea0003800000 */
.L_x_4038:
[----:B------:R-:W-:-:S05]  /*10d90*/  LOP3.LUT R7, R0, R7, RZ, 0xfc, !PT ;  /* 0x0000000700077212 */ /* 0x000fca00078efcff */
[----:B------:R0:W-:Y:S01]  /*10da0*/  STG.E.U8 desc[UR36][R4.64], R7 ;  /* 0x0000000704007986 */ /* 0x0001e2000c101124 */
[----:B------:R-:W-:Y:S05]  /*10db0*/  BRA `(.L_x_4026) ;  /* 0x0000000400f07947 */ /* 0x000fea0003800000 */
.L_x_4037:
        /* <DEDUP_REMOVED lines=12> */
.L_x_4041:
[----:B------:R-:W-:Y:S01]  /*10e80*/  IMAD.MOV.U32 R0, RZ, RZ, 0x7f ;  /* 0x0000007fff007424 */ /* 0x000fe200078e00ff */
[----:B------:R-:W-:-:S04]  /*10e90*/  ISETP.GT.U32.AND P0, PT, R6, 0x7f800000, PT ;  /* 0x7f8000000600780c */ /* 0x000fc80003f04070 */
[----:B------:R-:W-:-:S09]  /*10ea0*/  SEL R0, R0, 0x7c, P0 ;  /* 0x0000007c00007807 */ /* 0x000fd20000000000 */
.L_x_4042:
[----:B------:R-:W-:Y:S05]  /*10eb0*/  BSYNC B0 ;  /* 0x0000000000007941 */ /* 0x000fea0003800000 */
.L_x_4040:
[----:B------:R-:W-:-:S04]  /*10ec0*/  LOP3.LUT R22, R22, 0x80000000, RZ, 0xc0, !PT ;  /* 0x8000000016167812 */ /* 0x000fc800078ec0ff */
[----:B------:R-:W-:-:S04]  /*10ed0*/  SHF.R.U32.HI R3, RZ, 0x18, R22 ;  /* 0x00000018ff037819 */ /* 0x000fc80000011616 */
[----:B------:R-:W-:-:S05]  /*10ee0*/  LOP3.LUT R3, R0, R3, RZ, 0xfc, !PT ;  /* 0x0000000300037212 */ /* 0x000fca00078efcff */
[----:B------:R0:W-:Y:S01]  /*10ef0*/  STG.E.U8 desc[UR36][R4.64], R3 ;  /* 0x0000000304007986 */ /* 0x0001e2000c101124 */
[----:B------:R-:W-:Y:S05]  /*10f00*/  BRA `(.L_x_4026) ;  /* 0x00000004009c7947 */ /* 0x000fea0003800000 */
.L_x_4036:
[----:B------:R-:W-:-:S05]  /*10f10*/  F2FP.BF16.F32.PACK_AB R22, RZ, R22 ;  /* 0x00000016ff16723e */ /* 0x000fca00000010ff */
[----:B------:R0:W-:Y:S01]  /*10f20*/  STG.E.U16 desc[UR36][R4.64], R22 ;  /* 0x0000001604007986 */ /* 0x0001e2000c101524 */
[----:B------:R-:W-:Y:S05]  /*10f30*/  BRA `(.L_x_4026) ;  /* 0x0000000400907947 */ /* 0x000fea0003800000 */
.L_x_4033:
        /* <DEDUP_REMOVED lines=11> */
.L_x_4045:
        /* <DEDUP_REMOVED lines=16> */
.L_x_4048:
[----:B------:R-:W-:-:S04]  /*110f0*/  LOP3.LUT R22, R22, 0x80000000, RZ, 0xc0, !PT ;  /* 0x8000000016167812 */ /* 0x000fc800078ec0ff */
[----:B------:R-:W-:-:S04]  /*11100*/  SHF.R.U32.HI R22, RZ, 0x18, R22 ;  /* 0x00000018ff167819 */ /* 0x000fc80000011616 */
[----:B------:R-:W-:-:S04]  /*11110*/  LOP3.LUT R3, R3, R22, RZ, 0xfc, !PT ;  /* 0x0000001603037212 */ /* 0x000fc800078efcff */
[----:B------:R-:W-:-:S07]  /*11120*/  PRMT R0, R3, 0x7610, R0 ;  /* 0x0000761003007816 */ /* 0x000fce0000000000 */
.L_x_4047:
[----:B------:R-:W-:Y:S05]  /*11130*/  BSYNC B0 ;  /* 0x0000000000007941 */ /* 0x000fea0003800000 */
.L_x_4046:
[----:B------:R3:W-:Y:S01]  /*11140*/  STG.E.U8 desc[UR36][R4.64], R0 ;  /* 0x0000000004007986 */ /* 0x0007e2000c101124 */
[----:B------:R-:W-:Y:S05]  /*11150*/  BRA `(.L_x_4026) ;  /* 0x0000000400087947 */ /* 0x000fea0003800000 */
.L_x_4044:
        /* <DEDUP_REMOVED lines=16> */
.L_x_4051:
[----:B------:R-:W-:-:S04]  /*11260*/  LOP3.LUT R22, R22, 0x80000000, RZ, 0xc0, !PT ;  /* 0x8000000016167812 */ /* 0x000fc800078ec0ff */
[----:B------:R-:W-:-:S04]  /*11270*/  SHF.R.U32.HI R22, RZ, 0x18, R22 ;  /* 0x00000018ff167819 */ /* 0x000fc80000011616 */
[----:B------:R-:W-:-:S04]  /*11280*/  LOP3.LUT R3, R3, R22, RZ, 0xfc, !PT ;  /* 0x0000001603037212 */ /* 0x000fc800078efcff */
[----:B------:R-:W-:-:S07]  /*11290*/  PRMT R0, R3, 0x7610, R0 ;  /* 0x0000761003007816 */ /* 0x000fce0000000000 */
.L_x_4050:
[----:B------:R-:W-:Y:S05]  /*112a0*/  BSYNC B0 ;  /* 0x0000000000007941 */ /* 0x000fea0003800000 */
.L_x_4049:
[----:B------:R0:W-:Y:S01]  /*112b0*/  STG.E.U8 desc[UR36][R4.64], R0 ;  /* 0x0000000004007986 */ /* 0x0001e2000c101124 */
[----:B------:R-:W-:Y:S05]  /*112c0*/  BRA `(.L_x_4026) ;  /* 0x0000000000ac7947 */ /* 0x000fea0003800000 */
.L_x_4043:
        /* <DEDUP_REMOVED lines=21> */
.L_x_4025:
        /* <DEDUP_REMOVED lines=16> */
.L_x_4054:
[----:B------:R-:W-:Y:S05]  /*11520*/  BRA `(.L_x_4026) ;  /* 0x0000000000147947 */ /* 0x000fea0003800000 */
.L_x_4053:
[----:B------:R-:W0:Y:S02]  /*11530*/  F2I.U64.TRUNC R22, R22 ;  /* 0x0000001600167311 */ /* 0x000e24000020d800 */
[----:B0-----:R1:W-:Y:S01]  /*11540*/  STG.E.64 desc[UR36][R4.64], R22 ;  /* 0x0000001604007986 */ /* 0x0013e2000c101b24 */
[----:B------:R-:W-:Y:S05]  /*11550*/  BRA `(.L_x_4026) ;  /* 0x0000000000087947 */ /* 0x000fea0003800000 */
.L_x_4052:
[----:B------:R-:W0:Y:S02]  /*11560*/  F2I.FTZ.U32.TRUNC.NTZ R3, R22 ;  /* 0x0000001600037305 */ /* 0x000e24000021f000 */
[----:B0-----:R0:W-:Y:S02]  /*11570*/  STG.E desc[UR36][R4.64], R3 ;  /* 0x0000000304007986 */ /* 0x0011e4000c101924 */
.L_x_4026:
[----:B------:R-:W-:-:S07]  /*11580*/  VIADD R35, R35, 0x80 ;  /* 0x0000008023237836 */ /* 0x000fce0000000000 */
.L_x_3986:
[----:B------:R-:W-:Y:S05]  /*11590*/  BSYNC B6 ;  /* 0x0000000000067941 */ /* 0x000fea0003800000 */
.L_x_3985:
[----:B------:R-:W-:-:S13]  /*115a0*/  ISETP.GE.AND P0, PT, R35, R34, PT ;  /* 0x000000222300720c */ /* 0x000fda0003f06270 */
[----:B------:R-:W-:Y:S05]  /*115b0*/  @P0 EXIT ;  /* 0x000000000000094d */ /* 0x000fea0003800000 */
[----:B01234-:R-:W0:Y:S01]  /*115c0*/  LDC.64 R4, c[0x0][0x218] ;  /* 0x00008600ff047b82 */ /* 0x01fe220000000a00 */
        /* <DEDUP_REMOVED lines=19> */
.L_x_4058:
[----:B------:R-:W0:Y:S02]  /*11700*/  F2I.S64.TRUNC R24, R24 ;  /* 0x0000001800187311 */ /* 0x000e24000020d900 */
[----:B0-----:R-:W-:-:S05]  /*11710*/  IMAD.MOV.U32 R5, RZ, RZ, R24 ;  /* 0x000000ffff057224 */ /* 0x001fca00078e0018 */
[----:B------:R-:W-:Y:S01]  /*11720*/  STG.E.U8 desc[UR36][R2.64], R5 ;  /* 0x0000000502007986 */ /* 0x000fe2000c101124 */
[----:B------:R-:W-:Y:S05]  /*11730*/  EXIT ;  /* 0x000000000000794d */ /* 0x000fea0003800000 */
.L_x_4057:
        /* <DEDUP_REMOVED lines=9> */
.L_x_4061:
[----:B------:R-:W0:Y:S02]  /*117d0*/  F2I.FTZ.TRUNC.NTZ R5, R24 ;  /* 0x0000001800057305 */ /* 0x000e24000021f100 */
[----:B0-----:R-:W-:Y:S01]  /*117e0*/  STG.E desc[UR36][R2.64], R5 ;  /* 0x0000000502007986 */ /* 0x001fe2000c101924 */
[----:B------:R-:W-:Y:S05]  /*117f0*/  EXIT ;  /* 0x000000000000794d */ /* 0x000fea0003800000 */
.L_x_4060:
[----:B------:R-:W0:Y:S02]  /*11800*/  F2I.FTZ.TRUNC.NTZ R5, R24 ;  /* 0x0000001800057305 */ /* 0x000e24000021f100 */
[----:B0-----:R-:W-:Y:S01]  /*11810*/  STG.E.U16 desc[UR36][R2.64], R5 ;  /* 0x0000000502007986 */ /* 0x001fe2000c101524 */
[----:B------:R-:W-:Y:S05]  /*11820*/  EXIT ;  /* 0x000000000000794d */ /* 0x000fea0003800000 */
.L_x_4056:
        /* <DEDUP_REMOVED lines=8> */
.L_x_4063:
[----:B------:R-:W-:-:S05]  /*118b0*/  F2FP.F16.F32.PACK_AB R24, RZ, R24 ;  /* 0x00000018ff18723e */ /* 0x000fca00000000ff */
[----:B------:R-:W-:Y:S01]  /*118c0*/  STG.E.U16 desc[UR36][R2.64], R24 ;  /* 0x0000001802007986 */ /* 0x000fe2000c101524 */
[----:B------:R-:W-:Y:S05]  /*118d0*/  EXIT ;  /* 0x000000000000794d */ /* 0x000fea0003800000 */
.L_x_4062:
        /* <DEDUP_REMOVED lines=9> */
.L_x_4065:
[----:B------:R-:W-:-:S04]  /*11970*/  F2FP.F16.F32.PACK_AB R5, RZ, R24 ;  /* 0x00000018ff05723e */ /* 0x000fc800000000ff */
[----:B------:R-:W-:-:S05]  /*11980*/  PRMT R5, R5, 0x5410, RZ ;  /* 0x0000541005057816 */ /* 0x000fca00000000ff */
[----:B------:R-:W-:Y:S01]  /*11990*/  STG.E desc[UR36][R2.64], R5 ;  /* 0x0000000502007986 */ /* 0x000fe2000c101924 */
[----:B------:R-:W-:Y:S05]  /*119a0*/  EXIT ;  /* 0x000000000000794d */ /* 0x000fea0003800000 */
.L_x_4064:
[----:B------:R-:W-:-:S06]  /*119b0*/  FMUL.FTZ R4, R24, 1 ;  /* 0x3f80000018047820 */ /* 0x000fcc0000410000 */
[----:B------:R-:W0:Y:S02]  /*119c0*/  F2F.F64.F32 R4, R4 ;  /* 0x0000000400047310 */ /* 0x000e240000201800 */
[----:B0-----:R-:W-:Y:S01]  /*119d0*/  STG.E.64 desc[UR36][R2.64], R4 ;  /* 0x0000000402007986 */ /* 0x001fe2000c101b24 */
[----:B------:R-:W-:Y:S05]  /*119e0*/  EXIT ;  /* 0x000000000000794d */ /* 0x000fea0003800000 */
.L_x_4055:
        /* <DEDUP_REMOVED lines=12> */
.L_x_4068:
[----:B------:R-:W-:Y:S01]  /*11ab0*/  FMUL.FTZ R4, R24, 1 ;  /* 0x3f80000018047820 */ /* 0x000fe20000410000 */
[----:B------:R-:W-:-:S05]  /*11ac0*/  CS2R R6, SRZ ;  /* 0x0000000000067805 */ /* 0x000fca000001ff00 */
[----:B------:R-:W0:Y:S02]  /*11ad0*/  F2F.F64.F32 R4, R4 ;  /* 0x0000000400047310 */ /* 0x000e240000201800 */
[----:B0-----:R-:W-:Y:S01]  /*11ae0*/  STG.E.128 desc[UR36][R2.64], R4 ;  /* 0x0000000402007986 */ /* 0x001fe2000c101d24 */
[----:B------:R-:W-:Y:S05]  /*11af0*/  EXIT ;  /* 0x000000000000794d */ /* 0x000fea0003800000 */
.L_x_4067:
        /* <DEDUP_REMOVED lines=20> */
.L_x_4072:
[----:B------:R-:W-:Y:S05]  /*11c40*/  BSYNC B0 ;  /* 0x0000000000007941 */ /* 0x000fea0003800000 */
.L_x_4071:
[----:B------:R-:W-:-:S05]  /*11c50*/  LOP3.LUT R7, R0, R7, RZ, 0xfc, !PT ;  /* 0x0000000700077212 */ /* 0x000fca00078efcff */
[----:B------:R-:W-:Y:S01]  /*11c60*/  STG.E.U8 desc[UR36][R2.64], R7 ;  /* 0x0000000702007986 */ /* 0x000fe2000c101124 */
[----:B------:R-:W-:Y:S05]  /*11c70*/  EXIT ;  /* 0x000000000000794d */ /* 0x000fea0003800000 */
.L_x_4070:
        /* <DEDUP_REMOVED lines=12> */
.L_x_4074:
[----:B------:R-:W-:Y:S01]  /*11d40*/  IMAD.MOV.U32 R0, RZ, RZ, 0x7f ;  /* 0x0000007fff007424 */ /* 0x000fe200078e00ff */
[----:B------:R-:W-:-:S04]  /*11d50*/  ISETP.GT.U32.AND P0, PT, R4, 0x7f800000, PT ;  /* 0x7f8000000400780c */ /* 0x000fc80003f04070 */
[----:B------:R-:W-:-:S09]  /*11d60*/  SEL R0, R0, 0x7c, P0 ;  /* 0x0000007c00007807 */ /* 0x000fd20000000000 */
.L_x_4075:
[----:B------:R-:W-:Y:S05]  /*11d70*/  BSYNC B0 ;  /* 0x0000000000007941 */ /* 0x000fea0003800000 */
.L_x_4073:
[----:B------:R-:W-:-:S04]  /*11d80*/  LOP3.LUT R24, R24, 0x80000000, RZ, 0xc0, !PT ;  /* 0x8000000018187812 */ /* 0x000fc800078ec0ff */
[----:B------:R-:W-:-:S04]  /*11d90*/  SHF.R.U32.HI R5, RZ, 0x18, R24 ;  /* 0x00000018ff057819 */ /* 0x000fc80000011618 */
[----:B------:R-:W-:-:S05]  /*11da0*/  LOP3.LUT R5, R0, R5, RZ, 0xfc, !PT ;  /* 0x0000000500057212 */ /* 0x000fca00078efcff */
[----:B------:R-:W-:Y:S01]  /*11db0*/  STG.E.U8 desc[UR36][R2.64], R5 ;  /* 0x0000000502007986 */ /* 0x000fe2000c101124 */
[----:B------:R-:W-:Y:S05]  /*11dc0*/  EXIT ;  /* 0x000000000000794d */ /* 0x000fea0003800000 */
.L_x_4069:
[----:B------:R-:W-:-:S05]  /*11dd0*/  F2FP.BF16.F32.PACK_AB R24, RZ, R24 ;  /* 0x00000018ff18723e */ /* 0x000fca00000010ff */
[----:B------:R-:W-:Y:S01]  /*11de0*/  STG.E.U16 desc[UR36][R2.64], R24 ;  /* 0x0000001802007986 */ /* 0x000fe2000c101524 */
[----:B------:R-:W-:Y:S05]  /*11df0*/  EXIT ;  /* 0x000000000000794d */ /* 0x000fea0003800000 */
.L_x_4066:
        /* <DEDUP_REMOVED lines=11> */
.L_x_4078:
        /* <DEDUP_REMOVED lines=16> */
.L_x_4081:
[----:B------:R-:W-:-:S04]  /*11fb0*/  LOP3.LUT R24, R24, 0x80000000, RZ, 0xc0, !PT ;  /* 0x8000000018187812 */ /* 0x000fc800078ec0ff */
[----:B------:R-:W-:-:S04]  /*11fc0*/  SHF.R.U32.HI R5, RZ, 0x18, R24 ;  /* 0x00000018ff057819 */ /* 0x000fc80000011618 */
[----:B------:R-:W-:-:S04]  /*11fd0*/  LOP3.LUT R4, R4, R5, RZ, 0xfc, !PT ;  /* 0x0000000504047212 */ /* 0x000fc800078efcff */
[----:B------:R-:W-:-:S07]  /*11fe0*/  PRMT R0, R4, 0x7610, R0 ;  /* 0x0000761004007816 */ /* 0x000fce0000000000 */
.L_x_4080:
[----:B------:R-:W-:Y:S05]  /*11ff0*/  BSYNC B0 ;  /* 0x0000000000007941 */ /* 0x000fea0003800000 */
.L_x_4079:
[----:B------:R-:W-:Y:S01]  /*12000*/  STG.E.U8 desc[UR36][R2.64], R0 ;  /* 0x0000000002007986 */ /* 0x000fe2000c101124 */
[----:B------:R-:W-:Y:S05]  /*12010*/  EXIT ;  /* 0x000000000000794d */ /* 0x000fea0003800000 */
.L_x_4077:
        /* <DEDUP_REMOVED lines=16> */
.L_x_4084:
[----:B------:R-:W-:-:S04]  /*12120*/  LOP3.LUT R24, R24, 0x80000000, RZ, 0xc0, !PT ;  /* 0x8000000018187812 */ /* 0x000fc800078ec0ff */
[----:B------:R-:W-:-:S04]  /*12130*/  SHF.R.U32.HI R5, RZ, 0x18, R24 ;  /* 0x00000018ff057819 */ /* 0x000fc80000011618 */
[----:B------:R-:W-:-:S04]  /*12140*/  LOP3.LUT R4, R4, R5, RZ, 0xfc, !PT ;  /* 0x0000000504047212 */ /* 0x000fc800078efcff */
[----:B------:R-:W-:-:S07]  /*12150*/  PRMT R0, R4, 0x7610, R0 ;  /* 0x0000761004007816 */ /* 0x000fce0000000000 */
.L_x_4083:
[----:B------:R-:W-:Y:S05]  /*12160*/  BSYNC B0 ;  /* 0x0000000000007941 */ /* 0x000fea0003800000 */
.L_x_4082:
[----:B------:R-:W-:Y:S01]  /*12170*/  STG.E.U8 desc[UR36][R2.64], R0 ;  /* 0x0000000002007986 */ /* 0x000fe2000c101124 */
[----:B------:R-:W-:Y:S05]  /*12180*/  EXIT ;  /* 0x000000000000794d */ /* 0x000fea0003800000 */
.L_x_4076:
        /* <DEDUP_REMOVED lines=21> */
.L_x_4059:
        /* <DEDUP_REMOVED lines=16> */
.L_x_4087:
[----:B------:R-:W-:Y:S05]  /*123e0*/  EXIT ;  /* 0x000000000000794d */ /* 0x000fea0003800000 */
.L_x_4086:
[----:B------:R-:W0:Y:S02]  /*123f0*/  F2I.U64.TRUNC R24, R24 ;  /* 0x0000001800187311 */ /* 0x000e24000020d800 */
[----:B0-----:R-:W-:Y:S01]  /*12400*/  STG.E.64 desc[UR36][R2.64], R24 ;  /* 0x0000001802007986 */ /* 0x001fe2000c101b24 */
[----:B------:R-:W-:Y:S05]  /*12410*/  EXIT ;  /* 0x000000000000794d */ /* 0x000fea0003800000 */
.L_x_4085:
[----:B------:R-:W0:Y:S02]  /*12420*/  F2I.FTZ.U32.TRUNC.NTZ R5, R24 ;  /* 0x0000001800057305 */ /* 0x000e24000021f000 */
[----:B0-----:R-:W-:Y:S01]  /*12430*/  STG.E desc[UR36][R2.64], R5 ;  /* 0x0000000502007986 */ /* 0x001fe2000c101924 */
[----:B------:R-:W-:Y:S05]  /*12440*/  EXIT ;  /* 0x000000000000794d */ /* 0x000fea0003800000 */
.L_x_4088:
        /* <DEDUP_REMOVED lines=11> */
.L_x_9588:


//--------------------- .text._ZN2at6native18elementwise_kernelILi128ELi2EZNS0_22gpu_kernel_impl_nocastIZZZNS0_14glu_jvp_kernelERNS_18TensorIteratorBaseEENKUlvE_clEvENKUlvE0_clEvEUlffffE_EEvS4_RKT_EUliE_EEviT1_ --------------------------
	.section	.text._ZN2at6native18elementwise_kernelILi128ELi2EZNS0_22gpu_kernel_impl_nocastIZZZNS0_14glu_jvp_kernelERNS_18TensorIteratorBaseEENKUlvE_clEvENKUlvE0_clEvEUlffffE_EEvS4_RKT_EUliE_EEviT1_,"ax",@progbits
	.align	128
        .global         _ZN2at6native18elementwise_kernelILi128ELi2EZNS0_22gpu_kernel_impl_nocastIZZZNS0_14glu_jvp_kernelERNS_18TensorIteratorBaseEENKUlvE_clEvENKUlvE0_clEvEUlffffE_EEvS4_RKT_EUliE_EEviT1_
        .type           _ZN2at6native18elementwise_kernelILi128ELi2EZNS0_22gpu_kernel_impl_nocastIZZZNS0_14glu_jvp_kernelERNS_18TensorIteratorBaseEENKUlvE_clEvENKUlvE0_clEvEUlffffE_EEvS4_RKT_EUliE_EEviT1_,@function
        .size           _ZN2at6native18elementwise_kernelILi128ELi2EZNS0_22gpu_kernel_impl_nocastIZZZNS0_14glu_jvp_kernelERNS_18TensorIteratorBaseEENKUlvE_clEvENKUlvE0_clEvEUlffffE_EEvS4_RKT_EUliE_EEviT1_,(.L_x_9589 - _ZN2at6native18elementwise_kernelILi128ELi2EZNS0_22gpu_kernel_impl_nocastIZZZNS0_14glu_jvp_kernelERNS_18TensorIteratorBaseEENKUlvE_clEvENKUlvE0_clEvEUlffffE_EEvS4_RKT_EUliE_EEviT1_)
        .other          _ZN2at6native18elementwise_kernelILi128ELi2EZNS0_22gpu_kernel_impl_nocastIZZZNS0_14glu_jvp_kernelERNS_18TensorIteratorBaseEENKUlvE_clEvENKUlvE0_clEvEUlffffE_EEvS4_RKT_EUliE_EEviT1_,@"STO_CUDA_ENTRY STV_DEFAULT"
_ZN2at6native18elementwise_kernelILi128ELi2EZNS0_22gpu_kernel_impl_nocastIZZZNS0_14glu_jvp_kernelERNS_18TensorIteratorBaseEENKUlvE_clEvENKUlvE0_clEvEUlffffE_EEvS4_RKT_EUliE_EEviT1_:
.text._ZN2at6native18elementwise_kernelILi128ELi2EZNS0_22gpu_kernel_impl_nocastIZZZNS0_14glu_jvp_kernelERNS_18TensorIteratorBaseEENKUlvE_clEvENKUlvE0_clEvEUlffffE_EEvS4_RKT_EUliE_EEviT1_:
[----:B------:R-:W-:Y:S01]  /*0000*/  LDC R1, c[0x0][0x28] ;  /* 0x00000a00ff017b82 */ /* 0x000fe20000000800 */
[----:B------:R-:W0:Y:S01]  /*0010*/  S2R R0, SR_CTAID.X ;  /* 0x0000000000007919 */ /* 0x000e220000002500 */
[----:B------:R-:W-:Y:S01]  /*0020*/  ULDC UR6, c[0x0][0x210] ;  /* 0x0000840000067ab9 */ /* 0x000fe20000000800 */
[----:B------:R-:W-:Y:S01]  /*0030*/  ULDC.64 UR4, c[0x0][0x208] ;  /* 0x0000820000047ab9 */ /* 0x000fe20000000a00 */
[----:B------:R-:W-:Y:S01]  /*0040*/  BSSY B0, `(.L_x_4089) ;  /* 0x00001d0000007945 */ /* 0x000fe20003800000 */
[----:B------:R-:W0:Y:S02]  /*0050*/  S2R R3, SR_TID.X ;  /* 0x0000000000037919 */ /* 0x000e240000002100 */
[----:B0-----:R-:W-:-:S04]  /*0060*/  LEA R0, R0, R3, 0x8 ;  /* 0x0000000300007211 */ /* 0x001fc800078e40ff */
[----:B------:R-:W-:Y:S02]  /*0070*/  ISETP.GE.AND P0, PT, R0, UR6, PT ;  /* 0x0000000600007c0c */ /* 0x000fe4000bf06270 */
[----:B------:R-:W-:-:S11]  /*0080*/  MOV R11, R0 ;  /* 0x00000000000b7202 */ /* 0x000fd60000000f00 */
[----:B------:R-:W-:Y:S05]  /*0090*/  @P0 BRA `(.L_x_4090) ;  /* 0x0000001c00280947 */ /* 0x000fea0003800000 */
[----:B------:R-:W0:Y:S01]  /*00a0*/  LDC R7, c[0x0][0x218] ;  /* 0x00008600ff077b82 */ /* 0x000e220000000800 */
[----:B------:R-:W-:Y:S01]  /*00b0*/  HFMA2.MMA R6, -RZ, RZ, 0, 0 ;  /* 0x00000000ff067435 */ /* 0x000fe200000001ff */
[----:B------:R-:W-:Y:S02]  /*00c0*/  CS2R R4, SRZ ;  /* 0x0000000000047805 */ /* 0x000fe4000001ff00 */
[----:B------:R-:W-:Y:S02]  /*00d0*/  CS2R R2, SRZ ;  /* 0x0000000000027805 */ /* 0x000fe4000001ff00 */
        /* <DEDUP_REMOVED lines=414> */
[----:B------:R-:W-:Y:S02]  /*1ac0*/  ULDC.64 UR10, c[0x0][0x530] ;  /* 0x00014c00000a7ab9 */ /* 0x000fe40000000a00 */
[----:B------:R-:W-:-:S05]  /*1ad0*/  IMAD.HI.U32 R7, R11, UR8, R10 ;  /* 0x000000080b077c27 */ /* 0x000fca000f8e000a */
[----:B------:R-:W-:Y:S01]  /*1ae0*/  SHF.R.U32.HI R7, RZ, UR9, R7 ;  /* 0x00000009ff077c19 */ /* 0x000fe20008011607 */
[----:B------:R-:W-:-:S03]  /*1af0*/  ULDC.64 UR8, c[0x0][0x528] ;  /* 0x00014a0000087ab9 */ /* 0x000fc60000000a00 */
[----:B------:R-:W-:-:S05]  /*1b00*/  IADD3 R7, -R7, RZ, RZ ;  /* 0x000000ff07077210 */ /* 0x000fca0007ffe1ff */
[----:B------:R-:W-:Y:S01]  /*1b10*/  IMAD R11, R7, UR7, R11 ;  /* 0x00000007070b7c24 */ /* 0x000fe2000f8e020b */
[----:B------:R-:W-:-:S03]  /*1b20*/  ULDC UR7, c[0x0][0x538] ;  /* 0x00014e0000077ab9 */ /* 0x000fc60000000800 */
[C---:B------:R-:W-:Y:S02]  /*1b30*/  IMAD R2, R11.reuse, UR8, R2 ;  /* 0x000000080b027c24 */ /* 0x040fe4000f8e0202 */
[C---:B------:R-:W-:Y:S02]  /*1b40*/  IMAD R4, R11.reuse, UR9, R4 ;  /* 0x000000090b047c24 */ /* 0x040fe4000f8e0204 */
[C---:B------:R-:W-:Y:S02]  /*1b50*/  IMAD R6, R11.reuse, UR10, R6 ;  /* 0x0000000a0b067c24 */ /* 0x040fe4000f8e0206 */
[C---:B------:R-:W-:Y:S02]  /*1b60*/  IMAD R3, R11.reuse, UR11, R3 ;  /* 0x0000000b0b037c24 */ /* 0x040fe4000f8e0203 */
[----:B------:R-:W-:-:S07]  /*1b70*/  IMAD R5, R11, UR7, R5 ;  /* 0x000000070b057c24 */ /* 0x000fce000f8e0205 */
.L_x_4091:
[----:B------:R-:W-:Y:S01]  /*1b80*/  ULDC.64 UR8, c[0x0][0x550] ;  /* 0x0001540000087ab9 */ /* 0x000fe20000000a00 */
[----:B------:R-:W-:Y:S01]  /*1b90*/  ULDC.64 UR10, c[0x0][0x560] ;  /* 0x00015800000a7ab9 */ /* 0x000fe20000000a00 */
[----:B------:R-:W-:-:S04]  /*1ba0*/  IADD3 R6, P0, R6, UR8, RZ ;  /* 0x0000000806067c10 */ /* 0x000fc8000ff1e0ff */
[----:B------:R-:W-:Y:S01]  /*1bb0*/  IADD3.X R7, RZ, UR9, RZ, P0, !PT ;  /* 0x00000009ff077c10 */ /* 0x000fe200087fe4ff */
[----:B------:R-:W-:-:S04]  /*1bc0*/  ULDC.64 UR8, c[0x0][0x548] ;  /* 0x0001520000087ab9 */ /* 0x000fc80000000a00 */
[----:B------:R-:W2:Y:S01]  /*1bd0*/  LDG.E R6, desc[UR4][R6.64] ;  /* 0x0000000406067981 */ /* 0x000ea2000c1e1900 */
[----:B------:R-:W-:Y:S02]  /*1be0*/  IADD3 R8, P1, R5, UR10, RZ ;  /* 0x0000000a05087c10 */ /* 0x000fe4000ff3e0ff */
[----:B------:R-:W-:Y:S02]  /*1bf0*/  IADD3 R10, P0, R4, UR8, RZ ;  /* 0x00000008040a7c10 */ /* 0x000fe4000ff1e0ff */
[----:B------:R-:W-:Y:S01]  /*1c00*/  IADD3.X R9, RZ, UR11, RZ, P1, !PT ;  /* 0x0000000bff097c10 */ /* 0x000fe20008ffe4ff */
[----:B------:R-:W-:Y:S01]  /*1c10*/  ULDC.64 UR10, c[0x0][0x558] ;  /* 0x00015600000a7ab9 */ /* 0x000fe20000000a00 */
[----:B------:R-:W-:Y:S01]  /*1c20*/  IADD3.X R11, RZ, UR9, RZ, P0, !PT ;  /* 0x00000009ff0b7c10 */ /* 0x000fe200087fe4ff */
[----:B------:R-:W-:Y:S01]  /*1c30*/  ULDC.64 UR8, c[0x0][0x540] ;  /* 0x0001500000087ab9 */ /* 0x000fe20000000a00 */
[----:B------:R-:W-:Y:S01]  /*1c40*/  IADD3 R4, P0, R3, UR10, RZ ;  /* 0x0000000a03047c10 */ /* 0x000fe2000ff1e0ff */
[----:B------:R-:W3:Y:S03]  /*1c50*/  LDG.E R8, desc[UR4][R8.64] ;  /* 0x0000000408087981 */ /* 0x000ee6000c1e1900 */
[----:B------:R-:W-:Y:S01]  /*1c60*/  IADD3.X R5, RZ, UR11, RZ, P0, !PT ;  /* 0x0000000bff057c10 */ /* 0x000fe200087fe4ff */
[----:B------:R0:W4:Y:S04]  /*1c70*/  LDG.E R10, desc[UR4][R10.64] ;  /* 0x000000040a0a7981 */ /* 0x000128000c1e1900 */
[----:B------:R-:W5:Y:S01]  /*1c80*/  LDG.E R4, desc[UR4][R4.64] ;  /* 0x0000000404047981 */ /* 0x000f62000c1e1900 */
[----:B------:R-:W-:-:S02]  /*1c90*/  IADD3 R2, P0, R2, UR8, RZ ;  /* 0x0000000802027c10 */ /* 0x000fc4000ff1e0ff */
[----:B0-----:R-:W-:Y:S01]  /*1ca0*/  IADD3 R11, R0, 0x80, RZ ;  /* 0x00000080000b7810 */ /* 0x001fe20007ffe0ff */
[----:B--2---:R-:W-:-:S06]  /*1cb0*/  FMUL.FTZ R6, R6, -1.4426950216293334961 ;  /* 0xbfb8aa3b06067820 */ /* 0x004fcc0000410000 */
[----:B------:R-:W0:Y:S02]  /*1cc0*/  MUFU.EX2 R6, R6 ;  /* 0x0000000600067308 */ /* 0x000e240000000800 */
[----:B0-----:R-:W-:-:S06]  /*1cd0*/  FADD.FTZ R7, R6, 1 ;  /* 0x3f80000006077421 */ /* 0x001fcc0000010000 */
[----:B------:R-:W3:Y:S02]  /*1ce0*/  MUFU.RCP R7, R7 ;  /* 0x0000000700077308 */ /* 0x000ee40000001000 */
[----:B---3--:R-:W-:-:S04]  /*1cf0*/  FFMA.FTZ R3, R7, -R8, R8 ;  /* 0x8000000807037223 */ /* 0x008fc80000010008 */
[----:B----4-:R-:W-:Y:S01]  /*1d00*/  FMUL.FTZ R8, R3, R10 ;  /* 0x0000000a03087220 */ /* 0x010fe20000410000 */
[----:B------:R-:W-:-:S03]  /*1d10*/  IADD3.X R3, RZ, UR9, RZ, P0, !PT ;  /* 0x00000009ff037c10 */ /* 0x000fc600087fe4ff */
[----:B-----5:R-:W-:-:S05]  /*1d20*/  FFMA.FTZ R9, R7, R4, R8 ;  /* 0x0000000407097223 */ /* 0x020fca0000010008 */
[----:B------:R0:W-:Y:S02]  /*1d30*/  STG.E desc[UR4][R2.64], R9 ;  /* 0x0000000902007986 */ /* 0x0001e4000c101904 */
.L_x_4090:
[----:B------:R-:W-:Y:S05]  /*1d40*/  BSYNC B0 ;  /* 0x0000000000007941 */ /* 0x000fea0003800000 */
.L_x_4089:
[----:B------:R-:W-:-:S13]  /*1d50*/  ISETP.GE.AND P0, PT, R11, UR6, PT ;  /* 0x000000060b007c0c */ /* 0x000fda000bf06270 */
[----:B------:R-:W-:Y:S05]  /*1d60*/  @P0 EXIT ;  /* 0x000000000000094d */ /* 0x000fea0003800000 */
[----:B------:R-:W1:Y:S01]  /*1d70*/  LDC R10, c[0x0][0x218] ;  /* 0x00008600ff0a7b82 */ /* 0x000e620000000800 */
[----:B------:R-:W-:Y:S02]  /*1d80*/  CS2R R4, SRZ ;  /* 0x0000000000047805 */ /* 0x000fe4000001ff00 */
[----:B0-----:R-:W-:Y:S02]  /*1d90*/  CS2R R2, SRZ ;  /* 0x0000000000027805 */ /* 0x001fe4000001ff00 */
[----:B------:R-:W-:Y:S02]  /*1da0*/  MOV R0, RZ ;  /* 0x000000ff00007202 */ /* 0x000fe40000000f00 */
[----:B-1----:R-:W-:-:S13]  /*1db0*/  ISETP.NE.AND P0, PT, R10, RZ, PT ;  /* 0x000000ff0a00720c */ /* 0x002fda0003f05270 */
[----:B------:R-:W-:Y:S05]  /*1dc0*/  @!P0 BRA `(.L_x_4092) ;  /* 0x0000001800a08947 */ /* 0x000fea0003800000 */
[----:B------:R-:W-:Y:S01]  /*1dd0*/  HFMA2.MMA R2, -RZ, RZ, 0, 0 ;  /* 0x00000000ff027435 */ /* 0x000fe200000001ff */
[----:B------:R-:W-:Y:S01]  /*1de0*/  MOV R3, R11 ;  /* 0x0000000b00037202 */ /* 0x000fe20000000f00 */
[----:B------:R-:W-:Y:S01]  /*1df0*/  ULDC.64 UR6, c[0x0][0x220] ;  /* 0x0000880000067ab9 */ /* 0x000fe20000000a00 */
[----:B------:R-:W-:Y:S01]  /*1e00*/  ISETP.NE.AND P0, PT, R10, 0x1, PT ;  /* 0x000000010a00780c */ /* 0x000fe20003f05270 */
[----:B------:R-:W-:-:S06]  /*1e10*/  ULDC UR8, c[0x0][0x358] ;  /* 0x0000d60000087ab9 */ /* 0x000fcc0000000800 */
        /* <DEDUP_REMOVED lines=406> */
[----:B------:R-:W-:-:S03]  /*3780*/  ULDC.64 UR8, c[0x0][0x530] ;  /* 0x00014c0000087ab9 */ /* 0x000fc60000000a00 */
[----:B------:R-:W-:Y:S01]  /*3790*/  IMAD.HI.U32 R6, R9, UR6, R8 ;  /* 0x0000000609067c27 */ /* 0x000fe2000f8e0008 */
[----:B------:R-:W-:-:S04]  /*37a0*/  ULDC UR6, c[0x0][0x33c] ;  /* 0x0000cf0000067ab9 */ /* 0x000fc80000000800 */
[----:B------:R-:W-:-:S04]  /*37b0*/  SHF.R.U32.HI R6, RZ, UR7, R6 ;  /* 0x00000007ff067c19 */ /* 0x000fc80008011606 */
        /* <DEDUP_REMOVED lines=9> */
.L_x_4092:
        /* <DEDUP_REMOVED lines=15> */
[----:B------:R-:W4:Y:S04]  /*3940*/  LDG.E R8, desc[UR4][R8.64] ;  /* 0x0000000408087981 */ /* 0x000f28000c1e1900 */
[----:B------:R-:W5:Y:S01]  /*3950*/  LDG.E R2, desc[UR4][R2.64] ;  /* 0x0000000402027981 */ /* 0x000f62000c1e1900 */
[----:B--2---:R-:W-:Y:S01]  /*3960*/  FMUL.FTZ R10, R6, -1.4426950216293334961 ;  /* 0xbfb8aa3b060a7820 */ /* 0x004fe20000410000 */
[----:B------:R-:W-:-:S05]  /*3970*/  IADD3 R6, P0, R0, UR6, RZ ;  /* 0x0000000600067c10 */ /* 0x000fca000ff1e0ff */
[----:B------:R-:W0:Y:S02]  /*3980*/  MUFU.EX2 R10, R10 ;  /* 0x0000000a000a7308 */ /* 0x000e240000000800 */
[----:B0-----:R-:W-:-:S06]  /*3990*/  FADD.FTZ R11, R10, 1 ;  /* 0x3f8000000a0b7421 */ /* 0x001fcc0000010000 */
[----:B------:R-:W3:Y:S02]  /*39a0*/  MUFU.RCP R11, R11 ;  /* 0x0000000b000b7308 */ /* 0x000ee40000001000 */
[----:B---3--:R-:W-:-:S04]  /*39b0*/  FFMA.FTZ R7, R11, -R4, R4 ;  /* 0x800000040b077223 */ /* 0x008fc80000010004 */
[----:B----4-:R-:W-:Y:S01]  /*39c0*/  FMUL.FTZ R0, R7, R8 ;  /* 0x0000000807007220 */ /* 0x010fe20000410000 */
[----:B------:R-:W-:-:S03]  /*39d0*/  IADD3.X R7, RZ, UR7, RZ, P0, !PT ;  /* 0x00000007ff077c10 */ /* 0x000fc600087fe4ff */
[----:B-----5:R-:W-:-:S05]  /*39e0*/  FFMA.FTZ R5, R11, R2, R0 ;  /* 0x000000020b057223 */ /* 0x020fca0000010000 */
[----:B------:R-:W-:Y:S01]  /*39f0*/  STG.E desc[UR4][R6.64], R5 ;  /* 0x0000000506007986 */ /* 0x000fe2000c101904 */
[----:B------:R-:W-:Y:S05]  /*3a00*/  EXIT ;  /* 0x000000000000794d */ /* 0x000fea0003800000 */
.L_x_4093:
        /* <DEDUP_REMOVED lines=15> */
.L_x_9589:


//--------------------- .text._ZN2at6native27unrolled_elementwise_kernelIZZZNS0_14glu_jvp_kernelERNS_18TensorIteratorBaseEENKUlvE_clEvENKUlvE0_clEvEUlffffE_St5arrayIPcLm5EELi4E23TrivialOffsetCalculatorILi4EjESA_ILi1EjENS0_6memory15LoadWithoutCastENSD_16StoreWithoutCastEEEviT_T0_T2_T3_T4_T5_ --------------------------
	.section	.text._ZN2at6native27unrolled_elementwise_kernelIZZZNS0_14glu_jvp_kernelERNS_18TensorIteratorBaseEENKUlvE_clEvENKUlvE0_clEvEUlffffE_St5arrayIPcLm5EELi4E23TrivialOffsetCalculatorILi4EjESA_ILi1EjENS0_6memory15LoadWithoutCastENSD_16StoreWithoutCastEEEviT_T0_T2_T3_T4_T5_,"ax",@progbits
	.align	128
        .global         _ZN2at6native27unrolled_elementwise_kernelIZZZNS0_14glu_jvp_kernelERNS_18TensorIteratorBaseEENKUlvE_clEvENKUlvE0_clEvEUlffffE_St5arrayIPcLm5EELi4E23TrivialOffsetCalculatorILi4EjESA_ILi1EjENS0_6memory15LoadWithoutCastENSD_16StoreWithoutCastEEEviT_T0_T2_T3_T4_T5_
        .type           _ZN2at6native27unrolled_elementwise_kernelIZZZNS0_14glu_jvp_kernelERNS_18TensorIteratorBaseEENKUlvE_clEvENKUlvE0_clEvEUlffffE_St5arrayIPcLm5EELi4E23TrivialOffsetCalculatorILi4EjESA_ILi1EjENS0_6memory15LoadWithoutCastENSD_16StoreWithoutCastEEEviT_T0_T2_T3_T4_T5_,@function
        .size           _ZN2at6native27unrolled_elementwise_kernelIZZZNS0_14glu_jvp_kernelERNS_18TensorIteratorBaseEENKUlvE_clEvENKUlvE0_clEvEUlffffE_St5arrayIPcLm5EELi4E23TrivialOffsetCalculatorILi4EjESA_ILi1EjENS0_6memory15LoadWithoutCastENSD_16StoreWithoutCastEEEviT_T0_T2_T3_T4_T5_,(.L_x_9590 - _ZN2at6native27unrolled_elementwise_kernelIZZZNS0_14glu_jvp_kernelERNS_18TensorIteratorBaseEENKUlvE_clEvENKUlvE0_clEvEUlffffE_St5arrayIPcLm5EELi4E23TrivialOffsetCalculatorILi4EjESA_ILi1EjENS0_6memory15LoadWithoutCastENSD_16StoreWithoutCastEEEviT_T0_T2_T3_T4_T5_)
        .other          _ZN2at6native27unrolled_elementwise_kernelIZZZNS0_14glu_jvp_kernelERNS_18TensorIteratorBaseEENKUlvE_clEvENKUlvE0_clEvEUlffffE_St5arrayIPcLm5EELi4E23TrivialOffsetCalculatorILi4EjESA_ILi1EjENS0_6memory15LoadWithoutCastENSD_16StoreWithoutCastEEEviT_T0_T2_T3_T4_T5_,@"STO_CUDA_ENTRY STV_DEFAULT"
_ZN2at6native27unrolled_elementwise_kernelIZZZNS0_14glu_jvp_kernelERNS_18TensorIteratorBaseEENKUlvE_clEvENKUlvE0_clEvEUlffffE_St5arrayIPcLm5EELi4E23TrivialOffsetCalculatorILi4EjESA_ILi1EjENS0_6memory15LoadWithoutCastENSD_16StoreWithoutCastEEEviT_T0_T2_T3_T4_T5_:
.text._ZN2at6native27unrolled_elementwise_kernelIZZZNS0_14glu_jvp_kernelERNS_18TensorIteratorBaseEENKUlvE_clEvENKUlvE0_clEvEUlffffE_St5arrayIPcLm5EELi4E23TrivialOffsetCalculatorILi4EjESA_ILi1EjENS0_6memory15LoadWithoutCastENSD_16StoreWithoutCastEEEviT_T0_T2_T3_T4_T5_:
[----:B------:R-:W-:Y:S01]  /*0000*/  LDC R1, c[0x0][0x28] ;  /* 0x00000a00ff017b82 */ /* 0x000fe20000000800 */
[----:B------:R-:W0:Y:S07]  /*0010*/  S2R R0, SR_CTAID.X ;  /* 0x0000000000007919 */ /* 0x000e2e0000002500 */
[----:B------:R-:W0:Y:S01]  /*0020*/  LDC R3, c[0x0][0x210] ;  /* 0x00008400ff037b82 */ /* 0x000e220000000800 */
[----:B------:R-:W-:Y:S01]  /*0030*/  ULDC.64 UR4, c[0x0][0x208] ;  /* 0x0000820000047ab9 */ /* 0x000fe20000000a00 */
[----:B------:R-:W1:Y:S01]  /*0040*/  S2R R25, SR_TID.X ;  /* 0x0000000000197919 */ /* 0x000e620000002100 */
[----:B0-----:R-:W-:-:S05]  /*0050*/  IMAD R2, R0, -0x200, R3 ;  /* 0xfffffe0000027824 */ /* 0x001fca00078e0203 */
[----:B-1----:R-:W-:-:S13]  /*0060*/  ISETP.GE.AND P0, PT, R25, R2, PT ;  /* 0x000000021900720c */ /* 0x002fda0003f06270 */
[----:B------:R-:W0:Y:S01]  /*0070*/  @!P0 LDC.64 R26, c[0x0][0x228] ;  /* 0x00008a00ff1a8b82 */ /* 0x000e220000000a00 */
[----:B------:R-:W-:Y:S02]  /*0080*/  @!P0 LEA R9, R0, R25, 0x9 ;  /* 0x0000001900098211 */ /* 0x000fe400078e48ff */
[----:B------:R-:W-:-:S04]  /*0090*/  @!P0 IADD3 R25, R25, 0x80, RZ ;  /* 0x0000008019198810 */ /* 0x000fc80007ffe0ff */
[----:B------:R-:W-:Y:S01]  /*00a0*/  ISETP.GE.AND P2, PT, R25, R2, PT ;  /* 0x000000021900720c */ /* 0x000fe20003f46270 */
[----:B------:R-:W1:Y:S08]  /*00b0*/  @!P0 LDC.64 R28, c[0x0][0x238] ;  /* 0x00008e00ff1c8b82 */ /* 0x000e700000000a00 */
[----:B------:R-:W2:Y:S04]  /*00c0*/  @!P0 LDC.64 R16, c[0x0][0x220] ;  /* 0x00008800ff108b82 */ /* 0x000ea80000000a00 */
[----:B------:R-:W-:-:S02]  /*00d0*/  @!P2 LEA R5, R0, R25, 0x9 ;  /* 0x000000190005a211 */ /* 0x000fc400078e48ff */
[----:B------:R-:W-:Y:S01]  /*00e0*/  @!P2 IADD3 R25, R25, 0x80, RZ ;  /* 0x000000801919a810 */ /* 0x000fe20007ffe0ff */
[----:B0-----:R-:W-:Y:S01]  /*00f0*/  @!P0 IMAD.WIDE.U32 R26, R9, 0x4, R26 ;  /* 0x00000004091a8825 */ /* 0x001fe200078e001a */
[----:B------:R-:W0:Y:S02]  /*0100*/  @!P2 LDC.64 R12, c[0x0][0x228] ;  /* 0x00008a00ff0cab82 */ /* 0x000e240000000a00 */
[----:B------:R-:W-:Y:S02]  /*0110*/  ISETP.GE.AND P3, PT, R25, R2, PT ;  /* 0x000000021900720c */ /* 0x000fe40003f66270 */
[----:B------:R-:W3:Y:S04]  /*0120*/  @!P0 LDG.E R3, desc[UR4][R26.64] ;  /* 0x000000041a038981 */ /* 0x000ee8000c1e1900 */
[----:B------:R-:W4:Y:S01]  /*0130*/  @!P0 LDC.64 R20, c[0x0][0x230] ;  /* 0x00008c00ff148b82 */ /* 0x000f220000000a00 */
[----:B------:R-:W-:-:S06]  /*0140*/  HFMA2.MMA R10, -RZ, RZ, 0, 0 ;  /* 0x00000000ff0a7435 */ /* 0x000fcc00000001ff */
[----:B------:R-:W-:Y:S01]  /*0150*/  @!P3 LEA R11, R0, R25, 0x9 ;  /* 0x00000019000bb211 */ /* 0x000fe200078e48ff */
[----:B------:R-:W2:Y:S01]  /*0160*/  @!P3 LDC.64 R22, c[0x0][0x228] ;  /* 0x00008a00ff16bb82 */ /* 0x000ea20000000a00 */
[----:B0-----:R-:W-:-:S07]  /*0170*/  @!P2 IMAD.WIDE.U32 R12, R5, 0x4, R12 ;  /* 0x00000004050ca825 */ /* 0x001fce00078e000c */
[----:B------:R-:W0:Y:S01]  /*0180*/  @!P2 LDC.64 R14, c[0x0][0x230] ;  /* 0x00008c00ff0eab82 */ /* 0x000e220000000a00 */
[----:B------:R4:W3:Y:S01]  /*0190*/  @!P2 LDG.E R12, desc[UR4][R12.64] ;  /* 0x000000040c0ca981 */ /* 0x0008e2000c1e1900 */
[----:B-1----:R-:W-:Y:S01]  /*01a0*/  @!P0 IMAD.WIDE.U32 R28, R9, 0x4, R28 ;  /* 0x00000004091c8825 */ /* 0x002fe200078e001c */
[----:B------:R-:W-:-:S05]  /*01b0*/  @!P3 IADD3 R25, R25, 0x80, RZ ;  /* 0x000000801919b810 */ /* 0x000fca0007ffe0ff */
[----:B------:R-:W1:Y:S01]  /*01c0*/  @!P2 LDC.64 R18, c[0x0][0x220] ;  /* 0x00008800ff12ab82 */ /* 0x000e620000000a00 */
[----:B----4-:R-:W-:Y:S01]  /*01d0*/  HFMA2.MMA R13, -RZ, RZ, 0, 0 ;  /* 0x00000000ff0d7435 */ /* 0x010fe200000001ff */
[----:B--2---:R-:W-:Y:S01]  /*01e0*/  @!P3 IMAD.WIDE.U32 R22, R11, 0x4, R22 ;  /* 0x000000040b16b825 */ /* 0x004fe200078e0016 */
[----:B------:R-:W-:-:S05]  /*01f0*/  MOV R24, RZ ;  /* 0x000000ff00187202 */ /* 0x000fca0000000f00 */
[----:B------:R-:W2:Y:S01]  /*0200*/  @!P2 LDC.64 R26, c[0x0][0x238] ;  /* 0x00008e00ff1aab82 */ /* 0x000ea20000000a00 */
[----:B------:R-:W-:Y:S01]  /*0210*/  ISETP.GE.AND P1, PT, R25, R2, PT ;  /* 0x000000021900720c */ /* 0x000fe20003f26270 */
[C---:B------:R-:W-:Y:S01]  /*0220*/  @!P0 IMAD.WIDE.U32 R16, R9.reuse, 0x4, R16 ;  /* 0x0000000409108825 */ /* 0x040fe200078e0010 */
[----:B------:R4:W3:Y:S03]  /*0230*/  @!P3 LDG.E R4, desc[UR4][R22.64] ;  /* 0x000000041604b981 */ /* 0x0008e6000c1e1900 */
[----:B------:R-:W-:Y:S01]  /*0240*/  @!P0 IMAD.WIDE.U32 R20, R9, 0x4, R20 ;  /* 0x0000000409148825 */ /* 0x000fe200078e0014 */
[----:B------:R1:W3:Y:S04]  /*0250*/  @!P0 LDG.E R13, desc[UR4][R28.64] ;  /* 0x000000041c0d8981 */ /* 0x0002e8000c1e1900 */
[----:B------:R-:W3:Y:S01]  /*0260*/  @!P0 LDG.E R10, desc[UR4][R16.64] ;  /* 0x00000004100a8981 */ /* 0x000ee2000c1e1900 */
[----:B0-----:R-:W-:-:S03]  /*0270*/  @!P2 IMAD.WIDE.U32 R14, R5, 0x4, R14 ;  /* 0x00000004050ea825 */ /* 0x001fc600078e000e */
[----:B------:R0:W3:Y:S01]  /*0280*/  @!P0 LDG.E R24, desc[UR4][R20.64] ;  /* 0x0000000414188981 */ /* 0x0000e2000c1e1900 */
[----:B----4-:R-:W-:Y:S01]  /*0290*/  MOV R22, RZ ;  /* 0x000000ff00167202 */ /* 0x010fe20000000f00 */
[----:B-1----:R-:W-:Y:S01]  /*02a0*/  @!P2 IMAD.WIDE.U32 R18, R5, 0x4, R18 ;  /* 0x000000040512a825 */ /* 0x002fe200078e0012 */
[----:B------:R-:W1:Y:S04]  /*02b0*/  @!P3 LDC.64 R28, c[0x0][0x238] ;  /* 0x00008e00ff1cbb82 */ /* 0x000e680000000a00 */
[----:B------:R4:W3:Y:S01]  /*02c0*/  @!P2 LDG.E R22, desc[UR4][R18.64] ;  /* 0x000000041216a981 */ /* 0x0008e2000c1e1900 */
[----:B0-----:R-:W-:-:S03]  /*02d0*/  CS2R R20, SRZ ;  /* 0x0000000000147805 */ /* 0x001fc6000001ff00 */
[----:B------:R-:W0:Y:S03]  /*02e0*/  @!P3 LDC.64 R16, c[0x0][0x220] ;  /* 0x00008800ff10bb82 */ /* 0x000e260000000a00 */
[----:B------:R2:W3:Y:S05]  /*02f0*/  @!P2 LDG.E R20, desc[UR4][R14.64] ;  /* 0x000000040e14a981 */ /* 0x0004ea000c1e1900 */
[----:B----4-:R-:W4:Y:S08]  /*0300*/  @!P3 LDC.64 R18, c[0x0][0x230] ;  /* 0x00008c00ff12bb82 */ /* 0x010f300000000a00 */
[----:B--2---:R-:W2:Y:S01]  /*0310*/  @!P1 LDC.64 R14, c[0x0][0x228] ;  /* 0x00008a00ff0e9b82 */ /* 0x004ea20000000a00 */
[----:B------:R-:W-:Y:S01]  /*0320*/  @!P2 IMAD.WIDE.U32 R26, R5, 0x4, R26 ;  /* 0x00000004051aa825 */ /* 0x000fe200078e001a */
[----:B------:R-:W-:-:S04]  /*0330*/  @!P1 LEA R25, R0, R25, 0x9 ;  /* 0x0000001900199211 */ /* 0x000fc800078e48ff */
[----:B------:R2:W3:Y:S01]  /*0340*/  @!P2 LDG.E R21, desc[UR4][R26.64] ;  /* 0x000000041a15a981 */ /* 0x0004e2000c1e1900 */
[----:B------:R-:W-:Y:S01]  /*0350*/  HFMA2.MMA R9, -RZ, RZ, 0, 0 ;  /* 0x00000000ff097435 */ /* 0x000fe200000001ff */
[----:B------:R-:W-:Y:S01]  /*0360*/  MOV R5, RZ ;  /* 0x000000ff00057202 */ /* 0x000fe20000000f00 */
[----:B-1----:R-:W-:-:S04]  /*0370*/  @!P3 IMAD.WIDE.U32 R28, R11, 0x4, R28 ;  /* 0x000000040b1cb825 */ /* 0x002fc800078e001c */
[C---:B0-----:R-:W-:Y:S01]  /*0380*/  @!P3 IMAD.WIDE.U32 R16, R11.reuse, 0x4, R16 ;  /* 0x000000040b10b825 */ /* 0x041fe200078e0010 */
[----:B------:R-:W3:Y:S03]  /*0390*/  @!P3 LDG.E R5, desc[UR4][R28.64] ;  /* 0x000000041c05b981 */ /* 0x000ee6000c1e1900 */
[----:B----4-:R-:W-:-:S04]  /*03a0*/  @!P3 IMAD.WIDE.U32 R18, R11, 0x4, R18 ;  /* 0x000000040b12b825 */ /* 0x010fc800078e0012 */
[C---:B--2---:R-:W-:Y:S01]  /*03b0*/  @!P1 IMAD.WIDE.U32 R26, R25.reuse, 0x4, R14 ;  /* 0x00000004191a9825 */ /* 0x044fe200078e000e */
[----:B------:R-:W-:Y:S01]  /*03c0*/  HFMA2.MMA R11, -RZ, RZ, 0, 0 ;  /* 0x00000000ff0b7435 */ /* 0x000fe200000001ff */
[----:B------:R0:W2:Y:S01]  /*03d0*/  @!P3 LDG.E R9, desc[UR4][R16.64] ;  /* 0x000000041009b981 */ /* 0x0000a2000c1e1900 */
[----:B------:R-:W1:Y:S03]  /*03e0*/  @!P1 LDC.64 R14, c[0x0][0x238] ;  /* 0x00008e00ff0e9b82 */ /* 0x000e660000000a00 */
[----:B------:R-:W4:Y:S05]  /*03f0*/  @!P1 LDG.E R23, desc[UR4][R26.64] ;  /* 0x000000041a179981 */ /* 0x000f2a000c1e1900 */
[----:B------:R0:W2:Y:S02]  /*0400*/  @!P3 LDG.E R11, desc[UR4][R18.64] ;  /* 0x00000004120bb981 */ /* 0x0000a4000c1e1900 */
[----:B0-----:R-:W0:Y:S01]  /*0410*/  @!P1 LDC.64 R16, c[0x0][0x220] ;  /* 0x00008800ff109b82 */ /* 0x001e220000000a00 */
[----:B------:R-:W-:Y:S01]  /*0420*/  MOV R18, RZ ;  /* 0x000000ff00127202 */ /* 0x000fe20000000f00 */
[----:B------:R-:W3:Y:S01]  /*0430*/  S2R R19, SR_TID.X ;  /* 0x0000000000137919 */ /* 0x000ee20000002100 */
[----:B0-----:R-:W-:-:S05]  /*0440*/  @!P1 IMAD.WIDE.U32 R26, R25, 0x4, R16 ;  /* 0x00000004191a9825 */ /* 0x001fca00078e0010 */
[----:B------:R-:W0:Y:S01]  /*0450*/  @!P1 LDC.64 R16, c[0x0][0x230] ;  /* 0x00008c00ff109b82 */ /* 0x000e220000000a00 */
[----:B------:R1:W5:Y:S02]  /*0460*/  @!P1 LDG.E R18, desc[UR4][R26.64] ;  /* 0x000000041a129981 */ /* 0x000364000c1e1900 */
[----:B-1----:R-:W-:Y:S02]  /*0470*/  HFMA2.MMA R27, -RZ, RZ, -0.0 , 0 ;  /* 0x80000000ff1b7435 */ /* 0x002fe400000001ff */
[----:B------:R-:W-:Y:S01]  /*0480*/  HFMA2.MMA R28, -RZ, RZ, 0, 0 ;  /* 0x00000000ff1c7435 */ /* 0x000fe200000001ff */
[----:B------:R-:W-:Y:S01]  /*0490*/  @!P1 IMAD.WIDE.U32 R14, R25, 0x4, R14 ;  /* 0x00000004190e9825 */ /* 0x000fe200078e000e */
[----:B------:R-:W-:-:S08]  /*04a0*/  MOV R29, 0x80000000 ;  /* 0x80000000001d7802 */ /* 0x000fd00000000f00 */
[----:B------:R1:W5:Y:S01]  /*04b0*/  @!P1 LDG.E R28, desc[UR4][R14.64] ;  /* 0x000000040e1c9981 */ /* 0x000362000c1e1900 */
[----:B0-----:R-:W-:Y:S01]  /*04c0*/  @!P1 IMAD.WIDE.U32 R16, R25, 0x4, R16 ;  /* 0x0000000419109825 */ /* 0x001fe200078e0010 */
[----:B------:R-:W-:Y:S01]  /*04d0*/  MOV R25, RZ ;  /* 0x000000ff00197202 */ /* 0x000fe20000000f00 */
[----:B------:R-:W-:-:S05]  /*04e0*/  HFMA2.MMA R26, -RZ, RZ, -0.0 , 0 ;  /* 0x80000000ff1a7435 */ /* 0x000fca00000001ff */
[----:B------:R0:W5:Y:S01]  /*04f0*/  @!P1 LDG.E R25, desc[UR4][R16.64] ;  /* 0x0000000410199981 */ /* 0x000162000c1e1900 */
[----:B------:R-:W-:Y:S01]  /*0500*/  BSSY B0, `(.L_x_4094) ;  /* 0x0000031000007945 */ /* 0x000fe20003800000 */
[----:B---3--:R-:W-:-:S06]  /*0510*/  @!P0 FMUL.FTZ R27, R3, -1.4426950216293334961 ;  /* 0xbfb8aa3b031b8820 */ /* 0x008fcc0000410000 */
[----:B------:R-:W1:Y:S01]  /*0520*/  @!P0 MUFU.EX2 R27, R27 ;  /* 0x0000001b001b8308 */ /* 0x000e620000000800 */
[----:B------:R-:W-:Y:S01]  /*0530*/  MOV R3, R19 ;  /* 0x0000001300037202 */ /* 0x000fe20000000f00 */
[----:B-1----:R-:W-:Y:S01]  /*0540*/  @!P0 FADD.FTZ R14, R27, 1 ;  /* 0x3f8000001b0e8421 */ /* 0x002fe20000010000 */
[----:B------:R-:W-:-:S05]  /*0550*/  @!P2 FMUL.FTZ R29, R12, -1.4426950216293334961 ;  /* 0xbfb8aa3b0c1da820 */ /* 0x000fca0000410000 */
[----:B------:R-:W1:Y:S01]  /*0560*/  @!P0 MUFU.RCP R12, R14 ;  /* 0x0000000e000c8308 */ /* 0x000e620000001000 */
[C---:B------:R-:W-:Y:S02]  /*0570*/  IADD3 R15, R3.reuse, 0x80, RZ ;  /* 0x00000080030f7810 */ /* 0x040fe40007ffe0ff */
[----:B0-----:R-:W-:Y:S02]  /*0580*/  IADD3 R17, R3, 0x100, RZ ;  /* 0x0000010003117810 */ /* 0x001fe40007ffe0ff */
[-C--:B------:R-:W-:Y:S01]  /*0590*/  ISETP.GE.AND P4, PT, R15, R2.reuse, PT ;  /* 0x000000020f00720c */ /* 0x080fe20003f86270 */
[----:B------:R-:W-:Y:S01]  /*05a0*/  @!P3 FMUL.FTZ R26, R4, -1.4426950216293334961 ;  /* 0xbfb8aa3b041ab820 */ /* 0x000fe20000410000 */
[----:B------:R-:W-:Y:S01]  /*05b0*/  ISETP.GE.AND P3, PT, R17, R2, PT ;  /* 0x000000021100720c */ /* 0x000fe20003f66270 */
[----:B-1----:R-:W-:-:S04]  /*05c0*/  @!P0 FFMA.FTZ R13, R12, -R13, R13 ;  /* 0x8000000d0c0d8223 */ /* 0x002fc8000001000d */
[----:B------:R-:W-:-:S06]  /*05d0*/  @!P0 FMUL.FTZ R13, R13, R10 ;  /* 0x0000000a0d0d8220 */ /* 0x000fcc0000410000 */
[----:B------:R-:W0:Y:S01]  /*05e0*/  @!P4 MUFU.EX2 R29, R29 ;  /* 0x0000001d001dc308 */ /* 0x000e220000000800 */
[----:B------:R-:W-:Y:S02]  /*05f0*/  @!P0 FFMA.FTZ R8, R12, R24, R13 ;  /* 0x000000180c088223 */ /* 0x000fe4000001000d */
[----:B------:R-:W1:Y:S05]  /*0600*/  @!P0 LDC.64 R12, c[0x0][0x218] ;  /* 0x00008600ff0c8b82 */ /* 0x000e6a0000000a00 */
[----:B------:R-:W3:Y:S01]  /*0610*/  @!P3 MUFU.EX2 R26, R26 ;  /* 0x0000001a001ab308 */ /* 0x000ee20000000800 */
[----:B------:R-:W-:Y:S02]  /*0620*/  IADD3 R17, R3, 0x180, RZ ;  /* 0x0000018003117810 */ /* 0x000fe40007ffe0ff */
[----:B------:R-:W-:-:S02]  /*0630*/  @!P0 MOV R3, R15 ;  /* 0x0000000f00038202 */ /* 0x000fc40000000f00 */
[----:B------:R-:W-:Y:S01]  /*0640*/  @!P0 LEA R15, R0, R19, 0x9 ;  /* 0x00000013000f8211 */ /* 0x000fe200078e48ff */
[----:B0-----:R-:W-:Y:S01]  /*0650*/  @!P4 FADD.FTZ R4, R29, 1 ;  /* 0x3f8000001d04c421 */ /* 0x001fe20000010000 */
[----:B------:R-:W-:Y:S01]  /*0660*/  ISETP.GE.AND P2, PT, R17, R2, PT ;  /* 0x000000021100720c */ /* 0x000fe20003f46270 */
[----:B------:R-:W-:Y:S01]  /*0670*/  HFMA2.MMA R10, -RZ, RZ, -0.0 , 0 ;  /* 0x80000000ff0a7435 */ /* 0x000fe200000001ff */
[----:B---3--:R-:W-:-:S03]  /*0680*/  @!P3 FADD.FTZ R16, R26, 1 ;  /* 0x3f8000001a10b421 */ /* 0x008fc60000010000 */
[----:B------:R-:W0:Y:S01]  /*0690*/  @!P4 MUFU.RCP R4, R4 ;  /* 0x000000040004c308 */ /* 0x000e220000001000 */
[----:B-1----:R-:W-:-:S07]  /*06a0*/  @!P0 IMAD.WIDE.U32 R12, R15, 0x4, R12 ;  /* 0x000000040f0c8825 */ /* 0x002fce00078e000c */
[----:B------:R-:W1:Y:S01]  /*06b0*/  @!P3 MUFU.RCP R14, R16 ;  /* 0x00000010000eb308 */ /* 0x000e620000001000 */
[----:B------:R3:W-:Y:S01]  /*06c0*/  @!P0 STG.E desc[UR4][R12.64], R8 ;  /* 0x000000080c008986 */ /* 0x0007e2000c101904 */
[----:B0-----:R-:W-:Y:S01]  /*06d0*/  @!P4 FFMA.FTZ R21, R4, -R21, R21 ;  /* 0x800000150415c223 */ /* 0x001fe20000010015 */
[----:B----4-:R-:W-:Y:S01]  /*06e0*/  @!P1 FMUL.FTZ R10, R23, -1.4426950216293334961 ;  /* 0xbfb8aa3b170a9820 */ /* 0x010fe20000410000 */
[----:B------:R-:W-:Y:S01]  /*06f0*/  ISETP.GE.AND P1, PT, R3, R2, PT ;  /* 0x000000020300720c */ /* 0x000fe20003f26270 */
[----:B-1----:R-:W-:-:S04]  /*0700*/  @!P3 FFMA.FTZ R24, R14, -R5, R5 ;  /* 0x800000050e18b223 */ /* 0x002fc80000010005 */
[----:B------:R-:W0:Y:S01]  /*0710*/  @!P2 MUFU.EX2 R10, R10 ;  /* 0x0000000a000aa308 */ /* 0x000e220000000800 */
[----:B------:R-:W-:Y:S01]  /*0720*/  @!P4 FMUL.FTZ R21, R21, R22 ;  /* 0x000000161515c220 */ /* 0x000fe20000410000 */
[----:B--2---:R-:W-:-:S03]  /*0730*/  @!P3 FMUL.FTZ R9, R24, R9 ;  /* 0x000000091809b220 */ /* 0x004fc60000410000 */
[----:B------:R-:W-:Y:S01]  /*0740*/  @!P4 FFMA.FTZ R6, R4, R20, R21 ;  /* 0x000000140406c223 */ /* 0x000fe20000010015 */
[----:B------:R-:W-:Y:S02]  /*0750*/  @!P3 FFMA.FTZ R7, R14, R11, R9 ;  /* 0x0000000b0e07b223 */ /* 0x000fe40000010009 */
[----:B---3--:R-:W-:Y:S05]  /*0760*/  @P1 BRA `(.L_x_4095) ;  /* 0x0000000000281947 */ /* 0x008fea0003800000 */
        /* <DEDUP_REMOVED lines=8> */
[----:B------:R1:W-:Y:S04]  /*07f0*/  STG.E desc[UR4][R4.64], R6 ;  /* 0x0000000604007986 */ /* 0x0003e8000c101904 */
[----:B------:R1:W-:Y:S02]  /*0800*/  @!P0 STG.E desc[UR4][R8.64], R7 ;  /* 0x0000000708008986 */ /* 0x0003e4000c101904 */
.L_x_4095:
[----:B------:R-:W-:Y:S05]  /*0810*/  BSYNC B0 ;  /* 0x0000000000007941 */ /* 0x000fea0003800000 */
.L_x_4094:
[----:B0-----:R-:W-:Y:S01]  /*0820*/  @!P2 FADD.FTZ R10, R10, 1 ;  /* 0x3f8000000a0aa421 */ /* 0x001fe20000010000 */
[----:B------:R-:W-:-:S03]  /*0830*/  ISETP.GE.AND P0, PT, R3, R2, PT ;  /* 0x000000020300720c */ /* 0x000fc60003f06270 */
[----:B-1----:R0:W1:Y:S10]  /*0840*/  @!P2 MUFU.RCP R7, R10 ;  /* 0x0000000a0007a308 */ /* 0x0020740000001000 */
[----:B0-----:R-:W-:Y:S05]  /*0850*/  @P0 EXIT ;  /* 0x000000000000094d */ /* 0x001fea0003800000 */
[----:B------:R-:W0:Y:S01]  /*0860*/  LDC.64 R4, c[0x0][0x218] ;  /* 0x00008600ff047b82 */ /* 0x000e220000000a00 */
[----:B-1---5:R-:W-:Y:S01]  /*0870*/  @!P2 FFMA.FTZ R9, R7, -R28, R28 ;  /* 0x8000001c0709a223 */ /* 0x022fe2000001001c */
[----:B------:R-:W-:-:S03]  /*0880*/  LEA R3, R0, R3, 0x9 ;  /* 0x0000000300037211 */ /* 0x000fc600078e48ff */
[----:B------:R-:W-:-:S04]  /*0890*/  @!P2 FMUL.FTZ R18, R9, R18 ;  /* 0x000000120912a220 */ /* 0x000fc80000410000 */
[----:B------:R-:W-:Y:S01]  /*08a0*/  @!P2 FFMA.FTZ R7, R7, R25, R18 ;  /* 0x000000190707a223 */ /* 0x000fe20000010012 */
[----:B0-----:R-:W-:-:S05]  /*08b0*/  IMAD.WIDE.U32 R2, R3, 0x4, R4 ;  /* 0x0000000403027825 */ /* 0x001fca00078e0004 */
[----:B------:R-:W-:Y:S01]  /*08c0*/  STG.E desc[UR4][R2.64], R7 ;  /* 0x0000000702007986 */ /* 0x000fe2000c101904 */
[----:B------:R-:W-:Y:S05]  /*08d0*/  EXIT ;  /* 0x000000000000794d */ /* 0x000fea0003800000 */
.L_x_4096:
        /* <DEDUP_REMOVED lines=10> */
.L_x_9590:


//--------------------- .text._ZN2at6native29vectorized_elementwise_kernelILi2EZZZNS0_14glu_jvp_kernelERNS_18TensorIteratorBaseEENKUlvE_clEvENKUlvE0_clEvEUlffffE_St5arrayIPcLm5EEEEviT0_T1_ --------------------------
	.section	.text._ZN2at6native29vectorized_elementwise_kernelILi2EZZZNS0_14glu_jvp_kernelERNS_18TensorIteratorBaseEENKUlvE_clEvENKUlvE0_clEvEUlffffE_St5arrayIPcLm5EEEEviT0_T1_,"ax",@progbits
	.align	128
        .global         _ZN2at6native29vectorized_elementwise_kernelILi2EZZZNS0_14glu_jvp_kernelERNS_18TensorIteratorBaseEENKUlvE_clEvENKUlvE0_clEvEUlffffE_St5arrayIPcLm5EEEEviT0_T1_
        .type           _ZN2at6native29vectorized_elementwise_kernelILi2EZZZNS0_14glu_jvp_kernelERNS_18TensorIteratorBaseEENKUlvE_clEvENKUlvE0_clEvEUlffffE_St5arrayIPcLm5EEEEviT0_T1_,@function
        .size           _ZN2at6native29vectorized_elementwise_kernelILi2EZZZNS0_14glu_jvp_kernelERNS_18TensorIteratorBaseEENKUlvE_clEvENKUlvE0_clEvEUlffffE_St5arrayIPcLm5EEEEviT0_T1_,(.L_x_9591 - _ZN2at6native29vectorized_elementwise_kernelILi2EZZZNS0_14glu_jvp_kernelERNS_18TensorIteratorBaseEENKUlvE_clEvENKUlvE0_clEvEUlffffE_St5arrayIPcLm5EEEEviT0_T1_)
        .other          _ZN2at6native29vectorized_elementwise_kernelILi2EZZZNS0_14glu_jvp_kernelERNS_18TensorIteratorBaseEENKUlvE_clEvENKUlvE0_clEvEUlffffE_St5arrayIPcLm5EEEEviT0_T1_,@"STO_CUDA_ENTRY STV_DEFAULT"
_ZN2at6native29vectorized_elementwise_kernelILi2EZZZNS0_14glu_jvp_kernelERNS_18TensorIteratorBaseEENKUlvE_clEvENKUlvE0_clEvEUlffffE_St5arrayIPcLm5EEEEviT0_T1_:
.text._ZN2at6native29vectorized_elementwise_kernelILi2EZZZNS0_14glu_jvp_kernelERNS_18TensorIteratorBaseEENKUlvE_clEvENKUlvE0_clEvEUlffffE_St5arrayIPcLm5EEEEviT0_T1_:
        /* <DEDUP_REMOVED lines=15> */
[----:B------:R-:W4:Y:S04]  /*00f0*/  LDG.E.64 R34, desc[UR4][R4.64] ;  /* 0x0000000404227981 */ /* 0x000f28000c1e1b00 */
[----:B------:R-:W5:Y:S04]  /*0100*/  LDG.E.64 R32, desc[UR4][R4.64+0x400] ;  /* 0x0004000404207981 */ /* 0x000f68000c1e1b00 */
[----:B------:R-:W5:Y:S04]  /*0110*/  LDG.E.64 R30, desc[UR4][R4.64+0x800] ;  /* 0x00080004041e7981 */ /* 0x000f68000c1e1b00 */
[----:B------:R-:W5:Y:S01]  /*0120*/  LDG.E.64 R26, desc[UR4][R4.64+0xc00] ;  /* 0x000c0004041a7981 */ /* 0x000f62000c1e1b00 */
[----:B--2---:R-:W-:-:S04]  /*0130*/  IMAD.WIDE R6, R0, 0x4, R6 ;  /* 0x0000000400067825 */ /* 0x004fc800078e0206 */
[----:B---3--:R-:W-:-:S04]  /*0140*/  IMAD.WIDE R8, R0, 0x4, R8 ;  /* 0x0000000400087825 */ /* 0x008fc800078e0208 */
[----:B------:R-:W-:-:S04]  /*0150*/  IMAD.WIDE.U32 R44, R28, 0x8, R6 ;  /* 0x000000081c2c7825 */ /* 0x000fc800078e0006 */
[----:B0-----:R-:W-:Y:S01]  /*0160*/  IMAD.WIDE R2, R0, 0x4, R2 ;  /* 0x0000000400027825 */ /* 0x001fe200078e0202 */
[----:B------:R-:W2:Y:S04]  /*0170*/  LDG.E.64 R24, desc[UR4][R44.64] ;  /* 0x000000042c187981 */ /* 0x000ea8000c1e1b00 */
[----:B------:R-:W3:Y:S01]  /*0180*/  LDG.E.64 R6, desc[UR4][R44.64+0x400] ;  /* 0x000400042c067981 */ /* 0x000ee2000c1e1b00 */
[----:B------:R-:W-:-:S03]  /*0190*/  IMAD.WIDE.U32 R40, R28, 0x8, R2 ;  /* 0x000000081c287825 */ /* 0x000fc600078e0002 */
[----:B------:R-:W3:Y:S01]  /*01a0*/  LDG.E.64 R2, desc[UR4][R44.64+0x800] ;  /* 0x000800042c027981 */ /* 0x000ee2000c1e1b00 */
[----:B------:R-:W-:-:S03]  /*01b0*/  IMAD.WIDE.U32 R42, R28, 0x8, R8 ;  /* 0x000000081c2a7825 */ /* 0x000fc600078e0008 */
[----:B------:R-:W3:Y:S04]  /*01c0*/  LDG.E.64 R20, desc[UR4][R40.64+0x400] ;  /* 0x0004000428147981 */ /* 0x000ee8000c1e1b00 */
[----:B------:R-:W3:Y:S04]  /*01d0*/  LDG.E.64 R16, desc[UR4][R42.64+0x400] ;  /* 0x000400042a107981 */ /* 0x000ee8000c1e1b00 */
[----:B------:R-:W3:Y:S04]  /*01e0*/  LDG.E.64 R4, desc[UR4][R44.64+0xc00] ;  /* 0x000c00042c047981 */ /* 0x000ee8000c1e1b00 */
[----:B------:R-:W3:Y:S04]  /*01f0*/  LDG.E.64 R22, desc[UR4][R40.64] ;  /* 0x0000000428167981 */ /* 0x000ee8000c1e1b00 */
[----:B------:R-:W3:Y:S04]  /*0200*/  LDG.E.64 R14, desc[UR4][R40.64+0x800] ;  /* 0x00080004280e7981 */ /* 0x000ee8000c1e1b00 */
[----:B------:R-:W3:Y:S04]  /*0210*/  LDG.E.64 R12, desc[UR4][R40.64+0xc00] ;  /* 0x000c0004280c7981 */ /* 0x000ee8000c1e1b00 */
[----:B------:R-:W3:Y:S04]  /*0220*/  LDG.E.64 R18, desc[UR4][R42.64] ;  /* 0x000000042a127981 */ /* 0x000ee8000c1e1b00 */
[----:B------:R-:W3:Y:S04]  /*0230*/  LDG.E.64 R10, desc[UR4][R42.64+0x800] ;  /* 0x000800042a0a7981 */ /* 0x000ee8000c1e1b00 */
[----:B------:R-:W3:Y:S01]  /*0240*/  LDG.E.64 R8, desc[UR4][R42.64+0xc00] ;  /* 0x000c00042a087981 */ /* 0x000ee2000c1e1b00 */
[----:B----4-:R-:W-:Y:S01]  /*0250*/  FMUL.FTZ R29, R34, -1.4426950216293334961 ;  /* 0xbfb8aa3b221d7820 */ /* 0x010fe20000410000 */
[----:B------:R-:W-:Y:S01]  /*0260*/  FMUL.FTZ R35, R35, -1.4426950216293334961 ;  /* 0xbfb8aa3b23237820 */ /* 0x000fe20000410000 */
[----:B-----5:R-:W-:Y:S01]  /*0270*/  FMUL.FTZ R38, R32, -1.4426950216293334961 ;  /* 0xbfb8aa3b20267820 */ /* 0x020fe20000410000 */
[----:B------:R-:W-:-:S02]  /*0280*/  FMUL.FTZ R33, R33, -1.4426950216293334961 ;  /* 0xbfb8aa3b21217820 */ /* 0x000fc40000410000 */
[----:B------:R-:W0:Y:S01]  /*0290*/  MUFU.EX2 R36, R35 ;  /* 0x0000002300247308 */ /* 0x000e220000000800 */
[----:B------:R-:W-:Y:S01]  /*02a0*/  FMUL.FTZ R37, R30, -1.4426950216293334961 ;  /* 0xbfb8aa3b1e257820 */ /* 0x000fe20000410000 */
[----:B------:R-:W-:-:S06]  /*02b0*/  FMUL.FTZ R30, R31, -1.4426950216293334961 ;  /* 0xbfb8aa3b1f1e7820 */ /* 0x000fcc0000410000 */
[----:B------:R-:W1:Y:S01]  /*02c0*/  MUFU.EX2 R29, R29 ;  /* 0x0000001d001d7308 */ /* 0x000e620000000800 */
[----:B------:R-:W-:-:S07]  /*02d0*/  FMUL.FTZ R26, R26, -1.4426950216293334961 ;  /* 0xbfb8aa3b1a1a7820 */ /* 0x000fce0000410000 */
[----:B------:R-:W4:Y:S01]  /*02e0*/  MUFU.EX2 R34, R33 ;  /* 0x0000002100227308 */ /* 0x000f220000000800 */
[----:B------:R-:W-:-:S07]  /*02f0*/  FMUL.FTZ R27, R27, -1.4426950216293334961 ;  /* 0xbfb8aa3b1b1b7820 */ /* 0x000fce0000410000 */
[----:B------:R-:W5:Y:S01]  /*0300*/  MUFU.EX2 R38, R38 ;  /* 0x0000002600267308 */ /* 0x000f620000000800 */
[----:B0-----:R-:W-:Y:S01]  /*0310*/  FADD.FTZ R36, R36, 1 ;  /* 0x3f80000024247421 */ /* 0x001fe20000010000 */
[----:B-1----:R-:W-:-:S06]  /*0320*/  FADD.FTZ R35, R29, 1 ;  /* 0x3f8000001d237421 */ /* 0x002fcc0000010000 */
[----:B------:R-:W0:Y:S01]  /*0330*/  MUFU.EX2 R37, R37 ;  /* 0x0000002500257308 */ /* 0x000e220000000800 */
[----:B----4-:R-:W-:-:S07]  /*0340*/  FADD.FTZ R34, R34, 1 ;  /* 0x3f80000022227421 */ /* 0x010fce0000010000 */
[----:B------:R-:W1:Y:S01]  /*0350*/  MUFU.EX2 R30, R30 ;  /* 0x0000001e001e7308 */ /* 0x000e620000000800 */
[----:B-----5:R-:W-:-:S07]  /*0360*/  FADD.FTZ R33, R38, 1 ;  /* 0x3f80000026217421 */ /* 0x020fce0000010000 */
[----:B------:R-:W4:Y:S08]  /*0370*/  MUFU.EX2 R31, R26 ;  /* 0x0000001a001f7308 */ /* 0x000f300000000800 */
[----:B------:R5:W2:Y:S01]  /*0380*/  MUFU.EX2 R32, R27 ;  /* 0x0000001b00207308 */ /* 0x000aa20000000800 */
[----:B0-----:R-:W-:Y:S01]  /*0390*/  FADD.FTZ R29, R37, 1 ;  /* 0x3f800000251d7421 */ /* 0x001fe20000010000 */
[----:B-1----:R-:W-:-:S06]  /*03a0*/  FADD.FTZ R30, R30, 1 ;  /* 0x3f8000001e1e7421 */ /* 0x002fcc0000010000 */
[----:B------:R-:W0:Y:S01]  /*03b0*/  MUFU.RCP R36, R36 ;  /* 0x0000002400247308 */ /* 0x000e220000001000 */
[----:B-----5:R-:W1:Y:S01]  /*03c0*/  LDC.64 R26, c[0x0][0x218] ;  /* 0x00008600ff1a7b82 */ /* 0x020e620000000a00 */
[----:B----4-:R-:W-:-:S06]  /*03d0*/  FADD.FTZ R31, R31, 1 ;  /* 0x3f8000001f1f7421 */ /* 0x010fcc0000010000 */
[----:B------:R-:W4:Y:S01]  /*03e0*/  MUFU.RCP R35, R35 ;  /* 0x0000002300237308 */ /* 0x000f220000001000 */
[----:B--2---:R-:W-:-:S07]  /*03f0*/  FADD.FTZ R32, R32, 1 ;  /* 0x3f80000020207421 */ /* 0x004fce0000010000 */
[----:B------:R-:W3:Y:S08]  /*0400*/  MUFU.RCP R34, R34 ;  /* 0x0000002200227308 */ /* 0x000ef00000001000 */
[----:B------:R-:W2:Y:S01]  /*0410*/  MUFU.RCP R33, R33 ;  /* 0x0000002100217308 */ /* 0x000ea20000001000 */
[----:B0-----:R-:W-:Y:S01]  /*0420*/  FFMA.FTZ R38, -R25, R36, R25 ;  /* 0x0000002419267223 */ /* 0x001fe20000010119 */
[----:B----4-:R-:W-:-:S06]  /*0430*/  FFMA.FTZ R25, -R24, R35, R24 ;  /* 0x0000002318197223 */ /* 0x010fcc0000010118 */
[----:B------:R-:W-:Y:S01]  /*0440*/  MUFU.RCP R29, R29 ;  /* 0x0000001d001d7308 */ /* 0x000fe20000001000 */
[----:B---3--:R-:W-:-:S07]  /*0450*/  FFMA.FTZ R24, -R7, R34, R7 ;  /* 0x0000002207187223 */ /* 0x008fce0000010107 */
[----:B------:R-:W0:Y:S01]  /*0460*/  MUFU.RCP R30, R30 ;  /* 0x0000001e001e7308 */ /* 0x000e220000001000 */
[----:B--2---:R-:W-:-:S07]  /*0470*/  FFMA.FTZ R7, -R6, R33, R6 ;  /* 0x0000002106077223 */ /* 0x004fce0000010106 */
[----:B------:R-:W2:Y:S08]  /*0480*/  MUFU.RCP R31, R31 ;  /* 0x0000001f001f7308 */ /* 0x000eb00000001000 */
[----:B------:R-:W3:Y:S01]  /*0490*/  MUFU.RCP R32, R32 ;  /* 0x0000002000207308 */ /* 0x000ee20000001000 */
[----:B------:R-:W-:Y:S01]  /*04a0*/  FMUL.FTZ R7, R20, R7 ;  /* 0x0000000714077220 */ /* 0x000fe20000410000 */
[----:B-1----:R-:W-:-:S04]  /*04b0*/  IMAD.WIDE.U32 R26, R0, 0x4, R26 ;  /* 0x00000004001a7825 */ /* 0x002fc800078e001a */
[----:B0-----:R-:W-:Y:S01]  /*04c0*/  FFMA.FTZ R0, -R3, R30, R3 ;  /* 0x0000001e03007223 */ /* 0x001fe20000010103 */
[----:B------:R-:W-:Y:S01]  /*04d0*/  FFMA.FTZ R16, R16, R33, R7 ;  /* 0x0000002110107223 */ /* 0x000fe20000010007 */
[----:B------:R-:W-:Y:S01]  /*04e0*/  FFMA.FTZ R7, -R2, R29, R2 ;  /* 0x0000001d02077223 */ /* 0x000fe20000010102 */
[----:B--2---:R-:W-:Y:S01]  /*04f0*/  FFMA.FTZ R3, -R4, R31, R4 ;  /* 0x0000001f04037223 */ /* 0x004fe20000010104 */
[----:B------:R-:W-:Y:S01]  /*0500*/  FMUL.FTZ R38, R23, R38 ;  /* 0x0000002617267220 */ /* 0x000fe20000410000 */
[----:B------:R-:W-:Y:S01]  /*0510*/  FMUL.FTZ R25, R22, R25 ;  /* 0x0000001916197220 */ /* 0x000fe20000410000 */
[----:B------:R-:W-:Y:S01]  /*0520*/  FMUL.FTZ R24, R21, R24 ;  /* 0x0000001815187220 */ /* 0x000fe20000410000 */
[----:B------:R-:W-:Y:S01]  /*0530*/  FMUL.FTZ R7, R14, R7 ;  /* 0x000000070e077220 */ /* 0x000fe20000410000 */
[----:B---3--:R-:W-:Y:S01]  /*0540*/  FFMA.FTZ R2, -R5, R32, R5 ;  /* 0x0000002005027223 */ /* 0x008fe20000010105 */
[----:B------:R-:W-:Y:S01]  /*0550*/  FMUL.FTZ R0, R15, R0 ;  /* 0x000000000f007220 */ /* 0x000fe20000410000 */
[----:B------:R-:W-:-:S02]  /*0560*/  FMUL.FTZ R3, R12, R3 ;  /* 0x000000030c037220 */ /* 0x000fc40000410000 */
[----:B------:R-:W-:Y:S01]  /*0570*/  FMUL.FTZ R2, R13, R2 ;  /* 0x000000020d027220 */ /* 0x000fe20000410000 */
[----:B------:R-:W-:Y:S01]  /*0580*/  FFMA.FTZ R19, R19, R36, R38 ;  /* 0x0000002413137223 */ /* 0x000fe20000010026 */
[----:B------:R-:W-:Y:S01]  /*0590*/  FFMA.FTZ R18, R18, R35, R25 ;  /* 0x0000002312127223 */ /* 0x000fe20000010019 */
[----:B------:R-:W-:Y:S01]  /*05a0*/  FFMA.FTZ R17, R17, R34, R24 ;  /* 0x0000002211117223 */ /* 0x000fe20000010018 */
[----:B------:R-:W-:-:S04]  /*05b0*/  IMAD.WIDE R26, R28, 0x8, R26 ;  /* 0x000000081c1a7825 */ /* 0x000fc800078e021a */
[----:B------:R-:W-:Y:S01]  /*05c0*/  FFMA.FTZ R11, R11, R30, R0 ;  /* 0x0000001e0b0b7223 */ /* 0x000fe20000010000 */
[----:B------:R-:W-:Y:S01]  /*05d0*/  FFMA.FTZ R10, R10, R29, R7 ;  /* 0x0000001d0a0a7223 */ /* 0x000fe20000010007 */
[----:B------:R-:W-:Y:S01]  /*05e0*/  FFMA.FTZ R9, R9, R32, R2 ;  /* 0x0000002009097223 */ /* 0x000fe20000010002 */
[----:B------:R-:W-:Y:S01]  /*05f0*/  FFMA.FTZ R8, R8, R31, R3 ;  /* 0x0000001f08087223 */ /* 0x000fe20000010003 */
[----:B------:R-:W-:Y:S04]  /*0600*/  STG.E.64 desc[UR4][R26.64], R18 ;  /* 0x000000121a007986 */ /* 0x000fe8000c101b04 */
[----:B------:R-:W-:Y:S04]  /*0610*/  STG.E.64 desc[UR4][R26.64+0x400], R16 ;  /* 0x000400101a007986 */ /* 0x000fe8000c101b04 */
[----:B------:R-:W-:Y:S04]  /*0620*/  STG.E.64 desc[UR4][R26.64+0x800], R10 ;  /* 0x0008000a1a007986 */ /* 0x000fe8000c101b04 */
[----:B------:R-:W-:Y:S01]  /*0630*/  STG.E.64 desc[UR4][R26.64+0xc00], R8 ;  /* 0x000c00081a007986 */ /* 0x000fe2000c101b04 */
[----:B------:R-:W-:Y:S05]  /*0640*/  EXIT ;  /* 0x000000000000794d */ /* 0x000fea0003800000 */
.L_x_4097:
[----:B------:R-:W0:Y:S01]  /*0650*/  S2R R11, SR_TID.X ;  /* 0x00000000000b7919 */ /* 0x000e220000002100 */
[----:B------:R-:W-:Y:S02]  /*0660*/  CS2R R12, SRZ ;  /* 0x00000000000c7805 */ /* 0x000fe4000001ff00 */
[----:B0-----:R-:W-:-:S13]  /*0670*/  ISETP.GE.AND P0, PT, R11, R2, PT ;  /* 0x000000020b00720c */ /* 0x001fda0003f06270 */
[----:B------:R-:W0:Y:S01]  /*0680*/  @!P0 LDC.64 R16, c[0x0][0x228] ;  /* 0x00008a00ff108b82 */ /* 0x000e220000000a00 */
[----:B------:R-:W-:-:S07]  /*0690*/  @!P0 IADD3 R23, R0, R11, RZ ;  /* 0x0000000b00178210 */ /* 0x000fce0007ffe0ff */
[----:B------:R-:W1:Y:S08]  /*06a0*/  @!P0 LDC.64 R20, c[0x0][0x238] ;  /* 0x00008e00ff148b82 */ /* 0x000e700000000a00 */
[----:B------:R-:W2:Y:S01]  /*06b0*/  @!P0 LDC.64 R14, c[0x0][0x220] ;  /* 0x00008800ff0e8b82 */ /* 0x000ea20000000a00 */
[----:B0-----:R-:W-:-:S07]  /*06c0*/  @!P0 IMAD.WIDE.U32 R16, R23, 0x4, R16 ;  /* 0x0000000417108825 */ /* 0x001fce00078e0010 */
[----:B------:R-:W0:Y:S01]  /*06d0*/  @!P0 LDC.64 R18, c[0x0][0x230] ;  /* 0x00008c00ff128b82 */ /* 0x000e220000000a00 */
[----:B------:R3:W4:Y:S01]  /*06e0*/  @!P0 LDG.E R13, desc[UR4][R16.64] ;  /* 0x00000004100d8981 */ /* 0x000722000c1e1900 */
[----:B------:R-:W-:Y:S01]  /*06f0*/  HFMA2.MMA R3, -RZ, RZ, 0, 0 ;  /* 0x00000000ff037435 */ /* 0x000fe200000001ff */
[----:B-1----:R-:W-:-:S05]  /*0700*/  @!P0 IMAD.WIDE.U32 R20, R23, 0x4, R20 ;  /* 0x0000000417148825 */ /* 0x002fca00078e0014 */
[----:B------:R1:W5:Y:S01]  /*0710*/  @!P0 LDG.E R12, desc[UR4][R20.64] ;  /* 0x00000004140c8981 */ /* 0x000362000c1e1900 */
[----:B--2---:R-:W-:-:S05]  /*0720*/  @!P0 IMAD.WIDE.U32 R14, R23, 0x4, R14 ;  /* 0x00000004170e8825 */ /* 0x004fca00078e000e */
[----:B------:R2:W5:Y:S01]  /*0730*/  @!P0 LDG.E R3, desc[UR4][R14.64] ;  /* 0x000000040e038981 */ /* 0x000562000c1e1900 */
[----:B---3--:R-:W-:Y:S01]  /*0740*/  MOV R16, RZ ;  /* 0x000000ff00107202 */ /* 0x008fe20000000f00 */
[----:B0-----:R-:W-:Y:S01]  /*0750*/  @!P0 IMAD.WIDE.U32 R18, R23, 0x4, R18 ;  /* 0x0000000417128825 */ /* 0x001fe200078e0012 */
[----:B------:R-:W-:-:S04]  /*0760*/  @!P0 IADD3 R11, R11, 0x80, RZ ;  /* 0x000000800b0b8810 */ /* 0x000fc80007ffe0ff */
[----:B------:R-:W3:Y:S01]  /*0770*/  @!P0 LDG.E R16, desc[UR4][R18.64] ;  /* 0x0000000412108981 */ /* 0x000ee2000c1e1900 */
[----:B------:R-:W-:-:S13]  /*0780*/  ISETP.GE.AND P3, PT, R11, R2, PT ;  /* 0x000000020b00720c */ /* 0x000fda0003f66270 */
[----:B------:R-:W0:Y:S01]  /*0790*/  @!P3 LDC.64 R24, c[0x0][0x228] ;  /* 0x00008a00ff18bb82 */ /* 0x000e220000000a00 */
[----:B------:R-:W-:-:S07]  /*07a0*/  @!P3 IADD3 R23, R0, R11, RZ ;  /* 0x0000000b0017b210 */ /* 0x000fce0007ffe0ff */
[----:B-1----:R-:W1:Y:S08]  /*07b0*/  @!P3 LDC.64 R20, c[0x0][0x220] ;  /* 0x00008800ff14bb82 */ /* 0x002e700000000a00 */
[----:B------:R-:W1:Y:S01]  /*07c0*/  @!P3 LDC.64 R42, c[0x0][0x230] ;  /* 0x00008c00ff2abb82 */ /* 0x000e620000000a00 */
[----:B0-----:R-:W-:-:S07]  /*07d0*/  @!P3 IMAD.WIDE.U32 R24, R23, 0x4, R24 ;  /* 0x000000041718b825 */ /* 0x001fce00078e0018 */
[----:B------:R-:W0:Y:S01]  /*07e0*/  @!P3 LDC.64 R26, c[0x0][0x238] ;  /* 0x00008e00ff1abb82 */ /* 0x000e220000000a00 */
[----:B------:R1:W3:Y:S01]  /*07f0*/  @!P3 LDG.E R17, desc[UR4][R24.64] ;  /* 0x000000041811b981 */ /* 0x0002e2000c1e1900 */
[----:B------:R-:W-:-:S04]  /*0800*/  @!P3 IADD3 R11, R11, 0x80, RZ ;  /* 0x000000800b0bb810 */ /* 0x000fc80007ffe0ff */
[----:B------:R-:W-:-:S13]  /*0810*/  ISETP.GE.AND P4, PT, R11, R2, PT ;  /* 0x000000020b00720c */ /* 0x000fda0003f86270 */
[----:B------:R-:W-:Y:S01]  /*0820*/  @!P4 IADD3 R29, R0, R11, RZ ;  /* 0x0000000b001dc210 */ /* 0x000fe20007ffe0ff */
[----:B------:R-:W0:Y:S01]  /*0830*/  @!P4 LDC.64 R44, c[0x0][0x220] ;  /* 0x00008800ff2ccb82 */ /* 0x000e220000000a00 */
[----:B------:R-:W-:-:S04]  /*0840*/  @!P4 IADD3 R11, R11, 0x80, RZ ;  /* 0x000000800b0bc810 */ /* 0x000fc80007ffe0ff */
[----:B------:R-:W-:-:S03]  /*0850*/  ISETP.GE.AND P5, PT, R11, R2, PT ;  /* 0x000000020b00720c */ /* 0x000fc60003fa6270 */
[----:B------:R-:W0:Y:S08]  /*0860*/  @!P4 LDC.64 R32, c[0x0][0x230] ;  /* 0x00008c00ff20cb82 */ /* 0x000e300000000a00 */
[----:B------:R-:W0:Y:S02]  /*0870*/  @!P4 LDC.64 R30, c[0x0][0x238] ;  /* 0x00008e00ff1ecb82 */ /* 0x000e240000000a00 */
[----:B--2---:R-:W-:-:S02]  /*0880*/  @!P5 IADD3 R15, R0, R11, RZ ;  /* 0x0000000b000fd210 */ /* 0x004fc40007ffe0ff */
[----:B------:R-:W-:Y:S01]  /*0890*/  @!P5 IADD3 R11, R11, 0x80, RZ ;  /* 0x000000800b0bd810 */ /* 0x000fe20007ffe0ff */
[----:B-1----:R-:W-:-:S03]  /*08a0*/  @!P3 IMAD.WIDE.U32 R20, R23, 0x4, R20 ;  /* 0x000000041714b825 */ /* 0x002fc600078e0014 */
[----:B------:R-:W-:Y:S01]  /*08b0*/  ISETP.GE.AND P6, PT, R11, R2, PT ;  /* 0x000000020b00720c */ /* 0x000fe20003fc6270 */
[C---:B------:R-:W-:Y:S01]  /*08c0*/  @!P3 IMAD.WIDE.U32 R42, R23.reuse, 0x4, R42 ;  /* 0x00000004172ab825 */ /* 0x040fe200078e002a */
[----:B------:R-:W1:Y:S03]  /*08d0*/  @!P5 LDC.64 R24, c[0x0][0x228] ;  /* 0x00008a00ff18db82 */ /* 0x000e660000000a00 */
[----:B0-----:R-:W-:-:S05]  /*08e0*/  @!P3 IMAD.WIDE.U32 R26, R23, 0x4, R26 ;  /* 0x00000004171ab825 */ /* 0x001fca00078e001a */
[----:B------:R-:W0:Y:S01]  /*08f0*/  @!P5 LDC.64 R22, c[0x0][0x230] ;  /* 0x00008c00ff16db82 */ /* 0x000e220000000a00 */
[----:B------:R-:W-:Y:S01]  /*0900*/  HFMA2.MMA R35, -RZ, RZ, 0, 0 ;  /* 0x00000000ff237435 */ /* 0x000fe200000001ff */
[C---:B------:R-:W-:Y:S01]  /*0910*/  @!P4 IMAD.WIDE.U32 R44, R29.reuse, 0x4, R44 ;  /* 0x000000041d2cc825 */ /* 0x040fe200078e002c */
[----:B------:R-:W-:Y:S02]  /*0920*/  CS2R R40, SRZ ;  /* 0x0000000000287805 */ /* 0x000fe4000001ff00 */
[----:B------:R-:W-:Y:S01]  /*0930*/  CS2R R36, SRZ ;  /* 0x0000000000247805 */ /* 0x000fe2000001ff00 */
[----:B------:R-:W-:-:S03]  /*0940*/  @!P4 IMAD.WIDE.U32 R32, R29, 0x4, R32 ;  /* 0x000000041d20c825 */ /* 0x000fc600078e0020 */
[----:B------:R2:W3:Y:S01]  /*0950*/  @!P3 LDG.E R41, desc[UR4][R26.64] ;  /* 0x000000041a29b981 */ /* 0x0004e2000c1e1900 */
[----:B------:R-:W-:-:S03]  /*0960*/  @!P4 IMAD.WIDE.U32 R30, R29, 0x4, R30 ;  /* 0x000000041d1ec825 */ /* 0x000fc600078e001e */
[----:B------:R0:W3:Y:S04]  /*0970*/  @!P4 LDG.E R37, desc[UR4][R44.64] ;  /* 0x000000042c25c981 */ /* 0x0000e8000c1e1900 */
[----:B------:R0:W3:Y:S01]  /*0980*/  @!P4 LDG.E R35, desc[UR4][R32.64] ;  /* 0x000000042023c981 */ /* 0x0000e2000c1e1900 */
[----:B--2---:R-:W2:Y:S01]  /*0990*/  @!P6 LDC.64 R26, c[0x0][0x230] ;  /* 0x00008c00ff1aeb82 */ /* 0x004ea20000000a00 */
[----:B-1----:R-:W-:-:S04]  /*09a0*/  @!P5 IMAD.WIDE.U32 R24, R15, 0x4, R24 ;  /* 0x000000040f18d825 */ /* 0x002fc800078e0018 */
[----:B0-----:R-:W-:Y:S01]  /*09b0*/  @!P5 IMAD.WIDE.U32 R22, R15, 0x4, R22 ;  /* 0x000000040f16d825 */ /* 0x001fe200078e0016 */
[----:B------:R-:W2:Y:S02]  /*09c0*/  @!P5 LDG.E R34, desc[UR4][R24.64] ;  /* 0x000000041822d981 */ /* 0x000ea4000c1e1900 */
[----:B------:R-:W0:Y:S01]  /*09d0*/  @!P6 LDC.64 R44, c[0x0][0x228] ;  /* 0x00008a00ff2ceb82 */ /* 0x000e220000000a00 */
[----:B------:R-:W-:-:S10]  /*09e0*/  HFMA2.MMA R32, -RZ, RZ, 0, 0 ;  /* 0x00000000ff207435 */ /* 0x000fd400000001ff */
[----:B------:R-:W2:Y:S01]  /*09f0*/  @!P5 LDG.E R32, desc[UR4][R22.64] ;  /* 0x000000041620d981 */ /* 0x000ea2000c1e1900 */
[----:B------:R-:W-:Y:S02]  /*0a00*/  MOV R38, RZ ;  /* 0x000000ff00267202 */ /* 0x000fe40000000f00 */
[----:B------:R-:W-:Y:S01]  /*0a10*/  MOV R33, 0x80000000 ;  /* 0x8000000000217802 */ /* 0x000fe20000000f00 */
[----:B----4-:R-:W-:-:S06]  /*0a20*/  @!P0 FMUL.FTZ R13, R13, -1.4426950216293334961 ;  /* 0xbfb8aa3b0d0d8820 */ /* 0x010fcc0000410000 */
[----:B------:R-:W1:Y:S02]  /*0a30*/  @!P0 MUFU.EX2 R13, R13 ;  /* 0x0000000d000d8308 */ /* 0x000e640000000800 */
[----:B-1----:R-:W-:-:S06]  /*0a40*/  @!P0 FADD.FTZ R14, R13, 1 ;  /* 0x3f8000000d0e8421 */ /* 0x002fcc0000010000 */
[----:B------:R-:W5:Y:S02]  /*0a50*/  @!P0 MUFU.RCP R19, R14 ;  /* 0x0000000e00138308 */ /* 0x000f640000001000 */
[----:B-----5:R-:W-:Y:S02]  /*0a60*/  @!P0 FFMA.FTZ R18, R19, -R12, R12 ;  /* 0x8000000c13128223 */ /* 0x020fe4000001000c */
[----:B------:R-:W1:Y:S02]  /*0a70*/  @!P4 LDC.64 R12, c[0x0][0x228] ;  /* 0x00008a00ff0ccb82 */ /* 0x000e640000000a00 */
[----:B------:R-:W-:Y:S01]  /*0a80*/  @!P0 FMUL.FTZ R18, R18, R3 ;  /* 0x0000000312128220 */ /* 0x000fe20000410000 */
[----:B------:R-:W-:-:S03]  /*0a90*/  HFMA2.MMA R3, -RZ, RZ, 0, 0 ;  /* 0x00000000ff037435 */ /* 0x000fc600000001ff */
[----:B---3--:R-:W-:Y:S02]  /*0aa0*/  @!P0 FFMA.FTZ R39, R19, R16, R18 ;  /* 0x0000001013278223 */ /* 0x008fe40000010012 */
[----:B------:R-:W3:Y:S05]  /*0ab0*/  @!P5 LDC.64 R18, c[0x0][0x220] ;  /* 0x00008800ff12db82 */ /* 0x000eea0000000a00 */
[----:B------:R4:W5:Y:S03]  /*0ac0*/  @!P3 LDG.E R3, desc[UR4][R20.64] ;  /* 0x000000041403b981 */ /* 0x000966000c1e1900 */
[----:B----4-:R-:W4:Y:S01]  /*0ad0*/  @!P5 LDC.64 R20, c[0x0][0x238] ;  /* 0x00008e00ff14db82 */ /* 0x010f220000000a00 */
[----:B-1----:R-:W-:Y:S01]  /*0ae0*/  @!P4 IMAD.WIDE.U32 R12, R29, 0x4, R12 ;  /* 0x000000041d0cc825 */ /* 0x002fe200078e000c */
[----:B------:R-:W-:-:S05]  /*0af0*/  MOV R14, RZ ;  /* 0x000000ff000e7202 */ /* 0x000fca0000000f00 */
[----:B------:R1:W5:Y:S01]  /*0b00*/  @!P4 LDG.E R12, desc[UR4][R12.64] ;  /* 0x000000040c0cc981 */ /* 0x000362000c1e1900 */
[----:B------:R-:W-:-:S03]  /*0b10*/  CS2R R28, SRZ ;  /* 0x00000000001c7805 */ /* 0x000fc6000001ff00 */
[----:B------:R0:W5:Y:S04]  /*0b20*/  @!P3 LDG.E R14, desc[UR4][R42.64] ;  /* 0x000000042a0eb981 */ /* 0x000168000c1e1900 */
[----:B------:R4:W5:Y:S01]  /*0b30*/  @!P4 LDG.E R29, desc[UR4][R30.64] ;  /* 0x000000041e1dc981 */ /* 0x000962000c1e1900 */
[----:B-1----:R-:W-:Y:S02]  /*0b40*/  @!P6 IADD3 R13, R0, R11, RZ ;  /* 0x0000000b000de210 */ /* 0x002fe40007ffe0ff */
[----:B------:R-:W-:Y:S01]  /*0b50*/  @!P6 IADD3 R11, R11, 0x80, RZ ;  /* 0x000000800b0be810 */ /* 0x000fe20007ffe0ff */
[----:B0-----:R-:W0:Y:S03]  /*0b60*/  @!P6 LDC.64 R42, c[0x0][0x220] ;  /* 0x00008800ff2aeb82 */ /* 0x001e260000000a00 */
[----:B------:R-:W-:-:S05]  /*0b70*/  ISETP.GE.AND P1, PT, R11, R2, PT ;  /* 0x000000020b00720c */ /* 0x000fca0003f26270 */
[----:B----4-:R-:W1:Y:S01]  /*0b80*/  @!P6 LDC.64 R30, c[0x0][0x238] ;  /* 0x00008e00ff1eeb82 */ /* 0x010e620000000a00 */
[----:B---3--:R-:W-:-:S04]  /*0b90*/  @!P5 IMAD.WIDE.U32 R18, R15, 0x4, R18 ;  /* 0x000000040f12d825 */ /* 0x008fc800078e0012 */
[----:B------:R-:W-:-:S04]  /*0ba0*/  @!P5 IMAD.WIDE.U32 R20, R15, 0x4, R20 ;  /* 0x000000040f14d825 */ /* 0x000fc800078e0014 */
[----:B------:R-:W-:Y:S01]  /*0bb0*/  @!P3 FMUL.FTZ R33, R17, -1.4426950216293334961 ;  /* 0xbfb8aa3b1121b820 */ /* 0x000fe20000410000 */
[----:B------:R-:W-:Y:S01]  /*0bc0*/  @!P1 IADD3 R15, R0, R11, RZ ;  /* 0x0000000b000f9210 */ /* 0x000fe20007ffe0ff */
[----:B------:R-:W3:Y:S01]  /*0bd0*/  @!P1 LDC.64 R24, c[0x0][0x230] ;  /* 0x00008c00ff189b82 */ /* 0x000ee20000000a00 */
[----:B------:R-:W-:Y:S01]  /*0be0*/  @!P1 IADD3 R11, R11, 0x80, RZ ;  /* 0x000000800b0b9810 */ /* 0x000fe20007ffe0ff */
[----:B--2---:R-:W-:Y:S01]  /*0bf0*/  @!P6 IMAD.WIDE.U32 R26, R13, 0x4, R26 ;  /* 0x000000040d1ae825 */ /* 0x004fe200078e001a */
[----:B------:R2:W4:Y:S02]  /*0c00*/  @!P5 LDG.E R38, desc[UR4][R18.64] ;  /* 0x000000041226d981 */ /* 0x000524000c1e1900 */
[----:B------:R-:W-:-:S03]  /*0c10*/  ISETP.GE.AND P2, PT, R11, R2, PT ;  /* 0x000000020b00720c */ /* 0x000fc60003f46270 */
[----:B------:R-:W3:Y:S01]  /*0c20*/  @!P1 LDC.64 R22, c[0x0][0x238] ;  /* 0x00008e00ff169b82 */ /* 0x000ee20000000a00 */
[----:B0-----:R-:W-:-:S04]  /*0c30*/  @!P6 IMAD.WIDE.U32 R42, R13, 0x4, R42 ;  /* 0x000000040d2ae825 */ /* 0x001fc800078e002a */
[----:B------:R-:W-:-:S04]  /*0c40*/  @!P6 IMAD.WIDE.U32 R44, R13, 0x4, R44 ;  /* 0x000000040d2ce825 */ /* 0x000fc800078e002c */
[----:B-1----:R-:W-:Y:S01]  /*0c50*/  @!P6 IMAD.WIDE.U32 R30, R13, 0x4, R30 ;  /* 0x000000040d1ee825 */ /* 0x002fe200078e001e */
[----:B------:R-:W-:Y:S01]  /*0c60*/  @!P2 IADD3 R13, R0, R11, RZ ;  /* 0x0000000b000da210 */ /* 0x000fe20007ffe0ff */
[----:B------:R-:W-:Y:S01]  /*0c70*/  HFMA2.MMA R17, -RZ, RZ, 0, 0 ;  /* 0x00000000ff117435 */ /* 0x000fe200000001ff */
[----:B------:R-:W-:Y:S01]  /*0c80*/  @!P2 IADD3 R11, R11, 0x80, RZ ;  /* 0x000000800b0ba810 */ /* 0x000fe20007ffe0ff */
[----:B--2---:R-:W0:Y:S01]  /*0c90*/  @!P1 LDC.64 R18, c[0x0][0x220] ;  /* 0x00008800ff129b82 */ /* 0x004e220000000a00 */
[----:B------:R1:W2:Y:S02]  /*0ca0*/  @!P6 LDG.E R28, desc[UR4][R42.64] ;  /* 0x000000042a1ce981 */ /* 0x0002a4000c1e1900 */
[----:B------:R-:W-:Y:S01]  /*0cb0*/  ISETP.GE.AND P3, PT, R11, R2, PT ;  /* 0x000000020b00720c */ /* 0x000fe20003f66270 */
[C---:B---3--:R-:W-:Y:S01]  /*0cc0*/  @!P1 IMAD.WIDE.U32 R24, R15.reuse, 0x4, R24 ;  /* 0x000000040f189825 */ /* 0x048fe200078e0018 */
[----:B------:R3:W2:Y:S04]  /*0cd0*/  @!P6 LDG.E R36, desc[UR4][R30.64] ;  /* 0x000000041e24e981 */ /* 0x0006a8000c1e1900 */
[----:B------:R3:W2:Y:S01]  /*0ce0*/  @!P1 LDG.E R17, desc[UR4][R24.64] ;  /* 0x0000000418119981 */ /* 0x0006a2000c1e1900 */
[----:B-1----:R-:W1:Y:S01]  /*0cf0*/  @!P1 LDC.64 R42, c[0x0][0x228] ;  /* 0x00008a00ff2a9b82 */ /* 0x002e620000000a00 */
[----:B------:R-:W-:-:S02]  /*0d00*/  @!P1 IMAD.WIDE.U32 R22, R15, 0x4, R22 ;  /* 0x000000040f169825 */ /* 0x000fc400078e0016 */
[----:B------:R3:W4:Y:S02]  /*0d10*/  @!P5 LDG.E R40, desc[UR4][R20.64] ;  /* 0x000000041428d981 */ /* 0x000724000c1e1900 */
[----:B---3--:R-:W-:Y:S02]  /*0d20*/  MOV R30, RZ ;  /* 0x000000ff001e7202 */ /* 0x008fe40000000f00 */
[----:B------:R3:W2:Y:S01]  /*0d30*/  @!P6 LDG.E R16, desc[UR4][R44.64] ;  /* 0x000000042c10e981 */ /* 0x0006a2000c1e1900 */
[----:B------:R-:W1:Y:S03]  /*0d40*/  @!P2 LDC.64 R24, c[0x0][0x228] ;  /* 0x00008a00ff18ab82 */ /* 0x000e660000000a00 */
[----:B------:R3:W4:Y:S01]  /*0d50*/  @!P1 LDG.E R30, desc[UR4][R22.64] ;  /* 0x00000004161e9981 */ /* 0x000722000c1e1900 */
[----:B------:R-:W-:Y:S01]  /*0d60*/  CS2R R20, SRZ ;  /* 0x0000000000147805 */ /* 0x000fe2000001ff00 */
[----:B0-----:R-:W-:-:S03]  /*0d70*/  @!P1 IMAD.WIDE.U32 R18, R15, 0x4, R18 ;  /* 0x000000040f129825 */ /* 0x001fc600078e0012 */
[----:B---3--:R-:W0:Y:S02]  /*0d80*/  @!P2 LDC.64 R44, c[0x0][0x230] ;  /* 0x00008c00ff2cab82 */ /* 0x008e240000000a00 */
[----:B------:R3:W4:Y:S04]  /*0d90*/  @!P6 LDG.E R20, desc[UR4][R26.64] ;  /* 0x000000041a14e981 */ /* 0x000728000c1e1900 */
[----:B------:R3:W4:Y:S02]  /*0da0*/  @!P1 LDG.E R21, desc[UR4][R18.64] ;  /* 0x0000000412159981 */ /* 0x000724000c1e1900 */
[----:B------:R-:W0:Y:S01]  /*0db0*/  @!P3 LDC.64 R22, c[0x0][0x228] ;  /* 0x00008a00ff16bb82 */ /* 0x000e220000000a00 */
[----:B-1----:R-:W-:-:S07]  /*0dc0*/  @!P1 IMAD.WIDE.U32 R42, R15, 0x4, R42 ;  /* 0x000000040f2a9825 */ /* 0x002fce00078e002a */
[----:B---3--:R-:W1:Y:S01]  /*0dd0*/  @!P2 LDC.64 R26, c[0x0][0x220] ;  /* 0x00008800ff1aab82 */ /* 0x008e620000000a00 */
[----:B------:R3:W4:Y:S01]  /*0de0*/  @!P1 LDG.E R19, desc[UR4][R42.64] ;  /* 0x000000042a139981 */ /* 0x000722000c1e1900 */
[----:B------:R-:W-:Y:S01]  /*0df0*/  @!P2 IMAD.WIDE.U32 R24, R13, 0x4, R24 ;  /* 0x000000040d18a825 */ /* 0x000fe200078e0018 */
[----:B------:R-:W-:-:S04]  /*0e00*/  HFMA2.MMA R18, -RZ, RZ, 0, 0 ;  /* 0x00000000ff127435 */ /* 0x000fc800000001ff */
[----:B------:R0:W4:Y:S01]  /*0e10*/  @!P2 LDG.E R31, desc[UR4][R24.64] ;  /* 0x00000004181fa981 */ /* 0x000122000c1e1900 */
[----:B---3--:R-:W-:-:S05]  /*0e20*/  @!P3 IADD3 R43, R0, R11, RZ ;  /* 0x0000000b002bb210 */ /* 0x008fca0007ffe0ff */
[----:B0-----:R-:W-:Y:S01]  /*0e30*/  @!P3 IMAD.WIDE.U32 R22, R43, 0x4, R22 ;  /* 0x000000042b16b825 */ /* 0x001fe200078e0016 */
[----:B------:R-:W-:Y:S01]  /*0e40*/  MOV R15, RZ ;  /* 0x000000ff000f7202 */ /* 0x000fe20000000f00 */
[----:B------:R-:W0:Y:S03]  /*0e50*/  @!P3 LDC.64 R24, c[0x0][0x238] ;  /* 0x00008e00ff18bb82 */ /* 0x000e260000000a00 */
[----:B------:R3:W4:Y:S01]  /*0e60*/  @!P3 LDG.E R11, desc[UR4][R22.64] ;  /* 0x00000004160bb981 */ /* 0x000722000c1e1900 */
[----:B-1----:R-:W-:-:S05]  /*0e70*/  @!P2 IMAD.WIDE.U32 R26, R13, 0x4, R26 ;  /* 0x000000040d1aa825 */ /* 0x002fca00078e001a */
[----:B------:R1:W4:Y:S01]  /*0e80*/  @!P2 LDG.E R18, desc[UR4][R26.64] ;  /* 0x000000041a12a981 */ /* 0x000322000c1e1900 */
[----:B---3--:R-:W3:Y:S08]  /*0e90*/  @!P3 LDC.64 R22, c[0x0][0x220] ;  /* 0x00008800ff16bb82 */ /* 0x008ef00000000a00 */
[----:B-1----:R-:W1:Y:S01]  /*0ea0*/  @!P2 LDC.64 R26, c[0x0][0x238] ;  /* 0x00008e00ff1aab82 */ /* 0x002e620000000a00 */
[----:B------:R-:W-:-:S05]  /*0eb0*/  @!P2 IMAD.WIDE.U32 R44, R13, 0x4, R44 ;  /* 0x000000040d2ca825 */ /* 0x000fca00078e002c */
[----:B------:R3:W4:Y:S02]  /*0ec0*/  @!P2 LDG.E R15, desc[UR4][R44.64] ;  /* 0x000000042c0fa981 */ /* 0x000724000c1e1900 */
[----:B---3--:R-:W-:Y:S02]  /*0ed0*/  @!P3 IMAD.WIDE.U32 R44, R43, 0x4, R22 ;  /* 0x000000042b2cb825 */ /* 0x008fe400078e0016 */
[----:B------:R-:W3:Y:S02]  /*0ee0*/  @!P3 LDC.64 R22, c[0x0][0x230] ;  /* 0x00008c00ff16bb82 */ /* 0x000ee40000000a00 */
[----:B-1----:R-:W-:Y:S01]  /*0ef0*/  @!P2 IMAD.WIDE.U32 R26, R13, 0x4, R26 ;  /* 0x000000040d1aa825 */ /* 0x002fe200078e001a */
[----:B------:R-:W-:-:S03]  /*0f00*/  HFMA2.MMA R13, -RZ, RZ, 0, 0 ;  /* 0x00000000ff0d7435 */ /* 0x000fc600000001ff */
[----:B0-----:R-:W-:-:S07]  /*0f10*/  @!P3 IMAD.WIDE.U32 R24, R43, 0x4, R24 ;  /* 0x000000042b18b825 */ /* 0x001fce00078e0018 */
[----:B------:R0:W4:Y:S01]  /*0f20*/  @!P2 LDG.E R13, desc[UR4][R26.64] ;  /* 0x000000041a0da981 */ /* 0x000122000c1e1900 */
[----:B------:R-:W-:Y:S01]  /*0f30*/  MOV R42, RZ ;  /* 0x000000ff002a7202 */ /* 0x000fe20000000f00 */
[----:B---3--:R-:W-:Y:S01]  /*0f40*/  @!P3 IMAD.WIDE.U32 R22, R43, 0x4, R22 ;  /* 0x000000042b16b825 */ /* 0x008fe200078e0016 */
[----:B0-----:R-:W-:Y:S01]  /*0f50*/  HFMA2.MMA R26, -RZ, RZ, 0, 0 ;  /* 0x00000000ff1a7435 */ /* 0x001fe200000001ff */
[----:B------:R-:W-:-:S03]  /*0f60*/  MOV R43, RZ ;  /* 0x000000ff002b7202 */ /* 0x000fc60000000f00 */
[----:B------:R0:W3:Y:S04]  /*0f70*/  @!P3 LDG.E R42, desc[UR4][R44.64] ;  /* 0x000000042c2ab981 */ /* 0x0000e8000c1e1900 */
[----:B------:R1:W3:Y:S04]  /*0f80*/  @!P3 LDG.E R43, desc[UR4][R22.64] ;  /* 0x00000004162bb981 */ /* 0x0002e8000c1e1900 */
[----:B------:R5:W3:Y:S01]  /*0f90*/  @!P3 LDG.E R26, desc[UR4][R24.64] ;  /* 0x00000004181ab981 */ /* 0x000ae2000c1e1900 */
[----:B0-----:R-:W0:Y:S01]  /*0fa0*/  S2R R45, SR_TID.X ;  /* 0x00000000002d7919 */ /* 0x001e220000002100 */
[----:B-1----:R-:W-:Y:S01]  /*0fb0*/  HFMA2.MMA R22, -RZ, RZ, -0.0 , 0 ;  /* 0x80000000ff167435 */ /* 0x002fe200000001ff */
[C---:B0-----:R-:W-:Y:S01]  /*0fc0*/  IADD3 R27, R45.reuse, 0x80, RZ ;  /* 0x000000802d1b7810 */ /* 0x041fe20007ffe0ff */
[----:B-----5:R-:W-:Y:S01]  /*0fd0*/  HFMA2.MMA R24, -RZ, RZ, -0.0 , 0 ;  /* 0x80000000ff187435 */ /* 0x020fe200000001ff */
[----:B------:R-:W-:-:S02]  /*0fe0*/  IADD3 R23, R45, 0x100, RZ ;  /* 0x000001002d177810 */ /* 0x000fc40007ffe0ff */
[----:B------:R-:W-:Y:S01]  /*0ff0*/  MOV R25, 0x80000000 ;  /* 0x8000000000197802 */ /* 0x000fe20000000f00 */
[----:B------:R-:W-:Y:S01]  /*1000*/  @!P5 FMUL.FTZ R25, R34, -1.4426950216293334961 ;  /* 0xbfb8aa3b2219d820 */ /* 0x000fe20000410000 */
[-C--:B------:R-:W-:Y:S02]  /*1010*/  ISETP.GE.AND P5, PT, R23, R2.reuse, PT ;  /* 0x000000021700720c */ /* 0x080fe40003fa6270 */
[----:B------:R-:W-:Y:S01]  /*1020*/  IADD3 R23, R45, 0x180, RZ ;  /* 0x000001802d177810 */ /* 0x000fe20007ffe0ff */
[----:B------:R-:W-:Y:S01]  /*1030*/  @!P4 FMUL.FTZ R22, R12, -1.4426950216293334961 ;  /* 0xbfb8aa3b0c16c820 */ /* 0x000fe20000410000 */
[----:B------:R-:W-:-:S13]  /*1040*/  ISETP.GE.AND P4, PT, R27, R2, PT ;  /* 0x000000021b00720c */ /* 0x000fda0003f86270 */
[----:B------:R-:W0:Y:S02]  /*1050*/  @!P4 MUFU.EX2 R33, R33 ;  /* 0x000000210021c308 */ /* 0x000e240000000800 */
[----:B0-----:R-:W-:-:S06]  /*1060*/  @!P4 FADD.FTZ R12, R33, 1 ;  /* 0x3f800000210cc421 */ /* 0x001fcc0000010000 */
[----:B------:R-:W0:Y:S01]  /*1070*/  @!P4 MUFU.RCP R12, R12 ;  /* 0x0000000c000cc308 */ /* 0x000e220000001000 */
[----:B------:R-:W-:-:S07]  /*1080*/  HFMA2.MMA R33, -RZ, RZ, -0.0 , 0 ;  /* 0x80000000ff217435 */ /* 0x000fce00000001ff */
[----:B------:R-:W1:Y:S01]  /*1090*/  @!P5 MUFU.EX2 R22, R22 ;  /* 0x000000160016d308 */ /* 0x000e620000000800 */
[----:B--2---:R-:W-:Y:S01]  /*10a0*/  @!P6 FMUL.FTZ R24, R16, -1.4426950216293334961 ;  /* 0xbfb8aa3b1018e820 */ /* 0x004fe20000410000 */
[----:B0-----:R-:W-:-:S04]  /*10b0*/  @!P4 FFMA.FTZ R16, R12, -R41, R41 ;  /* 0x800000290c10c223 */ /* 0x001fc80000010029 */
[----:B------:R-:W-:Y:S01]  /*10c0*/  @!P4 FMUL.FTZ R3, R16, R3 ;  /* 0x000000031003c220 */ /* 0x000fe20000410000 */
[----:B------:R-:W-:-:S03]  /*10d0*/  ISETP.GE.AND P6, PT, R23, R2, PT ;  /* 0x000000021700720c */ /* 0x000fc60003fc6270 */
[----:B------:R-:W-:Y:S01]  /*10e0*/  @!P4 FFMA.FTZ R4, R12, R14, R3 ;  /* 0x0000000e0c04c223 */ /* 0x000fe20000010003 */
[----:B------:R-:W-:Y:S02]  /*10f0*/  MOV R14, 0x80000000 ;  /* 0x80000000000e7802 */ /* 0x000fe40000000f00 */
[----:B------:R-:W-:Y:S01]  /*1100*/  IADD3 R3, R45, 0x200, RZ ;  /* 0x000002002d037810 */ /* 0x000fe20007ffe0ff */
[----:B----4-:R-:W-:Y:S01]  /*1110*/  @!P1 FMUL.FTZ R14, R19, -1.4426950216293334961 ;  /* 0xbfb8aa3b130e9820 */ /* 0x010fe20000410000 */
[----:B------:R-:W-:Y:S01]  /*1120*/  IADD3 R19, R45, 0x280, RZ ;  /* 0x000002802d137810 */ /* 0x000fe20007ffe0ff */
[----:B------:R-:W-:Y:S01]  /*1130*/  @!P2 FMUL.FTZ R33, R31, -1.4426950216293334961 ;  /* 0xbfb8aa3b1f21a820 */ /* 0x000fe20000410000 */
[----:B------:R-:W-:Y:S02]  /*1140*/  MOV R31, 0x80000000 ;  /* 0x80000000001f7802 */ /* 0x000fe40000000f00 */
[----:B------:R-:W-:Y:S02]  /*1150*/  ISETP.GE.AND P2, PT, R19, R2, PT ;  /* 0x000000021300720c */ /* 0x000fe40003f46270 */
[----:B------:R-:W-:-:S02]  /*1160*/  IADD3 R19, R45, 0x300, RZ ;  /* 0x000003002d137810 */ /* 0x000fc40007ffe0ff */
[-C--:B------:R-:W-:Y:S02]  /*1170*/  ISETP.GE.AND P1, PT, R3, R2.reuse, PT ;  /* 0x000000020300720c */ /* 0x080fe40003f26270 */
[----:B------:R-:W-:Y:S01]  /*1180*/  ISETP.GE.AND P4, PT, R19, R2, PT ;  /* 0x000000021300720c */ /* 0x000fe20003f86270 */
[----:B------:R-:W-:Y:S01]  /*1190*/  @!P3 FMUL.FTZ R31, R11, -1.4426950216293334961 ;  /* 0xbfb8aa3b0b1fb820 */ /* 0x000fe20000410000 */
[----:B------:R-:W-:-:S04]  /*11a0*/  IADD3 R11, R45, 0x380, RZ ;  /* 0x000003802d0b7810 */ /* 0x000fc80007ffe0ff */
[----:B------:R-:W-:Y:S01]  /*11b0*/  ISETP.GE.AND P3, PT, R11, R2, PT ;  /* 0x000000020b00720c */ /* 0x000fe20003f66270 */
[----:B------:R-:W0:Y:S01]  /*11c0*/  @!P6 MUFU.EX2 R25, R25 ;  /* 0x000000190019e308 */ /* 0x000e220000000800 */
[----:B-1----:R-:W-:Y:S02]  /*11d0*/  @!P5 FADD.FTZ R16, R22, 1 ;  /* 0x3f8000001610d421 */ /* 0x002fe40000010000 */
[----:B------:R-:W1:Y:S05]  /*11e0*/  @!P0 LDC.64 R22, c[0x0][0x218] ;  /* 0x00008600ff168b82 */ /* 0x000e6a0000000a00 */
[----:B------:R-:W2:Y:S08]  /*11f0*/  @!P1 MUFU.EX2 R24, R24 ;  /* 0x0000001800189308 */ /* 0x000eb00000000800 */
[----:B------:R-:W4:Y:S08]  /*1200*/  @!P2 MUFU.EX2 R14, R14 ;  /* 0x0000000e000ea308 */ /* 0x000f300000000800 */
[----:B------:R-:W5:Y:S08]  /*1210*/  @!P4 MUFU.EX2 R33, R33 ;  /* 0x000000210021c308 */ /* 0x000f700000000800 */
[----:B------:R-:W5:Y:S01]  /*1220*/  @!P3 MUFU.EX2 R31, R31 ;  /* 0x0000001f001fb308 */ /* 0x000f620000000800 */
[----:B0-----:R-:W-:Y:S01]  /*1230*/  @!P6 FADD.FTZ R3, R25, 1 ;  /* 0x3f8000001903e421 */ /* 0x001fe20000010000 */
[----:B--2---:R-:W-:Y:S01]  /*1240*/  @!P1 FADD.FTZ R19, R24, 1 ;  /* 0x3f80000018139421 */ /* 0x004fe20000010000 */
[----:B----4-:R-:W-:-:S05]  /*1250*/  @!P2 FADD.FTZ R11, R14, 1 ;  /* 0x3f8000000e0ba421 */ /* 0x010fca0000010000 */
[----:B------:R5:W0:Y:S08]  /*1260*/  @!P5 MUFU.RCP R12, R16 ;  /* 0x00000010000cd308 */ /* 0x000a300000001000 */
[----:B------:R-:W2:Y:S01]  /*1270*/  @!P6 MUFU.RCP R3, R3 ;  /* 0x000000030003e308 */ /* 0x000ea20000001000 */
[----:B-----5:R-:W-:Y:S01]  /*1280*/  @!P4 FADD.FTZ R16, R33, 1 ;  /* 0x3f8000002110c421 */ /* 0x020fe20000010000 */
[----:B------:R-:W-:Y:S01]  /*1290*/  @!P3 FADD.FTZ R25, R31, 1 ;  /* 0x3f8000001f19b421 */ /* 0x000fe20000010000 */
[----:B------:R-:W-:-:S05]  /*12a0*/  @!P0 IADD3 R41, R0, R45, RZ ;  /* 0x0000002d00298210 */ /* 0x000fca0007ffe0ff */
[----:B------:R-:W4:Y:S01]  /*12b0*/  @!P1 MUFU.RCP R19, R19 ;  /* 0x0000001300139308 */ /* 0x000f220000001000 */
[----:B-1----:R-:W-:Y:S01]  /*12c0*/  @!P0 IMAD.WIDE.U32 R22, R41, 0x4, R22 ;  /* 0x0000000429168825 */ /* 0x002fe200078e0016 */
[----:B------:R-:W-:-:S06]  /*12d0*/  @!P0 MOV R45, R27 ;  /* 0x0000001b002d8202 */ /* 0x000fcc0000000f00 */
[----:B------:R-:W1:Y:S01]  /*12e0*/  @!P2 MUFU.RCP R11, R11 ;  /* 0x0000000b000ba308 */ /* 0x000e620000001000 */
[----:B0-----:R-:W-:-:S07]  /*12f0*/  @!P5 FFMA.FTZ R14, R12, -R29, R29 ;  /* 0x8000001d0c0ed223 */ /* 0x001fce000001001d */
[----:B------:R-:W0:Y:S08]  /*1300*/  @!P4 MUFU.RCP R16, R16 ;  /* 0x000000100010c308 */ /* 0x000e300000001000 */
[----:B------:R-:W3:Y:S01]  /*1310*/  @!P3 MUFU.RCP R25, R25 ;  /* 0x000000190019b308 */ /* 0x000ee20000001000 */
[----:B--2---:R-:W-:Y:S01]  /*1320*/  @!P6 FFMA.FTZ R29, R3, -R40, R40 ;  /* 0x80000028031de223 */ /* 0x004fe20000010028 */
[----:B------:R2:W-:Y:S01]  /*1330*/  @!P0 STG.E desc[UR4][R22.64], R39 ;  /* 0x0000002716008986 */ /* 0x0005e2000c101904 */
[----:B------:R-:W-:-:S02]  /*1340*/  ISETP.GE.AND P0, PT, R45, R2, PT ;  /* 0x000000022d00720c */ /* 0x000fc40003f06270 */
[----:B------:R-:W-:Y:S01]  /*1350*/  @!P6 FMUL.FTZ R38, R29, R38 ;  /* 0x000000261d26e220 */ /* 0x000fe20000410000 */
[----:B----4-:R-:W-:Y:S01]  /*1360*/  @!P1 FFMA.FTZ R27, R19, -R36, R36 ;  /* 0x80000024131b9223 */ /* 0x010fe20000010024 */
[----:B-1----:R-:W-:Y:S02]  /*1370*/  @!P2 FFMA.FTZ R30, R11, -R30, R30 ;  /* 0x8000001e0b1ea223 */ /* 0x002fe4000001001e */
[----:B------:R-:W-:Y:S01]  /*1380*/  @!P6 FFMA.FTZ R6, R3, R32, R38 ;  /* 0x000000200306e223 */ /* 0x000fe20000010026 */
[----:B0-----:R-:W-:Y:S01]  /*1390*/  @!P4 FFMA.FTZ R13, R16, -R13, R13 ;  /* 0x8000000d100dc223 */ /* 0x001fe2000001000d */
[----:B------:R-:W-:Y:S01]  /*13a0*/  @!P5 FMUL.FTZ R37, R14, R37 ;  /* 0x000000250e25d220 */ /* 0x000fe20000410000 */
[----:B------:R-:W-:Y:S01]  /*13b0*/  @!P1 FMUL.FTZ R28, R27, R28 ;  /* 0x0000001c1b1c9220 */ /* 0x000fe20000410000 */
[----:B------:R-:W-:Y:S01]  /*13c0*/  @!P2 FMUL.FTZ R30, R30, R21 ;  /* 0x000000151e1ea220 */ /* 0x000fe20000410000 */
[----:B---3--:R-:W-:Y:S01]  /*13d0*/  @!P3 FFMA.FTZ R3, R25, -R26, R26 ;  /* 0x8000001a1903b223 */ /* 0x008fe2000001001a */
[----:B------:R-:W-:Y:S01]  /*13e0*/  @!P4 FMUL.FTZ R13, R13, R18 ;  /* 0x000000120d0dc220 */ /* 0x000fe20000410000 */
[----:B------:R-:W-:Y:S04]  /*13f0*/  BSSY B0, `(.L_x_4098) ;  /* 0x0000032000007945 */ /* 0x000fe80003800000 */
[----:B------:R-:W-:Y:S01]  /*1400*/  BSSY B1, `(.L_x_4099) ;  /* 0x000002a000017945 */ /* 0x000fe20003800000 */
[----:B------:R-:W-:Y:S01]  /*1410*/  @!P3 FMUL.FTZ R42, R3, R42 ;  /* 0x0000002a032ab220 */ /* 0x000fe20000410000 */
[----:B------:R-:W-:Y:S01]  /*1420*/  @!P5 FFMA.FTZ R5, R12, R35, R37 ;  /* 0x000000230c05d223 */ /* 0x000fe20000010025 */
[----:B------:R-:W-:Y:S01]  /*1430*/  @!P1 FFMA.FTZ R7, R19, R20, R28 ;  /* 0x0000001413079223 */ /* 0x000fe2000001001c */
[----:B------:R-:W-:Y:S01]  /*1440*/  @!P2 FFMA.FTZ R8, R11, R17, R30 ;  /* 0x000000110b08a223 */ /* 0x000fe2000001001e */
[----:B------:R-:W-:Y:S01]  /*1450*/  @!P4 FFMA.FTZ R9, R16, R15, R13 ;  /* 0x0000000f1009c223 */ /* 0x000fe2000001000d */
[----:B------:R-:W-:Y:S01]  /*1460*/  @!P3 FFMA.FTZ R10, R25, R43, R42 ;  /* 0x0000002b190ab223 */ /* 0x000fe2000001002a */
[----:B--2---:R-:W-:Y:S06]  /*1470*/  @P0 BRA `(.L_x_4100) ;  /* 0x0000000000300947 */ /* 0x004fec0003800000 */
[----:B------:R-:W0:Y:S01]  /*1480*/  LDC.64 R12, c[0x0][0x218] ;  /* 0x00008600ff0c7b82 */ /* 0x000e220000000a00 */
[----:B------:R-:W-:Y:S02]  /*1490*/  IADD3 R3, R0, R45, RZ ;  /* 0x0000002d00037210 */ /* 0x000fe40007ffe0ff */
[----:B------:R-:W-:-:S04]  /*14a0*/  IADD3 R45, R45, 0x80, RZ ;  /* 0x000000802d2d7810 */ /* 0x000fc80007ffe0ff */
[----:B------:R-:W-:Y:S01]  /*14b0*/  ISETP.GE.AND P0, PT, R45, R2, PT ;  /* 0x000000022d00720c */ /* 0x000fe20003f06270 */
[----:B0-----:R-:W-:-:S05]  /*14c0*/  IMAD.WIDE.U32 R12, R3, 0x4, R12 ;  /* 0x00000004030c7825 */ /* 0x001fca00078e000c */
[----:B------:R0:W-:Y:S07]  /*14d0*/  STG.E desc[UR4][R12.64], R4 ;  /* 0x000000040c007986 */ /* 0x0001ee000c101904 */
[----:B------:R-:W-:Y:S05]  /*14e0*/  @P0 BRA `(.L_x_4101) ;  /* 0x0000000000300947 */ /* 0x000fea0003800000 */
[----:B0-----:R-:W0:Y:S01]  /*14f0*/  LDC.64 R12, c[0x0][0x218] ;  /* 0x00008600ff0c7b82 */ /* 0x001e220000000a00 */
[----:B------:R-:W-:Y:S02]  /*1500*/  IADD3 R3, R0, R45, RZ ;  /* 0x0000002d00037210 */ /* 0x000fe40007ffe0ff */
[----:B------:R-:W-:-:S03]  /*1510*/  IADD3 R45, R45, 0x80, RZ ;  /* 0x000000802d2d7810 */ /* 0x000fc60007ffe0ff */
[----:B0-----:R-:W-:-:S05]  /*1520*/  IMAD.WIDE.U32 R12, R3, 0x4, R12 ;  /* 0x00000004030c7825 */ /* 0x001fca00078e000c */
[----:B------:R0:W-:Y:S02]  /*1530*/  STG.E desc[UR4][R12.64], R5 ;  /* 0x000000050c007986 */ /* 0x0001e4000c101904 */
.L_x_4100:
[----:B------:R-:W-:-:S13]  /*1540*/  ISETP.GE.AND P0, PT, R45, R2, PT ;  /* 0x000000022d00720c */ /* 0x000fda0003f06270 */
[----:B------:R-:W-:Y:S05]  /*1550*/  @P0 BRA `(.L_x_4102) ;  /* 0x0000000000300947 */ /* 0x000fea0003800000 */
[----:B0-----:R-:W0:Y:S01]  /*1560*/  LDC.64 R4, c[0x0][0x218] ;  /* 0x00008600ff047b82 */ /* 0x001e220000000a00 */
[----:B------:R-:W-:Y:S02]  /*1570*/  IADD3 R3, R0, R45, RZ ;  /* 0x0000002d00037210 */ /* 0x000fe40007ffe0ff */
[----:B------:R-:W-:-:S03]  /*1580*/  IADD3 R45, R45, 0x80, RZ ;  /* 0x000000802d2d7810 */ /* 0x000fc60007ffe0ff */
[----:B0-----:R-:W-:-:S05]  /*1590*/  IMAD.WIDE.U32 R4, R3, 0x4, R4 ;  /* 0x0000000403047825 */ /* 0x001fca00078e0004 */
[----:B------:R1:W-:Y:S02]  /*15a0*/  STG.E desc[UR4][R4.64], R6 ;  /* 0x0000000604007986 */ /* 0x0003e4000c101904 */
.L_x_4101:
[----:B------:R-:W-:-:S13]  /*15b0*/  ISETP.GE.AND P0, PT, R45, R2, PT ;  /* 0x000000022d00720c */ /* 0x000fda0003f06270 */
[----:B------:R-:W-:Y:S05]  /*15c0*/  @P0 BRA `(.L_x_4103) ;  /* 0x0000000000340947 */ /* 0x000fea0003800000 */
[----:B01----:R-:W0:Y:S01]  /*15d0*/  LDC.64 R4, c[0x0][0x218] ;  /* 0x00008600ff047b82 */ /* 0x003e220000000a00 */
[----:B------:R-:W-:Y:S02]  /*15e0*/  IADD3 R3, R0, R45, RZ ;  /* 0x0000002d00037210 */ /* 0x000fe40007ffe0ff */
[----:B------:R-:W-:-:S03]  /*15f0*/  IADD3 R45, R45, 0x80, RZ ;  /* 0x000000802d2d7810 */ /* 0x000fc60007ffe0ff */
[----:B0-----:R-:W-:-:S05]  /*1600*/  IMAD.WIDE.U32 R4, R3, 0x4, R4 ;  /* 0x0000000403047825 */ /* 0x001fca00078e0004 */
[----:B------:R1:W-:Y:S02]  /*1610*/  STG.E desc[UR4][R4.64], R7 ;  /* 0x0000000704007986 */ /* 0x0003e4000c101904 */
.L_x_4102:
[----:B------:R-:W-:-:S13]  /*1620*/  ISETP.GE.AND P0, PT, R45, R2, PT ;  /* 0x000000022d00720c */ /* 0x000fda0003f06270 */
[----:B------:R-:W-:Y:S05]  /*1630*/  @P0 BREAK B1 ;  /* 0x0000000000010942 */ /* 0x000fea0003800000 */
[----:B------:R-:W-:Y:S05]  /*1640*/  @P0 BRA `(.L_x_4104) ;  /* 0x0000000000300947 */ /* 0x000fea0003800000 */
[----:B01----:R-:W0:Y:S01]  /*1650*/  LDC.64 R4, c[0x0][0x218] ;  /* 0x00008600ff047b82 */ /* 0x003e220000000a00 */
[----:B------:R-:W-:Y:S02]  /*1660*/  IADD3 R3, R0, R45, RZ ;  /* 0x0000002d00037210 */ /* 0x000fe40007ffe0ff */
[----:B------:R-:W-:-:S03]  /*1670*/  IADD3 R45, R45, 0x80, RZ ;  /* 0x000000802d2d7810 */ /* 0x000fc60007ffe0ff */
[----:B0-----:R-:W-:-:S05]  /*1680*/  IMAD.WIDE.U32 R4, R3, 0x4, R4 ;  /* 0x0000000403047825 */ /* 0x001fca00078e0004 */
[----:B------:R2:W-:Y:S02]  /*1690*/  STG.E desc[UR4][R4.64], R8 ;  /* 0x0000000804007986 */ /* 0x0005e4000c101904 */
.L_x_4103:
[----:B------:R-:W-:Y:S05]  /*16a0*/  BSYNC B1 ;  /* 0x0000000000017941 */ /* 0x000fea0003800000 */
.L_x_4099:
[----:B------:R-:W-:-:S13]  /*16b0*/  ISETP.GE.AND P0, PT, R45, R2, PT ;  /* 0x000000022d00720c */ /* 0x000fda0003f06270 */
[----:B012---:R-:W0:Y:S01]  /*16c0*/  @!P0 LDC.64 R4, c[0x0][0x218] ;  /* 0x00008600ff048b82 */ /* 0x007e220000000a00 */
[----:B------:R-:W-:Y:S02]  /*16d0*/  @!P0 IADD3 R3, R0, R45, RZ ;  /* 0x0000002d00038210 */ /* 0x000fe40007ffe0ff */
[----:B------:R-:W-:-:S03]  /*16e0*/  @!P0 IADD3 R45, R45, 0x80, RZ ;  /* 0x000000802d2d8810 */ /* 0x000fc60007ffe0ff */
[----:B0-----:R-:W-:-:S05]  /*16f0*/  @!P0 IMAD.WIDE.U32 R4, R3, 0x4, R4 ;  /* 0x0000000403048825 */ /* 0x001fca00078e0004 */
[----:B------:R2:W-:Y:S02]  /*1700*/  @!P0 STG.E desc[UR4][R4.64], R9 ;  /* 0x0000000904008986 */ /* 0x0005e4000c101904 */
.L_x_4104:
[----:B------:R-:W-:Y:S05]  /*1710*/  BSYNC B0 ;  /* 0x0000000000007941 */ /* 0x000fea0003800000 */
.L_x_4098:
[----:B------:R-:W-:Y:S05]  /*1720*/  WARPSYNC.ALL ;  /* 0x0000000000007948 */ /* 0x000fea0003800000 */
[----:B------:R-:W-:-:S13]  /*1730*/  ISETP.GE.AND P0, PT, R45, R2, PT ;  /* 0x000000022d00720c */ /* 0x000fda0003f06270 */
[----:B------:R-:W-:Y:S05]  /*1740*/  @P0 EXIT ;  /* 0x000000000000094d */ /* 0x000fea0003800000 */
[----:B------:R-:W3:Y:S01]  /*1750*/  LDC.64 R2, c[0x0][0x218] ;  /* 0x00008600ff027b82 */ /* 0x000ee20000000a00 */
[----:B------:R-:W-:-:S05]  /*1760*/  IADD3 R45, R0, R45, RZ ;  /* 0x0000002d002d7210 */ /* 0x000fca0007ffe0ff */
[----:B---3--:R-:W-:-:S05]  /*1770*/  IMAD.WIDE.U32 R2, R45, 0x4, R2 ;  /* 0x000000042d027825 */ /* 0x008fca00078e0002 */
[----:B------:R-:W-:Y:S01]  /*1780*/  STG.E desc[UR4][R2.64], R10 ;  /* 0x0000000a02007986 */ /* 0x000fe2000c101904 */
[----:B------:R-:W-:Y:S05]  /*1790*/  EXIT ;  /* 0x000000000000794d */ /* 0x000fea0003800000 */
.L_x_4105:
        /* <DEDUP_REMOVED lines=14> */
.L_x_9591:


//--------------------- .text._ZN2at6native29vectorized_elementwise_kernelILi4EZZZNS0_14glu_jvp_kernelERNS_18TensorIteratorBaseEENKUlvE_clEvENKUlvE0_clEvEUlffffE_St5arrayIPcLm5EEEEviT0_T1_ --------------------------
	.section	.text._ZN2at6native29vectorized_elementwise_kernelILi4EZZZNS0_14glu_jvp_kernelERNS_18TensorIteratorBaseEENKUlvE_clEvENKUlvE0_clEvEUlffffE_St5arrayIPcLm5EEEEviT0_T1_,"ax",@progbits
	.align	128
        .global         _ZN2at6native29vectorized_elementwise_kernelILi4EZZZNS0_14glu_jvp_kernelERNS_18TensorIteratorBaseEENKUlvE_clEvENKUlvE0_clEvEUlffffE_St5arrayIPcLm5EEEEviT0_T1_
        .type           _ZN2at6native29vectorized_elementwise_kernelILi4EZZZNS0_14glu_jvp_kernelERNS_18TensorIteratorBaseEENKUlvE_clEvENKUlvE0_clEvEUlffffE_St5arrayIPcLm5EEEEviT0_T1_,@function
        .size           _ZN2at6native29vectorized_elementwise_kernelILi4EZZZNS0_14glu_jvp_kernelERNS_18TensorIteratorBaseEENKUlvE_clEvENKUlvE0_clEvEUlffffE_St5arrayIPcLm5EEEEviT0_T1_,(.L_x_9592 - _ZN2at6native29vectorized_elementwise_kernelILi4EZZZNS0_14glu_jvp_kernelERNS_18TensorIteratorBaseEENKUlvE_clEvENKUlvE0_clEvEUlffffE_St5arrayIPcLm5EEEEviT0_T1_)
        .other          _ZN2at6native29vectorized_elementwise_kernelILi4EZZZNS0_14glu_jvp_kernelERNS_18TensorIteratorBaseEENKUlvE_clEvENKUlvE0_clEvEUlffffE_St5arrayIPcLm5EEEEviT0_T1_,@"STO_CUDA_ENTRY STV_DEFAULT"
_ZN2at6native29vectorized_elementwise_kernelILi4EZZZNS0_14glu_jvp_kernelERNS_18TensorIteratorBaseEENKUlvE_clEvENKUlvE0_clEvEUlffffE_St5arrayIPcLm5EEEEviT0_T1_:
.text._ZN2at6native29vectorized_elementwise_kernelILi4EZZZNS0_14glu_jvp_kernelERNS_18TensorIteratorBaseEENKUlvE_clEvENKUlvE0_clEvEUlffffE_St5arrayIPcLm5EEEEviT0_T1_:
        /* <DEDUP_REMOVED lines=15> */
[----:B------:R-:W4:Y:S04]  /*00f0*/  LDG.E.128 R36, desc[UR4][R4.64] ;  /* 0x0000000404247981 */ /* 0x000f28000c1e1d00 */
[----:B------:R-:W5:Y:S01]  /*0100*/  LDG.E.128 R28, desc[UR4][R4.64+0x800] ;  /* 0x00080004041c7981 */ /* 0x000f62000c1e1d00 */
[----:B--2---:R-:W-:-:S04]  /*0110*/  IMAD.WIDE R6, R0, 0x4, R6 ;  /* 0x0000000400067825 */ /* 0x004fc800078e0206 */
[----:B------:R-:W-:-:S04]  /*0120*/  IMAD.WIDE.U32 R42, R32, 0x10, R6 ;  /* 0x00000010202a7825 */ /* 0x000fc800078e0006 */
[C---:B---3--:R-:W-:Y:S01]  /*0130*/  IMAD.WIDE R6, R0.reuse, 0x4, R8 ;  /* 0x0000000400067825 */ /* 0x048fe200078e0208 */
[----:B------:R-:W2:Y:S03]  /*0140*/  LDG.E.128 R16, desc[UR4][R42.64] ;  /* 0x000000042a107981 */ /* 0x000ea6000c1e1d00 */
[----:B0-----:R-:W-:-:S04]  /*0150*/  IMAD.WIDE R2, R0, 0x4, R2 ;  /* 0x0000000400027825 */ /* 0x001fc800078e0202 */
[----:B------:R-:W-:-:S04]  /*0160*/  IMAD.WIDE.U32 R34, R32, 0x10, R2 ;  /* 0x0000001020227825 */ /* 0x000fc800078e0002 */
[----:B------:R-:W-:Y:S01]  /*0170*/  IMAD.WIDE.U32 R40, R32, 0x10, R6 ;  /* 0x0000001020287825 */ /* 0x000fe200078e0006 */
[----:B------:R-:W3:Y:S04]  /*0180*/  LDG.E.128 R20, desc[UR4][R34.64] ;  /* 0x0000000422147981 */ /* 0x000ee8000c1e1d00 */
[----:B------:R-:W3:Y:S04]  /*0190*/  LDG.E.128 R24, desc[UR4][R40.64] ;  /* 0x0000000428187981 */ /* 0x000ee8000c1e1d00 */
[----:B------:R-:W3:Y:S04]  /*01a0*/  LDG.E.128 R4, desc[UR4][R42.64+0x800] ;  /* 0x000800042a047981 */ /* 0x000ee8000c1e1d00 */
[----:B------:R0:W3:Y:S04]  /*01b0*/  LDG.E.128 R8, desc[UR4][R34.64+0x800] ;  /* 0x0008000422087981 */ /* 0x0000e8000c1e1d00 */
[----:B------:R-:W3:Y:S01]  /*01c0*/  LDG.E.128 R12, desc[UR4][R40.64+0x800] ;  /* 0x00080004280c7981 */ /* 0x000ee2000c1e1d00 */
[----:B----4-:R-:W-:Y:S01]  /*01d0*/  FMUL.FTZ R2, R36, -1.4426950216293334961 ;  /* 0xbfb8aa3b24027820 */ /* 0x010fe20000410000 */
[----:B------:R-:W-:Y:S01]  /*01e0*/  FMUL.FTZ R36, R39, -1.4426950216293334961 ;  /* 0xbfb8aa3b27247820 */ /* 0x000fe20000410000 */
[----:B------:R-:W-:Y:S01]  /*01f0*/  FMUL.FTZ R33, R38, -1.4426950216293334961 ;  /* 0xbfb8aa3b26217820 */ /* 0x000fe20000410000 */
[----:B------:R-:W-:-:S04]  /*0200*/  FMUL.FTZ R3, R37, -1.4426950216293334961 ;  /* 0xbfb8aa3b25037820 */ /* 0x000fc80000410000 */
[----:B------:R-:W1:Y:S01]  /*0210*/  MUFU.EX2 R36, R36 ;  /* 0x0000002400247308 */ /* 0x000e620000000800 */
[----:B-----5:R-:W-:Y:S01]  /*0220*/  FMUL.FTZ R37, R28, -1.4426950216293334961 ;  /* 0xbfb8aa3b1c257820 */ /* 0x020fe20000410000 */
[----:B------:R-:W-:-:S06]  /*0230*/  FMUL.FTZ R38, R30, -1.4426950216293334961 ;  /* 0xbfb8aa3b1e267820 */ /* 0x000fcc0000410000 */
[----:B------:R-:W0:Y:S01]  /*0240*/  MUFU.EX2 R33, R33 ;  /* 0x0000002100217308 */ /* 0x000e220000000800 */
[----:B------:R-:W-:Y:S01]  /*0250*/  FMUL.FTZ R30, R31, -1.4426950216293334961 ;  /* 0xbfb8aa3b1f1e7820 */ /* 0x000fe20000410000 */
[----:B------:R-:W-:-:S06]  /*0260*/  FMUL.FTZ R28, R29, -1.4426950216293334961 ;  /* 0xbfb8aa3b1d1c7820 */ /* 0x000fcc0000410000 */
[----:B------:R-:W4:Y:S08]  /*0270*/  MUFU.EX2 R3, R3 ;  /* 0x0000000300037308 */ /* 0x000f300000000800 */
[----:B------:R-:W5:Y:S01]  /*0280*/  MUFU.EX2 R2, R2 ;  /* 0x0000000200027308 */ /* 0x000f620000000800 */
[----:B-1----:R-:W-:Y:S01]  /*0290*/  FADD.FTZ R36, R36, 1 ;  /* 0x3f80000024247421 */ /* 0x002fe20000010000 */
[----:B0-----:R-:W-:-:S06]  /*02a0*/  FADD.FTZ R35, R33, 1 ;  /* 0x3f80000021237421 */ /* 0x001fcc0000010000 */
[----:B------:R-:W0:Y:S01]  /*02b0*/  MUFU.EX2 R37, R37 ;  /* 0x0000002500257308 */ /* 0x000e220000000800 */
[----:B----4-:R-:W-:-:S07]  /*02c0*/  FADD.FTZ R34, R3, 1 ;  /* 0x3f80000003227421 */ /* 0x010fce0000010000 */
[----:B------:R-:W1:Y:S08]  /*02d0*/  MUFU.EX2 R30, R30 ;  /* 0x0000001e001e7308 */ /* 0x000e700000000800 */
[----:B------:R-:W-:Y:S08]  /*02e0*/  MUFU.EX2 R28, R28 ;  /* 0x0000001c001c7308 */ /* 0x000ff00000000800 */
[----:B------:R-:W4:Y:S01]  /*02f0*/  MUFU.EX2 R38, R38 ;  /* 0x0000002600267308 */ /* 0x000f220000000800 */
[----:B-----5:R-:W-:Y:S01]  /*0300*/  FADD.FTZ R2, R2, 1 ;  /* 0x3f80000002027421 */ /* 0x020fe20000010000 */
[----:B0-----:R-:W-:-:S06]  /*0310*/  FADD.FTZ R31, R37, 1 ;  /* 0x3f800000251f7421 */ /* 0x001fcc0000010000 */
[----:B------:R-:W2:Y:S01]  /*0320*/  MUFU.RCP R36, R36 ;  /* 0x0000002400247308 */ /* 0x000ea20000001000 */
[----:B-1----:R-:W-:-:S07]  /*0330*/  FADD.FTZ R30, R30, 1 ;  /* 0x3f8000001e1e7421 */ /* 0x002fce0000010000 */
[----:B------:R-:W0:Y:S01]  /*0340*/  MUFU.RCP R35, R35 ;  /* 0x0000002300237308 */ /* 0x000e220000001000 */
[----:B----4-:R-:W-:Y:S01]  /*0350*/  FADD.FTZ R33, R38, 1 ;  /* 0x3f80000026217421 */ /* 0x010fe20000010000 */
[----:B------:R-:W-:-:S06]  /*0360*/  FADD.FTZ R28, R28, 1 ;  /* 0x3f8000001c1c7421 */ /* 0x000fcc0000010000 */
[----:B------:R-:W1:Y:S08]  /*0370*/  MUFU.RCP R34, R34 ;  /* 0x0000002200227308 */ /* 0x000e700000001000 */
[----:B------:R4:W5:Y:S02]  /*0380*/  MUFU.RCP R29, R2 ;  /* 0x00000002001d7308 */ /* 0x0009640000001000 */
[----:B----4-:R-:W4:Y:S06]  /*0390*/  LDC.64 R2, c[0x0][0x218] ;  /* 0x00008600ff027b82 */ /* 0x010f2c0000000a00 */
[----:B------:R-:W4:Y:S01]  /*03a0*/  MUFU.RCP R31, R31 ;  /* 0x0000001f001f7308 */ /* 0x000f220000001000 */
[----:B--2---:R-:W-:Y:S01]  /*03b0*/  FFMA.FTZ R38, -R19, R36, R19 ;  /* 0x0000002413267223 */ /* 0x004fe20000010113 */
[----:B0-----:R-:W-:-:S06]  /*03c0*/  FFMA.FTZ R19, -R18, R35, R18 ;  /* 0x0000002312137223 */ /* 0x001fcc0000010112 */
[----:B------:R-:W0:Y:S01]  /*03d0*/  MUFU.RCP R30, R30 ;  /* 0x0000001e001e7308 */ /* 0x000e220000001000 */
[----:B-1----:R-:W-:Y:S01]  /*03e0*/  FFMA.FTZ R18, -R17, R34, R17 ;  /* 0x0000002211127223 */ /* 0x002fe20000010111 */
[----:B-----5:R-:W-:-:S06]  /*03f0*/  FFMA.FTZ R17, -R16, R29, R16 ;  /* 0x0000001d10117223 */ /* 0x020fcc0000010110 */
[----:B------:R-:W1:Y:S08]  /*0400*/  MUFU.RCP R33, R33 ;  /* 0x0000002100217308 */ /* 0x000e700000001000 */
[----:B------:R-:W2:Y:S01]  /*0410*/  MUFU.RCP R28, R28 ;  /* 0x0000001c001c7308 */ /* 0x000ea20000001000 */
[----:B---3--:R-:W-:Y:S01]  /*0420*/  FMUL.FTZ R17, R20, R17 ;  /* 0x0000001114117220 */ /* 0x008fe20000410000 */
[----:B----4-:R-:W-:-:S04]  /*0430*/  IMAD.WIDE.U32 R2, R0, 0x4, R2 ;  /* 0x0000000400027825 */ /* 0x010fc800078e0002 */
[----:B------:R-:W-:Y:S01]  /*0440*/  FFMA.FTZ R24, R24, R29, R17 ;  /* 0x0000001d18187223 */ /* 0x000fe20000010011 */
[----:B------:R-:W-:Y:S01]  /*0450*/  FFMA.FTZ R17, -R4, R31, R4 ;  /* 0x0000001f04117223 */ /* 0x000fe20000010104 */
[----:B0-----:R-:W-:Y:S01]  /*0460*/  FFMA.FTZ R4, -R7, R30, R7 ;  /* 0x0000001e07047223 */ /* 0x001fe20000010107 */
[----:B-1----:R-:W-:Y:S01]  /*0470*/  FFMA.FTZ R7, -R6, R33, R6 ;  /* 0x0000002106077223 */ /* 0x002fe20000010106 */
[----:B------:R-:W-:Y:S01]  /*0480*/  FMUL.FTZ R38, R23, R38 ;  /* 0x0000002617267220 */ /* 0x000fe20000410000 */
[----:B------:R-:W-:Y:S01]  /*0490*/  FMUL.FTZ R19, R22, R19 ;  /* 0x0000001316137220 */ /* 0x000fe20000410000 */
[----:B------:R-:W-:Y:S01]  /*04a0*/  FMUL.FTZ R18, R21, R18 ;  /* 0x0000001215127220 */ /* 0x000fe20000410000 */
[----:B------:R-:W-:Y:S01]  /*04b0*/  FMUL.FTZ R17, R8, R17 ;  /* 0x0000001108117220 */ /* 0x000fe20000410000 */
[----:B--2---:R-:W-:Y:S01]  /*04c0*/  FFMA.FTZ R0, -R5, R28, R5 ;  /* 0x0000001c05007223 */ /* 0x004fe20000010105 */
        /* <DEDUP_REMOVED lines=11> */
[----:B------:R-:W-:Y:S04]  /*0580*/  STG.E.128 desc[UR4][R2.64], R24 ;  /* 0x0000001802007986 */ /* 0x000fe8000c101d04 */
[----:B------:R-:W-:Y:S01]  /*0590*/  STG.E.128 desc[UR4][R2.64+0x800], R12 ;  /* 0x0008000c02007986 */ /* 0x000fe2000c101d04 */
[----:B------:R-:W-:Y:S05]  /*05a0*/  EXIT ;  /* 0x000000000000794d */ /* 0x000fea0003800000 */
.L_x_4106:
        /* <DEDUP_REMOVED lines=239> */
.L_x_4109:
[----:B------:R-:W-:-:S13]  /*14a0*/  ISETP.GE.AND P0, PT, R45, R2, PT ;  /* 0x000000022d00720c */ /* 0x000fda0003f06270 */
[----:B------:R-:W-:Y:S05]  /*14b0*/  @P0 BRA `(.L_x_4111) ;  /* 0x0000000000300947 */ /* 0x000fea0003800000 */
[----:B0-----:R-:W0:Y:S01]  /*14c0*/  LDC.64 R4, c[0x0][0x218] ;  /* 0x00008600ff047b82 */ /* 0x001e220000000a00 */
[----:B------:R-:W-:Y:S02]  /*14d0*/  IADD3 R3, R0, R45, RZ ;  /* 0x0000002d00037210 */ /* 0x000fe40007ffe0ff */
[----:B------:R-:W-:-:S03]  /*14e0*/  IADD3 R45, R45, 0x80, RZ ;  /* 0x000000802d2d7810 */ /* 0x000fc60007ffe0ff */
[----:B0-----:R-:W-:-:S05]  /*14f0*/  IMAD.WIDE.U32 R4, R3, 0x4, R4 ;  /* 0x0000000403047825 */ /* 0x001fca00078e0004 */
[----:B------:R1:W-:Y:S02]  /*1500*/  STG.E desc[UR4][R4.64], R6 ;  /* 0x0000000604007986 */ /* 0x0003e4000c101904 */
.L_x_4110:
[----:B------:R-:W-:-:S13]  /*1510*/  ISETP.GE.AND P0, PT, R45, R2, PT ;  /* 0x000000022d00720c */ /* 0x000fda0003f06270 */
[----:B------:R-:W-:Y:S05]  /*1520*/  @P0 BRA `(.L_x_4112) ;  /* 0x0000000000340947 */ /* 0x000fea0003800000 */
[----:B01----:R-:W0:Y:S01]  /*1530*/  LDC.64 R4, c[0x0][0x218] ;  /* 0x00008600ff047b82 */ /* 0x003e220000000a00 */
[----:B------:R-:W-:Y:S02]  /*1540*/  IADD3 R3, R0, R45, RZ ;  /* 0x0000002d00037210 */ /* 0x000fe40007ffe0ff */
[----:B------:R-:W-:-:S03]  /*1550*/  IADD3 R45, R45, 0x80, RZ ;  /* 0x000000802d2d7810 */ /* 0x000fc60007ffe0ff */
[----:B0-----:R-:W-:-:S05]  /*1560*/  IMAD.WIDE.U32 R4, R3, 0x4, R4 ;  /* 0x0000000403047825 */ /* 0x001fca00078e0004 */
[----:B------:R1:W-:Y:S02]  /*1570*/  STG.E desc[UR4][R4.64], R7 ;  /* 0x0000000704007986 */ /* 0x0003e4000c101904 */
.L_x_4111:
        /* <DEDUP_REMOVED lines=8> */
.L_x_4112:
[----:B------:R-:W-:Y:S05]  /*1600*/  BSYNC B1 ;  /* 0x0000000000017941 */ /* 0x000fea0003800000 */
.L_x_4108:
[----:B------:R-:W-:-:S13]  /*1610*/  ISETP.GE.AND P0, PT, R45, R2, PT ;  /* 0x000000022d00720c */ /* 0x000fda0003f06270 */
[----:B012---:R-:W0:Y:S01]  /*1620*/  @!P0 LDC.64 R4, c[0x0][0x218] ;  /* 0x00008600ff048b82 */ /* 0x007e220000000a00 */
[----:B------:R-:W-:Y:S02]  /*1630*/  @!P0 IADD3 R3, R0, R45, RZ ;  /* 0x0000002d00038210 */ /* 0x000fe40007ffe0ff */
[----:B------:R-:W-:-:S03]  /*1640*/  @!P0 IADD3 R45, R45, 0x80, RZ ;  /* 0x000000802d2d8810 */ /* 0x000fc60007ffe0ff */
[----:B0-----:R-:W-:-:S05]  /*1650*/  @!P0 IMAD.WIDE.U32 R4, R3, 0x4, R4 ;  /* 0x0000000403048825 */ /* 0x001fca00078e0004 */
[----:B------:R2:W-:Y:S02]  /*1660*/  @!P0 STG.E desc[UR4][R4.64], R9 ;  /* 0x0000000904008986 */ /* 0x0005e4000c101904 */
.L_x_4113:
[----:B------:R-:W-:Y:S05]  /*1670*/  BSYNC B0 ;  /* 0x0000000000007941 */ /* 0x000fea0003800000 */
.L_x_4107:
        /* <DEDUP_REMOVED lines=8> */
.L_x_4114:
        /* <DEDUP_REMOVED lines=16> */
.L_x_9592:


//--------------------- .text._ZN2at6native29vectorized_elementwise_kernelILi8EZZZNS0_14glu_jvp_kernelERNS_18TensorIteratorBaseEENKUlvE_clEvENKUlvE0_clEvEUlffffE_St5arrayIPcLm5EEEEviT0_T1_ --------------------------
	.section	.text._ZN2at6native29vectorized_elementwise_kernelILi8EZZZNS0_14glu_jvp_kernelERNS_18TensorIteratorBaseEENKUlvE_clEvENKUlvE0_clEvEUlffffE_St5arrayIPcLm5EEEEviT0_T1_,"ax",@progbits
	.align	128
        .global         _ZN2at6native29vectorized_elementwise_kernelILi8EZZZNS0_14glu_jvp_kernelERNS_18TensorIteratorBaseEENKUlvE_clEvENKUlvE0_clEvEUlffffE_St5arrayIPcLm5EEEEviT0_T1_
        .type           _ZN2at6native29vectorized_elementwise_kernelILi8EZZZNS0_14glu_jvp_kernelERNS_18TensorIteratorBaseEENKUlvE_clEvENKUlvE0_clEvEUlffffE_St5arrayIPcLm5EEEEviT0_T1_,@function
        .size           _ZN2at6native29vectorized_elementwise_kernelILi8EZZZNS0_14glu_jvp_kernelERNS_18TensorIteratorBaseEENKUlvE_clEvENKUlvE0_clEvEUlffffE_St5arrayIPcLm5EEEEviT0_T1_,(.L_x_9593 - _ZN2at6native29vectorized_elementwise_kernelILi8EZZZNS0_14glu_jvp_kernelERNS_18TensorIteratorBaseEENKUlvE_clEvENKUlvE0_clEvEUlffffE_St5arrayIPcLm5EEEEviT0_T1_)
        .other          _ZN2at6native29vectorized_elementwise_kernelILi8EZZZNS0_14glu_jvp_kernelERNS_18TensorIteratorBaseEENKUlvE_clEvENKUlvE0_clEvEUlffffE_St5arrayIPcLm5EEEEviT0_T1_,@"STO_CUDA_ENTRY STV_DEFAULT"
_ZN2at6native29vectorized_elementwise_kernelILi8EZZZNS0_14glu_jvp_kernelERNS_18TensorIteratorBaseEENKUlvE_clEvENKUlvE0_clEvEUlffffE_St5arrayIPcLm5EEEEviT0_T1_:
.text._ZN2at6native29vectorized_elementwise_kernelILi8EZZZNS0_14glu_jvp_kernelERNS_18TensorIteratorBaseEENKUlvE_clEvENKUlvE0_clEvEUlffffE_St5arrayIPcLm5EEEEviT0_T1_:
        /* <DEDUP_REMOVED lines=91> */
.L_x_4115:
        /* <DEDUP_REMOVED lines=239> */
.L_x_4118:
[----:B------:R-:W-:-:S13]  /*14a0*/  ISETP.GE.AND P0, PT, R45, R2, PT ;  /* 0x000000022d00720c */ /* 0x000fda0003f06270 */
[----:B------:R-:W-:Y:S05]  /*14b0*/  @P0 BRA `(.L_x_4120) ;  /* 0x0000000000300947 */ /* 0x000fea0003800000 */
[----:B0-----:R-:W0:Y:S01]  /*14c0*/  LDC.64 R4, c[0x0][0x218] ;  /* 0x00008600ff047b82 */ /* 0x001e220000000a00 */
[----:B------:R-:W-:Y:S02]  /*14d0*/  IADD3 R3, R0, R45, RZ ;  /* 0x0000002d00037210 */ /* 0x000fe40007ffe0ff */
[----:B------:R-:W-:-:S03]  /*14e0*/  IADD3 R45, R45, 0x80, RZ ;  /* 0x000000802d2d7810 */ /* 0x000fc60007ffe0ff */
[----:B0-----:R-:W-:-:S05]  /*14f0*/  IMAD.WIDE.U32 R4, R3, 0x4, R4 ;  /* 0x0000000403047825 */ /* 0x001fca00078e0004 */
[----:B------:R1:W-:Y:S02]  /*1500*/  STG.E desc[UR4][R4.64], R6 ;  /* 0x0000000604007986 */ /* 0x0003e4000c101904 */
.L_x_4119:
[----:B------:R-:W-:-:S13]  /*1510*/  ISETP.GE.AND P0, PT, R45, R2, PT ;  /* 0x000000022d00720c */ /* 0x000fda0003f06270 */
[----:B------:R-:W-:Y:S05]  /*1520*/  @P0 BRA `(.L_x_4121) ;  /* 0x0000000000340947 */ /* 0x000fea0003800000 */
[----:B01----:R-:W0:Y:S01]  /*1530*/  LDC.64 R4, c[0x0][0x218] ;  /* 0x00008600ff047b82 */ /* 0x003e220000000a00 */
[----:B------:R-:W-:Y:S02]  /*1540*/  IADD3 R3, R0, R45, RZ ;  /* 0x0000002d00037210 */ /* 0x000fe40007ffe0ff */
[----:B------:R-:W-:-:S03]  /*1550*/  IADD3 R45, R45, 0x80, RZ ;  /* 0x000000802d2d7810 */ /* 0x000fc60007ffe0ff */
[----:B0-----:R-:W-:-:S05]  /*1560*/  IMAD.WIDE.U32 R4, R3, 0x4, R4 ;  /* 0x0000000403047825 */ /* 0x001fca00078e0004 */
[----:B------:R1:W-:Y:S02]  /*1570*/  STG.E desc[UR4][R4.64], R7 ;  /* 0x0000000704007986 */ /* 0x0003e4000c101904 */
.L_x_4120:
        /* <DEDUP_REMOVED lines=8> */
.L_x_4121:
[----:B------:R-:W-:Y:S05]  /*1600*/  BSYNC B1 ;  /* 0x0000000000017941 */ /* 0x000fea0003800000 */
.L_x_4117:
[----:B------:R-:W-:-:S13]  /*1610*/  ISETP.GE.AND P0, PT, R45, R2, PT ;  /* 0x000000022d00720c */ /* 0x000fda0003f06270 */
[----:B012---:R-:W0:Y:S01]  /*1620*/  @!P0 LDC.64 R4, c[0x0][0x218] ;  /* 0x00008600ff048b82 */ /* 0x007e220000000a00 */
[----:B------:R-:W-:Y:S02]  /*1630*/  @!P0 IADD3 R3, R0, R45, RZ ;  /* 0x0000002d00038210 */ /* 0x000fe40007ffe0ff */
[----:B------:R-:W-:-:S03]  /*1640*/  @!P0 IADD3 R45, R45, 0x80, RZ ;  /* 0x000000802d2d8810 */ /* 0x000fc60007ffe0ff */
[----:B0-----:R-:W-:-:S05]  /*1650*/  @!P0 IMAD.WIDE.U32 R4, R3, 0x4, R4 ;  /* 0x0000000403048825 */ /* 0x001fca00078e0004 */
[----:B------:R2:W-:Y:S02]  /*1660*/  @!P0 STG.E desc[UR4][R4.64], R9 ;  /* 0x0000000904008986 */ /* 0x0005e4000c101904 */
.L_x_4122:
[----:B------:R-:W-:Y:S05]  /*1670*/  BSYNC B0 ;  /* 0x0000000000007941 */ /* 0x000fea0003800000 */
.L_x_4116:
        /* <DEDUP_REMOVED lines=8> */
.L_x_4123:
        /* <DEDUP_REMOVED lines=16> */
.L_x_9593:


//--------------------- .text._ZN2at6native18elementwise_kernelILi128ELi4EZNS0_15gpu_kernel_implIZZZNS0_14glu_jvp_kernelERNS_18TensorIteratorBaseEENKUlvE_clEvENKUlvE_clEvEUlddddE_EEvS4_RKT_EUliE_EEviT1_ --------------------------
	.section	.text._ZN2at6native18elementwise_kernelILi128ELi4EZNS0_15gpu_kernel_implIZZZNS0_14glu_jvp_kernelERNS_18TensorIteratorBaseEENKUlvE_clEvENKUlvE_clEvEUlddddE_EEvS4_RKT_EUliE_EEviT1_,"ax",@progbits
	.align	128
        .global         _ZN2at6native18elementwise_kernelILi128ELi4EZNS0_15gpu_kernel_implIZZZNS0_14glu_jvp_kernelERNS_18TensorIteratorBaseEENKUlvE_clEvENKUlvE_clEvEUlddddE_EEvS4_RKT_EUliE_EEviT1_
        .type           _ZN2at6native18elementwise_kernelILi128ELi4EZNS0_15gpu_kernel_implIZZZNS0_14glu_jvp_kernelERNS_18TensorIteratorBaseEENKUlvE_clEvENKUlvE_clEvEUlddddE_EEvS4_RKT_EUliE_EEviT1_,@function
        .size           _ZN2at6native18elementwise_kernelILi128ELi4EZNS0_15gpu_kernel_implIZZZNS0_14glu_jvp_kernelERNS_18TensorIteratorBaseEENKUlvE_clEvENKUlvE_clEvEUlddddE_EEvS4_RKT_EUliE_EEviT1_,(.L_x_9558 - _ZN2at6native18elementwise_kernelILi128ELi4EZNS0_15gpu_kernel_implIZZZNS0_14glu_jvp_kernelERNS_18TensorIteratorBaseEENKUlvE_clEvENKUlvE_clEvEUlddddE_EEvS4_RKT_EUliE_EEviT1_)
        .other          _ZN2at6native18elementwise_kernelILi128ELi4EZNS0_15gpu_kernel_implIZZZNS0_14glu_jvp_kernelERNS_18TensorIteratorBaseEENKUlvE_clEvENKUlvE_clEvEUlddddE_EEvS4_RKT_EUliE_EEviT1_,@"STO_CUDA_ENTRY STV_DEFAULT"
_ZN2at6native18elementwise_kernelILi128ELi4EZNS0_15gpu_kernel_implIZZZNS0_14glu_jvp_kernelERNS_18TensorIteratorBaseEENKUlvE_clEvENKUlvE_clEvEUlddddE_EEvS4_RKT_EUliE_EEviT1_:
.text._ZN2at6native18elementwise_kernelILi128ELi4EZNS0_15gpu_kernel_implIZZZNS0_14glu_jvp_kernelERNS_18TensorIteratorBaseEENKUlvE_clEvENKUlvE_clEvEUlddddE_EEvS4_RKT_EUliE_EEviT1_:
        /* <DEDUP_REMOVED lines=439> */
.L_x_4126:
        /* <DEDUP_REMOVED lines=19> */
[----:B--2---:R0:W1:Y:S01]  /*1ca0*/  I2F.F64.S16 R22, R4 ;  /* 0x0000000400167312 */ /* 0x0040620000101c00 */
[----:B------:R-:W-:Y:S05]  /*1cb0*/  BRA `(.L_x_4132) ;  /* 0x0000000c007c7947 */ /* 0x000fea0003800000 */
.L_x_4130:
[----:B------:R-:W2:Y:S02]  /*1cc0*/  LDG.E.U8 R4, desc[UR36][R4.64] ;  /* 0x0000002404047981 */ /* 0x000ea4000c1e1100 */
[----:B--2---:R0:W1:Y:S01]  /*1cd0*/  I2F.F64.U16 R22, R4 ;  /* 0x0000000400167312 */ /* 0x0040620000101800 */
[----:B------:R-:W-:Y:S05]  /*1ce0*/  BRA `(.L_x_4132) ;  /* 0x0000000c00707947 */ /* 0x000fea0003800000 */
.L_x_4129:
[----:B------:R-:W-:-:S13]  /*1cf0*/  ISETP.NE.AND P0, PT, R3, 0x2, PT ;  /* 0x000000020300780c */ /* 0x000fda0003f05270 */
[----:B------:R-:W-:Y:S05]  /*1d00*/  @!P0 BRA `(.L_x_4133) ;  /* 0x0000000000288947 */ /* 0x000fea0003800000 */
[----:B------:R-:W-:-:S13]  /*1d10*/  ISETP.NE.AND P0, PT, R3, 0x3, PT ;  /* 0x000000030300780c */ /* 0x000fda0003f05270 */
[----:B------:R-:W-:Y:S05]  /*1d20*/  @!P0 BRA `(.L_x_4134) ;  /* 0x0000000000148947 */ /* 0x000fea0003800000 */
[----:B------:R-:W-:-:S13]  /*1d30*/  ISETP.NE.AND P0, PT, R3, 0x4, PT ;  /* 0x000000040300780c */ /* 0x000fda0003f05270 */
[----:B------:R-:W-:Y:S05]  /*1d40*/  @P0 BRA `(.L_x_4131) ;  /* 0x0000000800fc0947 */ /* 0x000fea0003800000 */
[----:B------:R-:W2:Y:S02]  /*1d50*/  LDG.E.64 R22, desc[UR36][R4.64] ;  /* 0x0000002404167981 */ /* 0x000ea4000c1e1b00 */
[----:B--2---:R-:W0:Y:S01]  /*1d60*/  I2F.F64.S64 R22, R22 ;  /* 0x0000001600167312 */ /* 0x004e220000301c00 */
[----:B------:R-:W-:Y:S05]  /*1d70*/  BRA `(.L_x_4132) ;  /* 0x0000000c004c7947 */ /* 0x000fea0003800000 */
.L_x_4134:
[----:B------:R-:W2:Y:S02]  /*1d80*/  LDG.E R4, desc[UR36][R4.64] ;  /* 0x0000002404047981 */ /* 0x000ea4000c1e1900 */
[----:B--2---:R0:W1:Y:S01]  /*1d90*/  I2F.F64 R22, R4 ;  /* 0x0000000400167312 */ /* 0x0040620000201c00 */
[----:B------:R-:W-:Y:S05]  /*1da0*/  BRA `(.L_x_4132) ;  /* 0x0000000c00407947 */ /* 0x000fea0003800000 */
.L_x_4133:
[----:B------:R-:W2:Y:S02]  /*1db0*/  LDG.E.U16 R4, desc[UR36][R4.64] ;  /* 0x0000002404047981 */ /* 0x000ea4000c1e1500 */
[----:B--2---:R0:W1:Y:S01]  /*1dc0*/  I2F.F64.S16 R22, R4 ;  /* 0x0000000400167312 */ /* 0x0040620000101c00 */
[----:B------:R-:W-:Y:S05]  /*1dd0*/  BRA `(.L_x_4132) ;  /* 0x0000000c00347947 */ /* 0x000fea0003800000 */
.L_x_4128:
[----:B------:R-:W-:-:S13]  /*1de0*/  ISETP.GT.AND P0, PT, R3, 0x6, PT ;  /* 0x000000060300780c */ /* 0x000fda0003f04270 */
[----:B------:R-:W-:Y:S05]  /*1df0*/  @P0 BRA `(.L_x_4135) ;  /* 0x0000000000340947 */ /* 0x000fea0003800000 */
[----:B------:R-:W-:-:S13]  /*1e00*/  ISETP.NE.AND P0, PT, R3, 0x5, PT ;  /* 0x000000050300780c */ /* 0x000fda0003f05270 */
[----:B------:R-:W-:Y:S05]  /*1e10*/  @!P0 BRA `(.L_x_4136) ;  /* 0x0000000000188947 */ /* 0x000fea0003800000 */
[----:B------:R-:W-:-:S13]  /*1e20*/  ISETP.NE.AND P0, PT, R3, 0x6, PT ;  /* 0x000000060300780c */ /* 0x000fda0003f05270 */
[----:B------:R-:W-:Y:S05]  /*1e30*/  @P0 BRA `(.L_x_4131) ;  /* 0x0000000800c00947 */ /* 0x000fea0003800000 */
[----:B------:R-:W2:Y:S02]  /*1e40*/  LDG.E R22, desc[UR36][R4.64] ;  /* 0x0000002404167981 */ /* 0x000ea4000c1e1900 */
[----:B--2---:R-:W-:-:S06]  /*1e50*/  FMUL.FTZ R22, R22, 1 ;  /* 0x3f80000016167820 */ /* 0x004fcc0000410000 */
[----:B------:R-:W0:Y:S01]  /*1e60*/  F2F.F64.F32 R22, R22 ;  /* 0x0000001600167310 */ /* 0x000e220000201800 */
[----:B------:R-:W-:Y:S05]  /*1e70*/  BRA `(.L_x_4132) ;  /* 0x0000000c000c7947 */ /* 0x000fea0003800000 */
.L_x_4136:
[----:B------:R-:W2:Y:S02]  /*1e80*/  LDG.E.U16 R0, desc[UR36][R4.64] ;  /* 0x0000002404007981 */ /* 0x000ea4000c1e1500 */
[----:B--2---:R-:W-:-:S05]  /*1e90*/  HADD2.F32 R0, -RZ, R0.H0_H0 ;  /* 0x20000000ff007230 */ /* 0x004fca0000004100 */
[----:B------:R-:W-:-:S04]  /*1ea0*/  FMUL.FTZ R0, R0, 1 ;  /* 0x3f80000000007820 */ /* 0x000fc80000410000 */
[----:B------:R0:W1:Y:S01]  /*1eb0*/  F2F.F64.F32 R22, R0 ;  /* 0x0000000000167310 */ /* 0x0000620000201800 */
[----:B------:R-:W-:Y:S05]  /*1ec0*/  BRA `(.L_x_4132) ;  /* 0x0000000800f87947 */ /* 0x000fea0003800000 */
.L_x_4135:
[----:B------:R-:W-:-:S13]  /*1ed0*/  ISETP.NE.AND P0, PT, R3, 0x7, PT ;  /* 0x000000070300780c */ /* 0x000fda0003f05270 */
[----:B------:R-:W-:Y:S05]  /*1ee0*/  @!P0 BRA `(.L_x_4137) ;  /* 0x0000000000348947 */ /* 0x000fea0003800000 */
        /* <DEDUP_REMOVED lines=8> */
.L_x_4138:
[----:B------:R-:W2:Y:S02]  /*1f70*/  LDG.E.U16 R4, desc[UR36][R4.64] ;  /* 0x0000002404047981 */ /* 0x000ea4000c1e1500 */
[----:B--2---:R-:W-:-:S05]  /*1f80*/  HADD2.F32 R0, -RZ, R4.H0_H0 ;  /* 0x20000004ff007230 */ /* 0x004fca0000004100 */
[----:B------:R-:W-:-:S04]  /*1f90*/  FMUL.FTZ R0, R0, 1 ;  /* 0x3f80000000007820 */ /* 0x000fc80000410000 */
[----:B------:R0:W1:Y:S01]  /*1fa0*/  F2F.F64.F32 R22, R0 ;  /* 0x0000000000167310 */ /* 0x0000620000201800 */
[----:B------:R-:W-:Y:S05]  /*1fb0*/  BRA `(.L_x_4132) ;  /* 0x0000000800bc7947 */ /* 0x000fea0003800000 */
.L_x_4137:
[----:B------:R0:W5:Y:S01]  /*1fc0*/  LDG.E.64 R22, desc[UR36][R4.64] ;  /* 0x0000002404167981 */ /* 0x000162000c1e1b00 */
[----:B------:R-:W-:Y:S05]  /*1fd0*/  BRA `(.L_x_4132) ;  /* 0x0000000800b47947 */ /* 0x000fea0003800000 */
.L_x_4127:
        /* <DEDUP_REMOVED lines=8> */
[----:B------:R-:W2:Y:S01]  /*2060*/  LDG.E.U8 R4, desc[UR36][R4.64] ;  /* 0x0000002404047981 */ /* 0x000ea2000c1e1100 */
[----:B------:R-:W-:Y:S01]  /*2070*/  IMAD.MOV.U32 R22, RZ, RZ, RZ ;  /* 0x000000ffff167224 */ /* 0x000fe200078e00ff */
[----:B--2---:R-:W-:-:S04]  /*2080*/  ISETP.NE.AND P0, PT, R4, RZ, PT ;  /* 0x000000ff0400720c */ /* 0x004fc80003f05270 */
[----:B------:R-:W-:Y:S01]  /*2090*/  FSEL R23, RZ, 1.875, !P0 ;  /* 0x3ff00000ff177808 */ /* 0x000fe20004000000 */
[----:B------:R-:W-:Y:S08]  /*20a0*/  BRA `(.L_x_4132) ;  /* 0x0000000800807947 */ /* 0x000ff00003800000 */
.L_x_4141:
[----:B------:R0:W5:Y:S01]  /*20b0*/  LDG.E.64 R22, desc[UR36][R4.64] ;  /* 0x0000002404167981 */ /* 0x000162000c1e1b00 */
[----:B------:R-:W-:Y:S05]  /*20c0*/  BRA `(.L_x_4132) ;  /* 0x0000000800787947 */ /* 0x000fea0003800000 */
.L_x_4140:
        /* <DEDUP_REMOVED lines=24> */
[----:B------:R-:W-:-:S05]  /*2250*/  LOP3.LUT R7, R7, 0x80000000, R0, 0xf8, !PT ;  /* 0x8000000007077812 */ /* 0x000fca00078ef800 */
[----:B------:R-:W-:-:S04]  /*2260*/  FMUL.FTZ R7, R7, 1 ;  /* 0x3f80000007077820 */ /* 0x000fc80000410000 */
[----:B------:R0:W1:Y:S01]  /*2270*/  F2F.F64.F32 R22, R7 ;  /* 0x0000000700167310 */ /* 0x0000620000201800 */
[----:B------:R-:W-:Y:S05]  /*2280*/  BRA `(.L_x_4132) ;  /* 0x0000000800087947 */ /* 0x000fea0003800000 */
.L_x_4143:
        /* <DEDUP_REMOVED lines=11> */
[----:B------:R-:W-:-:S05]  /*2340*/  LOP3.LUT R0, R3, 0x80000000, R0, 0xf8, !PT ;  /* 0x8000000003007812 */ /* 0x000fca00078ef800 */
[----:B------:R-:W-:-:S04]  /*2350*/  FMUL.FTZ R0, R0, 1 ;  /* 0x3f80000000007820 */ /* 0x000fc80000410000 */
[----:B------:R0:W1:Y:S01]  /*2360*/  F2F.F64.F32 R22, R0 ;  /* 0x0000000000167310 */ /* 0x0000620000201800 */
[----:B------:R-:W-:Y:S05]  /*2370*/  BRA `(.L_x_4132) ;  /* 0x0000000400cc7947 */ /* 0x000fea0003800000 */
.L_x_4142:
[----:B------:R-:W2:Y:S02]  /*2380*/  LDG.E.U16 R0, desc[UR36][R4.64] ;  /* 0x0000002404007981 */ /* 0x000ea4000c1e1500 */
[----:B--2---:R-:W-:-:S04]  /*2390*/  IMAD.U32 R0, R0, 0x10000, RZ ;  /* 0x0001000000007824 */ /* 0x004fc800078e00ff */
[----:B------:R-:W-:-:S04]  /*23a0*/  FMUL.FTZ R0, R0, 1 ;  /* 0x3f80000000007820 */ /* 0x000fc80000410000 */
[----:B------:R0:W1:Y:S01]  /*23b0*/  F2F.F64.F32 R22, R0 ;  /* 0x0000000000167310 */ /* 0x0000620000201800 */
[----:B------:R-:W-:Y:S05]  /*23c0*/  BRA `(.L_x_4132) ;  /* 0x0000000400b87947 */ /* 0x000fea0003800000 */
.L_x_4139:
        /* <DEDUP_REMOVED lines=9> */
[----:B--2---:R0:W1:Y:S01]  /*2460*/  I2F.F64.U16 R22, R4 ;  /* 0x0000000400167312 */ /* 0x0040620000101800 */
[----:B------:R-:W-:Y:S05]  /*2470*/  BRA `(.L_x_4132) ;  /* 0x00000004008c7947 */ /* 0x000fea0003800000 */
.L_x_4146:
        /* <DEDUP_REMOVED lines=21> */
.L_x_4150:
[----:B------:R-:W-:Y:S05]  /*25d0*/  BSYNC B1 ;  /* 0x0000000000017941 */ /* 0x000fea0003800000 */
.L_x_4149:
[----:B------:R-:W-:Y:S01]  /*25e0*/  LEA R5, R0, 0x3b800000, 0x17 ;  /* 0x3b80000000057811 */ /* 0x000fe200078eb8ff */
[----:B------:R-:W-:-:S05]  /*25f0*/  IMAD.SHL.U32 R0, R3, 0x100000, RZ ;  /* 0x0010000003007824 */ /* 0x000fca00078e00ff */
[----:B------:R-:W-:-:S07]  /*2600*/  LOP3.LUT R0, R5, R0, R6, 0xfe, !PT ;  /* 0x0000000005007212 */ /* 0x000fce00078efe06 */
.L_x_4148:
[----:B------:R-:W-:Y:S05]  /*2610*/  BSYNC B0 ;  /* 0x0000000000007941 */ /* 0x000fea0003800000 */
.L_x_4147:
[----:B------:R-:W-:-:S04]  /*2620*/  FMUL.FTZ R0, R0, 1 ;  /* 0x3f80000000007820 */ /* 0x000fc80000410000 */
[----:B------:R2:W3:Y:S01]  /*2630*/  F2F.F64.F32 R22, R0 ;  /* 0x0000000000167310 */ /* 0x0004e20000201800 */
[----:B------:R-:W-:Y:S05]  /*2640*/  BRA `(.L_x_4132) ;  /* 0x0000000400187947 */ /* 0x000fea0003800000 */
.L_x_4145:
        /* <DEDUP_REMOVED lines=21> */
.L_x_4154:
[----:B------:R-:W-:Y:S05]  /*27a0*/  BSYNC B1 ;  /* 0x0000000000017941 */ /* 0x000fea0003800000 */
.L_x_4153:
[----:B------:R-:W-:Y:S01]  /*27b0*/  LEA R5, R0, 0x37800000, 0x17 ;  /* 0x3780000000057811 */ /* 0x000fe200078eb8ff */
[----:B------:R-:W-:-:S05]  /*27c0*/  IMAD.SHL.U32 R0, R3, 0x200000, RZ ;  /* 0x0020000003007824 */ /* 0x000fca00078e00ff */
[----:B------:R-:W-:-:S07]  /*27d0*/  LOP3.LUT R0, R5, R0, R6, 0xfe, !PT ;  /* 0x0000000005007212 */ /* 0x000fce00078efe06 */
.L_x_4152:
[----:B------:R-:W-:Y:S05]  /*27e0*/  BSYNC B0 ;  /* 0x0000000000007941 */ /* 0x000fea0003800000 */
.L_x_4151:
[----:B------:R-:W-:-:S04]  /*27f0*/  FMUL.FTZ R0, R0, 1 ;  /* 0x3f80000000007820 */ /* 0x000fc80000410000 */
[----:B------:R4:W0:Y:S01]  /*2800*/  F2F.F64.F32 R22, R0 ;  /* 0x0000000000167310 */ /* 0x0008220000201800 */
[----:B------:R-:W-:Y:S05]  /*2810*/  BRA `(.L_x_4132) ;  /* 0x0000000000a47947 */ /* 0x000fea0003800000 */
.L_x_4144:
        /* <DEDUP_REMOVED lines=14> */
.L_x_4158:
[----:B------:R-:W-:Y:S05]  /*2900*/  BSYNC B0 ;  /* 0x0000000000007941 */ /* 0x000fea0003800000 */
.L_x_4157:
[----:B------:R-:W-:-:S04]  /*2910*/  FMUL.FTZ R0, R0, 1 ;  /* 0x3f80000000007820 */ /* 0x000fc80000410000 */
[----:B------:R0:W1:Y:S01]  /*2920*/  F2F.F64.F32 R22, R0 ;  /* 0x0000000000167310 */ /* 0x0000620000201800 */
[----:B------:R-:W-:Y:S05]  /*2930*/  BRA `(.L_x_4132) ;  /* 0x00000000005c7947 */ /* 0x000fea0003800000 */
.L_x_4131:
[----:B------:R-:W-:Y:S01]  /*2940*/  MOV R14, 0x0 ;  /* 0x00000000000e7802 */ /* 0x000fe20000000f00 */
[----:B------:R-:W-:Y:S01]  /*2950*/  ULDC.64 UR4, c[0x4][0x128] ;  /* 0x01004a0000047ab9 */ /* 0x000fe20000000a00 */
[----:B------:R-:W-:Y:S01]  /*2960*/  ULDC.64 UR6, c[0x4][0x8] ;  /* 0x0100020000067ab9 */ /* 0x000fe20000000a00 */
[----:B------:R-:W-:Y:S01]  /*2970*/  IMAD.U32 R4, RZ, RZ, UR4 ;  /* 0x00000004ff047e24 */ /* 0x000fe2000f8e00ff */
[----:B------:R-:W-:Y:S01]  /*2980*/  MOV R11, UR7 ;  /* 0x00000007000b7c02 */ /* 0x000fe20008000f00 */
[----:B------:R-:W-:Y:S01]  /*2990*/  IMAD.U32 R5, RZ, RZ, UR5 ;  /* 0x00000005ff057e24 */ /* 0x000fe2000f8e00ff */
[----:B------:R-:W0:Y:S01]  /*29a0*/  LDC.64 R14, c[0x4][R14] ;  /* 0x010000000e0e7b82 */ /* 0x000e220000000a00 */
[----:B------:R-:W-:Y:S01]  /*29b0*/  ULDC.64 UR4, c[0x4][0x130] ;  /* 0x01004c0000047ab9 */ /* 0x000fe20000000a00 */
[----:B------:R-:W-:Y:S02]  /*29c0*/  IMAD.U32 R10, RZ, RZ, UR6 ;  /* 0x00000006ff0a7e24 */ /* 0x000fe4000f8e00ff */
[----:B------:R-:W-:-:S02]  /*29d0*/  IMAD.U32 R6, RZ, RZ, UR4 ;  /* 0x00000004ff067e24 */ /* 0x000fc4000f8e00ff */
[----:B------:R-:W-:Y:S02]  /*29e0*/  IMAD.U32 R7, RZ, RZ, UR5 ;  /* 0x00000005ff077e24 */ /* 0x000fe4000f8e00ff */
[----:B------:R-:W-:Y:S02]  /*29f0*/  IMAD.MOV.U32 R8, RZ, RZ, 0x4e ;  /* 0x0000004eff087424 */ /* 0x000fe400078e00ff */
[----:B------:R-:W-:Y:S02]  /*2a00*/  IMAD.MOV.U32 R12, RZ, RZ, 0x1 ;  /* 0x00000001ff0c7424 */ /* 0x000fe400078e00ff */
[----:B------:R-:W-:-:S07]  /*2a10*/  IMAD.MOV.U32 R13, RZ, RZ, RZ ;  /* 0x000000ffff0d7224 */ /* 0x000fce00078e00ff */
[----:B------:R-:W-:-:S07]  /*2a20*/  LEPC R20, `(.L_x_4159) ;  /* 0x000000001014794e */ /* 0x000fce0000000000 */
[----:B0-----:R-:W-:Y:S05]  /*2a30*/  CALL.ABS.NOINC R14 ;  /* 0x000000000e007343 */ /* 0x001fea0003c00000 */
.L_x_4159:
[----:B------:R-:W-:Y:S01]  /*2a40*/  CS2R R22, SRZ ;  /* 0x0000000000167805 */ /* 0x000fe2000001ff00 */
[----:B------:R-:W-:Y:S06]  /*2a50*/  BRA `(.L_x_4132) ;  /* 0x0000000000147947 */ /* 0x000fec0003800000 */
.L_x_4156:
[----:B------:R-:W2:Y:S02]  /*2a60*/  LDG.E.64 R22, desc[UR36][R4.64] ;  /* 0x0000002404167981 */ /* 0x000ea4000c1e1b00 */
[----:B--2---:R-:W0:Y:S01]  /*2a70*/  I2F.F64.U64 R22, R22 ;  /* 0x0000001600167312 */ /* 0x004e220000301800 */
[----:B------:R-:W-:Y:S05]  /*2a80*/  BRA `(.L_x_4132) ;  /* 0x0000000000087947 */ /* 0x000fea0003800000 */
.L_x_4155:
[----:B------:R-:W2:Y:S02]  /*2a90*/  LDG.E R4, desc[UR36][R4.64] ;  /* 0x0000002404047981 */ /* 0x000ea4000c1e1900 */
[----:B--2---:R0:W1:Y:S02]  /*2aa0*/  I2F.F64.U32 R22, R4 ;  /* 0x0000000400167312 */ /* 0x0040640000201800 */
.L_x_4132:
[----:B------:R-:W2:Y:S01]  /*2ab0*/  LDC.U8 R3, c[0x0][0x56b] ;  /* 0x00015ac0ff037b82 */ /* 0x000ea20000000000 */
[----:B------:R-:W-:Y:S02]  /*2ac0*/  ULDC.64 UR4, c[0x0][0x550] ;  /* 0x0001540000047ab9 */ /* 0x000fe40000000a00 */
[----:B0-----:R-:W-:-:S05]  /*2ad0*/  IADD3 R4, P1, R19, UR4, RZ ;  /* 0x0000000413047c10 */ /* 0x001fca000ff3e0ff */
[----:B------:R-:W-:Y:S01]  /*2ae0*/  IMAD.X R5, RZ, RZ, UR5, P1 ;  /* 0x00000005ff057e24 */ /* 0x000fe200088e06ff */
[----:B--2-4-:R-:W-:-:S04]  /*2af0*/  PRMT R0, R3, 0x9910, RZ ;  /* 0x0000991003007816 */ /* 0x014fc800000000ff */
        /* <DEDUP_REMOVED lines=11> */
[----:B--2---:R0:W2:Y:S01]  /*2bb0*/  I2F.F64.S16 R28, R4 ;  /* 0x00000004001c7312 */ /* 0x0040a20000101c00 */
[----:B------:R-:W-:Y:S05]  /*2bc0*/  BRA `(.L_x_4165) ;  /* 0x0000000c007c7947 */ /* 0x000fea0003800000 */
.L_x_4163:
[----:B------:R-:W2:Y:S02]  /*2bd0*/  LDG.E.U8 R4, desc[UR36][R4.64] ;  /* 0x0000002404047981 */ /* 0x000ea4000c1e1100 */
[----:B--2---:R0:W2:Y:S01]  /*2be0*/  I2F.F64.U16 R28, R4 ;  /* 0x00000004001c7312 */ /* 0x0040a20000101800 */
[----:B------:R-:W-:Y:S05]  /*2bf0*/  BRA `(.L_x_4165) ;  /* 0x0000000c00707947 */ /* 0x000fea0003800000 */
.L_x_4162:
        /* <DEDUP_REMOVED lines=9> */
.L_x_4167:
[----:B------:R-:W2:Y:S02]  /*2c90*/  LDG.E R4, desc[UR36][R4.64] ;  /* 0x0000002404047981 */ /* 0x000ea4000c1e1900 */
[----:B--2---:R2:W4:Y:S01]  /*2ca0*/  I2F.F64 R28, R4 ;  /* 0x00000004001c7312 */ /* 0x0045220000201c00 */
[----:B------:R-:W-:Y:S05]  /*2cb0*/  BRA `(.L_x_4165) ;  /* 0x0000000c00407947 */ /* 0x000fea0003800000 */
.L_x_4166:
[----:B------:R-:W2:Y:S02]  /*2cc0*/  LDG.E.U16 R4, desc[UR36][R4.64] ;  /* 0x0000002404047981 */ /* 0x000ea4000c1e1500 */
[----:B--2---:R0:W2:Y:S01]  /*2cd0*/  I2F.F64.S16 R28, R4 ;  /* 0x00000004001c7312 */ /* 0x0040a20000101c00 */
[----:B------:R-:W-:Y:S05]  /*2ce0*/  BRA `(.L_x_4165) ;  /* 0x0000000c00347947 */ /* 0x000fea0003800000 */
.L_x_4161:
        /* <DEDUP_REMOVED lines=10> */
.L_x_4169:
[----:B------:R-:W2:Y:S02]  /*2d90*/  LDG.E.U16 R0, desc[UR36][R4.64] ;  /* 0x0000002404007981 */ /* 0x000ea4000c1e1500 */
[----:B--2---:R-:W-:-:S05]  /*2da0*/  HADD2.F32 R0, -RZ, R0.H0_H0 ;  /* 0x20000000ff007230 */ /* 0x004fca0000004100 */
[----:B------:R-:W-:-:S04]  /*2db0*/  FMUL.FTZ R0, R0, 1 ;  /* 0x3f80000000007820 */ /* 0x000fc80000410000 */
[----:B------:R0:W2:Y:S01]  /*2dc0*/  F2F.F64.F32 R28, R0 ;  /* 0x00000000001c7310 */ /* 0x0000a20000201800 */
[----:B------:R-:W-:Y:S05]  /*2dd0*/  BRA `(.L_x_4165) ;  /* 0x0000000800f87947 */ /* 0x000fea0003800000 */
.L_x_4168:
        /* <DEDUP_REMOVED lines=10> */
.L_x_4171:
[----:B------:R-:W2:Y:S02]  /*2e80*/  LDG.E.U16 R4, desc[UR36][R4.64] ;  /* 0x0000002404047981 */ /* 0x000ea4000c1e1500 */
[----:B--2---:R-:W-:-:S05]  /*2e90*/  HADD2.F32 R0, -RZ, R4.H0_H0 ;  /* 0x20000004ff007230 */ /* 0x004fca0000004100 */
[----:B------:R-:W-:-:S04]  /*2ea0*/  FMUL.FTZ R0, R0, 1 ;  /* 0x3f80000000007820 */ /* 0x000fc80000410000 */
[----:B------:R0:W2:Y:S01]  /*2eb0*/  F2F.F64.F32 R28, R0 ;  /* 0x00000000001c7310 */ /* 0x0000a20000201800 */
[----:B------:R-:W-:Y:S05]  /*2ec0*/  BRA `(.L_x_4165) ;  /* 0x0000000800bc7947 */ /* 0x000fea0003800000 */
.L_x_4170:
[----:B------:R0:W5:Y:S01]  /*2ed0*/  LDG.E.64 R28, desc[UR36][R4.64] ;  /* 0x00000024041c7981 */ /* 0x000162000c1e1b00 */
[----:B------:R-:W-:Y:S05]  /*2ee0*/  BRA `(.L_x_4165) ;  /* 0x0000000800b47947 */ /* 0x000fea0003800000 */
.L_x_4160:
        /* <DEDUP_REMOVED lines=13> */
.L_x_4174:
[----:B------:R0:W5:Y:S01]  /*2fc0*/  LDG.E.64 R28, desc[UR36][R4.64] ;  /* 0x00000024041c7981 */ /* 0x000162000c1e1b00 */
[----:B------:R-:W-:Y:S05]  /*2fd0*/  BRA `(.L_x_4165) ;  /* 0x0000000800787947 */ /* 0x000fea0003800000 */
.L_x_4173:
        /* <DEDUP_REMOVED lines=26> */
[----:B------:R0:W2:Y:S01]  /*3180*/  F2F.F64.F32 R28, R7 ;  /* 0x00000007001c7310 */ /* 0x0000a20000201800 */
[----:B------:R-:W-:Y:S05]  /*3190*/  BRA `(.L_x_4165) ;  /* 0x0000000800087947 */ /* 0x000fea0003800000 */
.L_x_4176:
        /* <DEDUP_REMOVED lines=13> */
[----:B------:R0:W2:Y:S01]  /*3270*/  F2F.F64.F32 R28, R0 ;  /* 0x00000000001c7310 */ /* 0x0000a20000201800 */
[----:B------:R-:W-:Y:S05]  /*3280*/  BRA `(.L_x_4165) ;  /* 0x0000000400cc7947 */ /* 0x000fea0003800000 */
.L_x_4175:
[----:B------:R-:W2:Y:S02]  /*3290*/  LDG.E.U16 R0, desc[UR36][R4.64] ;  /* 0x0000002404007981 */ /* 0x000ea4000c1e1500 */
[----:B--2---:R-:W-:-:S04]  /*32a0*/  IMAD.U32 R0, R0, 0x10000, RZ ;  /* 0x0001000000007824 */ /* 0x004fc800078e00ff */
[----:B------:R-:W-:-:S04]  /*32b0*/  FMUL.FTZ R0, R0, 1 ;  /* 0x3f80000000007820 */ /* 0x000fc80000410000 */
[----:B------:R0:W2:Y:S01]  /*32c0*/  F2F.F64.F32 R28, R0 ;  /* 0x00000000001c7310 */ /* 0x0000a20000201800 */
[----:B------:R-:W-:Y:S05]  /*32d0*/  BRA `(.L_x_4165) ;  /* 0x0000000400b87947 */ /* 0x000fea0003800000 */
.L_x_4172:
        /* <DEDUP_REMOVED lines=9> */
[----:B--2---:R0:W2:Y:S01]  /*3370*/  I2F.F64.U16 R28, R4 ;  /* 0x00000004001c7312 */ /* 0x0040a20000101800 */
[----:B------:R-:W-:Y:S05]  /*3380*/  BRA `(.L_x_4165) ;  /* 0x00000004008c7947 */ /* 0x000fea0003800000 */
.L_x_4179:
        /* <DEDUP_REMOVED lines=21> */
.L_x_4183:
[----:B------:R-:W-:Y:S05]  /*34e0*/  BSYNC B1 ;  /* 0x0000000000017941 */ /* 0x000fea0003800000 */
.L_x_4182:
[----:B------:R-:W-:Y:S01]  /*34f0*/  LEA R5, R0, 0x3b800000, 0x17 ;  /* 0x3b80000000057811 */ /* 0x000fe200078eb8ff */
[----:B------:R-:W-:-:S05]  /*3500*/  IMAD.SHL.U32 R0, R3, 0x100000, RZ ;  /* 0x0010000003007824 */ /* 0x000fca00078e00ff */
[----:B------:R-:W-:-:S07]  /*3510*/  LOP3.LUT R0, R5, R0, R6, 0xfe, !PT ;  /* 0x0000000005007212 */ /* 0x000fce00078efe06 */
.L_x_4181:
[----:B------:R-:W-:Y:S05]  /*3520*/  BSYNC B0 ;  /* 0x0000000000007941 */ /* 0x000fea0003800000 */
.L_x_4180:
[----:B------:R-:W-:-:S04]  /*3530*/  FMUL.FTZ R0, R0, 1 ;  /* 0x3f80000000007820 */ /* 0x000fc80000410000 */
[----:B------:R0:W2:Y:S01]  /*3540*/  F2F.F64.F32 R28, R0 ;  /* 0x00000000001c7310 */ /* 0x0000a20000201800 */
[----:B------:R-:W-:Y:S05]  /*3550*/  BRA `(.L_x_4165) ;  /* 0x0000000400187947 */ /* 0x000fea0003800000 */
.L_x_4178:
        /* <DEDUP_REMOVED lines=21> */
.L_x_4187:
[----:B------:R-:W-:Y:S05]  /*36b0*/  BSYNC B1 ;  /* 0x0000000000017941 */ /* 0x000fea0003800000 */
.L_x_4186:
[----:B------:R-:W-:Y:S01]  /*36c0*/  LEA R5, R0, 0x37800000, 0x17 ;  /* 0x3780000000057811 */ /* 0x000fe200078eb8ff */
[----:B------:R-:W-:-:S05]  /*36d0*/  IMAD.SHL.U32 R0, R3, 0x200000, RZ ;  /* 0x0020000003007824 */ /* 0x000fca00078e00ff */
[----:B------:R-:W-:-:S07]  /*36e0*/  LOP3.LUT R0, R5, R0, R6, 0xfe, !PT ;  /* 0x0000000005007212 */ /* 0x000fce00078efe06 */
.L_x_4185:
[----:B------:R-:W-:Y:S05]  /*36f0*/  BSYNC B0 ;  /* 0x0000000000007941 */ /* 0x000fea0003800000 */
.L_x_4184:
[----:B------:R-:W-:-:S04]  /*3700*/  FMUL.FTZ R0, R0, 1 ;  /* 0x3f80000000007820 */ /* 0x000fc80000410000 */
[----:B------:R0:W2:Y:S01]  /*3710*/  F2F.F64.F32 R28, R0 ;  /* 0x00000000001c7310 */ /* 0x0000a20000201800 */
[----:B------:R-:W-:Y:S05]  /*3720*/  BRA `(.L_x_4165) ;  /* 0x0000000000a47947 */ /* 0x000fea0003800000 */
.L_x_4177:
        /* <DEDUP_REMOVED lines=14> */
.L_x_4191:
[----:B------:R-:W-:Y:S05]  /*3810*/  BSYNC B0 ;  /* 0x0000000000007941 */ /* 0x000fea0003800000 */
.L_x_4190:
[----:B------:R-:W-:-:S04]  /*3820*/  FMUL.FTZ R0, R0, 1 ;  /* 0x3f80000000007820 */ /* 0x000fc80000410000 */
[----:B------:R0:W2:Y:S01]  /*3830*/  F2F.F64.F32 R28, R0 ;  /* 0x00000000001c7310 */ /* 0x0000a20000201800 */
[----:B------:R-:W-:Y:S05]  /*3840*/  BRA `(.L_x_4165) ;  /* 0x00000000005c7947 */ /* 0x000fea0003800000 */
.L_x_4164:
        /* <DEDUP_REMOVED lines=16> */
.L_x_4192:
[----:B------:R-:W-:Y:S01]  /*3950*/  CS2R R28, SRZ ;  /* 0x00000000001c7805 */ /* 0x000fe2000001ff00 */
[----:B------:R-:W-:Y:S06]  /*3960*/  BRA `(.L_x_4165) ;  /* 0x0000000000147947 */ /* 0x000fec0003800000 */
.L_x_4189:
[----:B------:R-:W2:Y:S02]  /*3970*/  LDG.E.64 R28, desc[UR36][R4.64] ;  /* 0x00000024041c7981 */ /* 0x000ea4000c1e1b00 */
[----:B--2---:R-:W0:Y:S01]  /*3980*/  I2F.F64.U64 R28, R28 ;  /* 0x0000001c001c7312 */ /* 0x004e220000301800 */
[----:B------:R-:W-:Y:S05]  /*3990*/  BRA `(.L_x_4165) ;  /* 0x0000000000087947 */ /* 0x000fea0003800000 */
.L_x_4188:
[----:B------:R-:W2:Y:S02]  /*39a0*/  LDG.E R4, desc[UR36][R4.64] ;  /* 0x0000002404047981 */ /* 0x000ea4000c1e1900 */
[----:B--2---:R0:W2:Y:S02]  /*39b0*/  I2F.F64.U32 R28, R4 ;  /* 0x00000004001c7312 */ /* 0x0040a40000201800 */
.L_x_4165:
[----:B------:R-:W1:Y:S01]  /*39c0*/  LDC.U8 R3, c[0x0][0x56c] ;  /* 0x00015b00ff037b82 */ /* 0x000e620000000000 */
[----:B------:R-:W-:Y:S02]  /*39d0*/  ULDC.64 UR4, c[0x0][0x558] ;  /* 0x0001560000047ab9 */ /* 0x000fe40000000a00 */
[----:B0-2---:R-:W-:-:S05]  /*39e0*/  IADD3 R4, P1, R18, UR4, RZ ;  /* 0x0000000412047c10 */ /* 0x005fca000ff3e0ff */
        /* <DEDUP_REMOVED lines=15> */
.L_x_4196:
[----:B------:R-:W2:Y:S02]  /*3ae0*/  LDG.E.U8 R4, desc[UR36][R4.64] ;  /* 0x0000002404047981 */ /* 0x000ea4000c1e1100 */
[----:B--2---:R2:W0:Y:S01]  /*3af0*/  I2F.F64.U16 R18, R4 ;  /* 0x0000000400127312 */ /* 0x0044220000101800 */
[----:B------:R-:W-:Y:S05]  /*3b00*/  BRA `(.L_x_4198) ;  /* 0x0000000c00707947 */ /* 0x000fea0003800000 */
.L_x_4195:
        /* <DEDUP_REMOVED lines=9> */
.L_x_4200:
[----:B------:R-:W2:Y:S02]  /*3ba0*/  LDG.E R4, desc[UR36][R4.64] ;  /* 0x0000002404047981 */ /* 0x000ea4000c1e1900 */
[----:B--2---:R0:W1:Y:S01]  /*3bb0*/  I2F.F64 R18, R4 ;  /* 0x0000000400127312 */ /* 0x0040620000201c00 */
[----:B------:R-:W-:Y:S05]  /*3bc0*/  BRA `(.L_x_4198) ;  /* 0x0000000c00407947 */ /* 0x000fea0003800000 */
.L_x_4199:
[----:B------:R-:W2:Y:S02]  /*3bd0*/  LDG.E.U16 R4, desc[UR36][R4.64] ;  /* 0x0000002404047981 */ /* 0x000ea4000c1e1500 */
[----:B--2---:R0:W1:Y:S01]  /*3be0*/  I2F.F64.S16 R18, R4 ;  /* 0x0000000400127312 */ /* 0x0040620000101c00 */
[----:B------:R-:W-:Y:S05]  /*3bf0*/  BRA `(.L_x_4198) ;  /* 0x0000000c00347947 */ /* 0x000fea0003800000 */
.L_x_4194:
        /* <DEDUP_REMOVED lines=10> */
.L_x_4202:
[----:B------:R-:W2:Y:S02]  /*3ca0*/  LDG.E.U16 R0, desc[UR36][R4.64] ;  /* 0x0000002404007981 */ /* 0x000ea4000c1e1500 */
[----:B--2---:R-:W-:-:S05]  /*3cb0*/  HADD2.F32 R0, -RZ, R0.H0_H0 ;  /* 0x20000000ff007230 */ /* 0x004fca0000004100 */
[----:B------:R-:W-:-:S04]  /*3cc0*/  FMUL.FTZ R0, R0, 1 ;  /* 0x3f80000000007820 */ /* 0x000fc80000410000 */
[----:B------:R0:W1:Y:S01]  /*3cd0*/  F2F.F64.F32 R18, R0 ;  /* 0x0000000000127310 */ /* 0x0000620000201800 */
[----:B------:R-:W-:Y:S05]  /*3ce0*/  BRA `(.L_x_4198) ;  /* 0x0000000800f87947 */ /* 0x000fea0003800000 */
.L_x_4201:
        /* <DEDUP_REMOVED lines=10> */
.L_x_4204:
[----:B------:R-:W2:Y:S02]  /*3d90*/  LDG.E.U16 R4, desc[UR36][R4.64] ;  /* 0x0000002404047981 */ /* 0x000ea4000c1e1500 */
[----:B--2---:R-:W-:-:S05]  /*3da0*/  HADD2.F32 R0, -RZ, R4.H0_H0 ;  /* 0x20000004ff007230 */ /* 0x004fca0000004100 */
[----:B------:R-:W-:-:S04]  /*3db0*/  FMUL.FTZ R0, R0, 1 ;  /* 0x3f80000000007820 */ /* 0x000fc80000410000 */
[----:B------:R0:W1:Y:S01]  /*3dc0*/  F2F.F64.F32 R18, R0 ;  /* 0x0000000000127310 */ /* 0x0000620000201800 */
[----:B------:R-:W-:Y:S05]  /*3dd0*/  BRA `(.L_x_4198) ;  /* 0x0000000800bc7947 */ /* 0x000fea0003800000 */
.L_x_4203:
[----:B------:R0:W5:Y:S01]  /*3de0*/  LDG.E.64 R18, desc[UR36][R4.64] ;  /* 0x0000002404127981 */ /* 0x000162000c1e1b00 */
[----:B------:R-:W-:Y:S05]  /*3df0*/  BRA `(.L_x_4198) ;  /* 0x0000000800b47947 */ /* 0x000fea0003800000 */
.L_x_4193:
        /* <DEDUP_REMOVED lines=13> */
.L_x_4207:
[----:B------:R0:W5:Y:S01]  /*3ed0*/  LDG.E.64 R18, desc[UR36][R4.64] ;  /* 0x0000002404127981 */ /* 0x000162000c1e1b00 */
[----:B------:R-:W-:Y:S05]  /*3ee0*/  BRA `(.L_x_4198) ;  /* 0x0000000800787947 */ /* 0x000fea0003800000 */
.L_x_4206:
[----:B------:R-:W-:-:S13]  /*3ef0*/  ISETP.NE.AND P0, PT, R0, 0xf, PT ;  /* 0x0000000f0000780c */ /* 0x000fda0003f05270 */
[----:B------:R-:W-:Y:S05]  /*3f00*/  @!P0 BRA `(.L_x_4208) ;  /* 0x0000000000a48947 */ /* 0x000fea0003800000 */
[----:B------:R-:W-:-:S13]  /*3f10*/  ISETP.NE.AND P0, PT, R0, 0x17, PT ;  /* 0x000000170000780c */ /* 0x000fda0003f05270 */
[----:B------:R-:W-:Y:S05]  /*3f20*/  @!P0 BRA `(.L_x_4209) ;  /* 0x0000000000608947 */ /* 0x000fea0003800000 */
[----:B------:R-:W-:-:S13]  /*3f30*/  ISETP.NE.AND P0, PT, R0, 0x18, PT ;  /* 0x000000180000780c */ /* 0x000fda0003f05270 */
[----:B------:R-:W-:Y:S05]  /*3f40*/  @P0 BRA `(.L_x_4197) ;  /* 0x0000000800040947 */ /* 0x000fea0003800000 */
[----:B------:R-:W2:Y:S01]  /*3f50*/  LDG.E.U8 R0, desc[UR36][R4.64] ;  /* 0x0000002404007981 */ /* 0x000ea2000c1e1100 */
[----:B------:R-:W-:Y:S01]  /*3f60*/  MOV R9, 0xff800000 ;  /* 0xff80000000097802 */ /* 0x000fe20000000f00 */
        /* <DEDUP_REMOVED lines=20> */
.L_x_4209:
        /* <DEDUP_REMOVED lines=15> */
.L_x_4208:
[----:B------:R-:W2:Y:S02]  /*41a0*/  LDG.E.U16 R0, desc[UR36][R4.64] ;  /* 0x0000002404007981 */ /* 0x000ea4000c1e1500 */
[----:B--2---:R-:W-:-:S04]  /*41b0*/  IMAD.U32 R0, R0, 0x10000, RZ ;  /* 0x0001000000007824 */ /* 0x004fc800078e00ff */
[----:B------:R-:W-:-:S04]  /*41c0*/  FMUL.FTZ R0, R0, 1 ;  /* 0x3f80000000007820 */ /* 0x000fc80000410000 */
[----:B------:R0:W1:Y:S01]  /*41d0*/  F2F.F64.F32 R18, R0 ;  /* 0x0000000000127310 */ /* 0x0000620000201800 */
[----:B------:R-:W-:Y:S05]  /*41e0*/  BRA `(.L_x_4198) ;  /* 0x0000000400b87947 */ /* 0x000fea0003800000 */
.L_x_4205:
        /* <DEDUP_REMOVED lines=11> */
.L_x_4212:
        /* <DEDUP_REMOVED lines=21> */
.L_x_4216:
[----:B------:R-:W-:Y:S05]  /*43f0*/  BSYNC B1 ;  /* 0x0000000000017941 */ /* 0x000fea0003800000 */
.L_x_4215:
[----:B------:R-:W-:Y:S01]  /*4400*/  LEA R5, R0, 0x3b800000, 0x17 ;  /* 0x3b80000000057811 */ /* 0x000fe200078eb8ff */
[----:B------:R-:W-:-:S05]  /*4410*/  IMAD.SHL.U32 R0, R3, 0x100000, RZ ;  /* 0x0010000003007824 */ /* 0x000fca00078e00ff */
[----:B------:R-:W-:-:S07]  /*4420*/  LOP3.LUT R0, R5, R0, R6, 0xfe, !PT ;  /* 0x0000000005007212 */ /* 0x000fce00078efe06 */
.L_x_4214:
[----:B------:R-:W-:Y:S05]  /*4430*/  BSYNC B0 ;  /* 0x0000000000007941 */ /* 0x000fea0003800000 */
.L_x_4213:
[----:B------:R-:W-:-:S04]  /*4440*/  FMUL.FTZ R0, R0, 1 ;  /* 0x3f80000000007820 */ /* 0x000fc80000410000 */
[----:B------:R0:W1:Y:S01]  /*4450*/  F2F.F64.F32 R18, R0 ;  /* 0x0000000000127310 */ /* 0x0000620000201800 */
[----:B------:R-:W-:Y:S05]  /*4460*/  BRA `(.L_x_4198) ;  /* 0x0000000400187947 */ /* 0x000fea0003800000 */
.L_x_4211:
        /* <DEDUP_REMOVED lines=21> */
.L_x_4220:
[----:B------:R-:W-:Y:S05]  /*45c0*/  BSYNC B1 ;  /* 0x0000000000017941 */ /* 0x000fea0003800000 */
.L_x_4219:
[----:B------:R-:W-:Y:S01]  /*45d0*/  LEA R5, R0, 0x37800000, 0x17 ;  /* 0x3780000000057811 */ /* 0x000fe200078eb8ff */
[----:B------:R-:W-:-:S05]  /*45e0*/  IMAD.SHL.U32 R0, R3, 0x200000, RZ ;  /* 0x0020000003007824 */ /* 0x000fca00078e00ff */
[----:B------:R-:W-:-:S07]  /*45f0*/  LOP3.LUT R0, R5, R0, R6, 0xfe, !PT ;  /* 0x0000000005007212 */ /* 0x000fce00078efe06 */
.L_x_4218:
[----:B------:R-:W-:Y:S05]  /*4600*/  BSYNC B0 ;  /* 0x0000000000007941 */ /* 0x000fea0003800000 */
.L_x_4217:
[----:B------:R-:W-:-:S04]  /*4610*/  FMUL.FTZ R0, R0, 1 ;  /* 0x3f80000000007820 */ /* 0x000fc80000410000 */
[----:B------:R0:W1:Y:S01]  /*4620*/  F2F.F64.F32 R18, R0 ;  /* 0x0000000000127310 */ /* 0x0000620000201800 */
[----:B------:R-:W-:Y:S05]  /*4630*/  BRA `(.L_x_4198) ;  /* 0x0000000000a47947 */ /* 0x000fea0003800000 */
.L_x_4210:
        /* <DEDUP_REMOVED lines=14> */
.L_x_4224:
[----:B------:R-:W-:Y:S05]  /*4720*/  BSYNC B0 ;  /* 0x0000000000007941 */ /* 0x000fea0003800000 */
.L_x_4223:
[----:B------:R-:W-:-:S04]  /*4730*/  FMUL.FTZ R0, R0, 1 ;  /* 0x3f80000000007820 */ /* 0x000fc80000410000 */
[----:B------:R0:W1:Y:S01]  /*4740*/  F2F.F64.F32 R18, R0 ;  /* 0x0000000000127310 */ /* 0x0000620000201800 */
[----:B------:R-:W-:Y:S05]  /*4750*/  BRA `(.L_x_4198) ;  /* 0x00000000005c7947 */ /* 0x000fea0003800000 */
.L_x_4197:
        /* <DEDUP_REMOVED lines=16> */
.L_x_4225:
[----:B------:R-:W-:Y:S01]  /*4860*/  CS2R R18, SRZ ;  /* 0x0000000000127805 */ /* 0x000fe2000001ff00 */
[----:B------:R-:W-:Y:S06]  /*4870*/  BRA `(.L_x_4198) ;  /* 0x0000000000147947 */ /* 0x000fec0003800000 */
.L_x_4222:
[----:B------:R-:W2:Y:S02]  /*4880*/  LDG.E.64 R18, desc[UR36][R4.64] ;  /* 0x0000002404127981 */ /* 0x000ea4000c1e1b00 */
[----:B--2---:R-:W0:Y:S01]  /*4890*/  I2F.F64.U64 R18, R18 ;  /* 0x0000001200127312 */ /* 0x004e220000301800 */
[----:B------:R-:W-:Y:S05]  /*48a0*/  BRA `(.L_x_4198) ;  /* 0x0000000000087947 */ /* 0x000fea0003800000 */
.L_x_4221:
[----:B------:R-:W2:Y:S02]  /*48b0*/  LDG.E R4, desc[UR36][R4.64] ;  /* 0x0000002404047981 */ /* 0x000ea4000c1e1900 */
[----:B--2---:R0:W1:Y:S02]  /*48c0*/  I2F.F64.U32 R18, R4 ;  /* 0x0000000400127312 */ /* 0x0040640000201800 */
.L_x_4198:
[----:B------:R-:W0:Y:S01]  /*48d0*/  LDC.U8 R3, c[0x0][0x56d] ;  /* 0x00015b40ff037b82 */ /* 0x000e220000000000 */
[----:B------:R-:W-:Y:S02]  /*48e0*/  ULDC.64 UR4, c[0x0][0x560] ;  /* 0x0001580000047ab9 */ /* 0x000fe40000000a00 */
[----:B------:R-:W-:-:S05]  /*48f0*/  IADD3 R24, P1, R24, UR4, RZ ;  /* 0x0000000418187c10 */ /* 0x000fca000ff3e0ff */
        /* <DEDUP_REMOVED lines=13> */
[----:B--2---:R-:W0:Y:S01]  /*49d0*/  I2F.F64.S16 R14, R14 ;  /* 0x0000000e000e7312 */ /* 0x004e220000101c00 */
[----:B------:R-:W-:Y:S05]  /*49e0*/  BRA `(.L_x_4231) ;  /* 0x0000000c007c7947 */ /* 0x000fea0003800000 */
.L_x_4229:
[----:B------:R-:W2:Y:S02]  /*49f0*/  LDG.E.U8 R14, desc[UR36][R24.64] ;  /* 0x00000024180e7981 */ /* 0x000ea4000c1e1100 */
[----:B--2---:R-:W0:Y:S01]  /*4a00*/  I2F.F64.U16 R14, R14 ;  /* 0x0000000e000e7312 */ /* 0x004e220000101800 */
[----:B------:R-:W-:Y:S05]  /*4a10*/  BRA `(.L_x_4231) ;  /* 0x0000000c00707947 */ /* 0x000fea0003800000 */
.L_x_4228:
        /* <DEDUP_REMOVED lines=9> */
.L_x_4233:
[----:B------:R-:W2:Y:S02]  /*4ab0*/  LDG.E R14, desc[UR36][R24.64] ;  /* 0x00000024180e7981 */ /* 0x000ea4000c1e1900 */
[----:B--2---:R-:W0:Y:S01]  /*4ac0*/  I2F.F64 R14, R14 ;  /* 0x0000000e000e7312 */ /* 0x004e220000201c00 */
[----:B------:R-:W-:Y:S05]  /*4ad0*/  BRA `(.L_x_4231) ;  /* 0x0000000c00407947 */ /* 0x000fea0003800000 */
.L_x_4232:
[----:B------:R-:W2:Y:S02]  /*4ae0*/  LDG.E.U16 R14, desc[UR36][R24.64] ;  /* 0x00000024180e7981 */ /* 0x000ea4000c1e1500 */
[----:B--2---:R-:W0:Y:S01]  /*4af0*/  I2F.F64.S16 R14, R14 ;  /* 0x0000000e000e7312 */ /* 0x004e220000101c00 */
[----:B------:R-:W-:Y:S05]  /*4b00*/  BRA `(.L_x_4231) ;  /* 0x0000000c00347947 */ /* 0x000fea0003800000 */
.L_x_4227:
        /* <DEDUP_REMOVED lines=10> */
.L_x_4235:
[----:B------:R-:W2:Y:S02]  /*4bb0*/  LDG.E.U16 R0, desc[UR36][R24.64] ;  /* 0x0000002418007981 */ /* 0x000ea4000c1e1500 */
[----:B--2---:R-:W-:-:S05]  /*4bc0*/  HADD2.F32 R0, -RZ, R0.H0_H0 ;  /* 0x20000000ff007230 */ /* 0x004fca0000004100 */
[----:B------:R-:W-:-:S04]  /*4bd0*/  FMUL.FTZ R0, R0, 1 ;  /* 0x3f80000000007820 */ /* 0x000fc80000410000 */
[----:B------:R0:W2:Y:S01]  /*4be0*/  F2F.F64.F32 R14, R0 ;  /* 0x00000000000e7310 */ /* 0x0000a20000201800 */
[----:B------:R-:W-:Y:S05]  /*4bf0*/  BRA `(.L_x_4231) ;  /* 0x0000000800f87947 */ /* 0x000fea0003800000 */
.L_x_4234:
        /* <DEDUP_REMOVED lines=10> */
.L_x_4237:
[----:B------:R-:W2:Y:S02]  /*4ca0*/  LDG.E.U16 R24, desc[UR36][R24.64] ;  /* 0x0000002418187981 */ /* 0x000ea4000c1e1500 */
[----:B--2---:R-:W-:-:S05]  /*4cb0*/  HADD2.F32 R0, -RZ, R24.H0_H0 ;  /* 0x20000018ff007230 */ /* 0x004fca0000004100 */
[----:B------:R-:W-:-:S04]  /*4cc0*/  FMUL.FTZ R0, R0, 1 ;  /* 0x3f80000000007820 */ /* 0x000fc80000410000 */
[----:B------:R0:W2:Y:S01]  /*4cd0*/  F2F.F64.F32 R14, R0 ;  /* 0x00000000000e7310 */ /* 0x0000a20000201800 */
[----:B------:R-:W-:Y:S05]  /*4ce0*/  BRA `(.L_x_4231) ;  /* 0x0000000800bc7947 */ /* 0x000fea0003800000 */
.L_x_4236:
[----:B------:R0:W5:Y:S01]  /*4cf0*/  LDG.E.64 R14, desc[UR36][R24.64] ;  /* 0x00000024180e7981 */ /* 0x000162000c1e1b00 */
[----:B------:R-:W-:Y:S05]  /*4d00*/  BRA `(.L_x_4231) ;  /* 0x0000000800b47947 */ /* 0x000fea0003800000 */
.L_x_4226:
        /* <DEDUP_REMOVED lines=13> */
.L_x_4240:
[----:B------:R0:W5:Y:S01]  /*4de0*/  LDG.E.64 R14, desc[UR36][R24.64] ;  /* 0x00000024180e7981 */ /* 0x000162000c1e1b00 */
[----:B------:R-:W-:Y:S05]  /*4df0*/  BRA `(.L_x_4231) ;  /* 0x0000000800787947 */ /* 0x000fea0003800000 */
.L_x_4239:
        /* <DEDUP_REMOVED lines=24> */
[----:B------:R-:W-:-:S05]  /*4f80*/  LOP3.LUT R5, R5, 0x80000000, R0, 0xf8, !PT ;  /* 0x8000000005057812 */ /* 0x000fca00078ef800 */
[----:B------:R-:W-:-:S04]  /*4f90*/  FMUL.FTZ R5, R5, 1 ;  /* 0x3f80000005057820 */ /* 0x000fc80000410000 */
[----:B------:R0:W2:Y:S01]  /*4fa0*/  F2F.F64.F32 R14, R5 ;  /* 0x00000005000e7310 */ /* 0x0000a20000201800 */
[----:B------:R-:W-:Y:S05]  /*4fb0*/  BRA `(.L_x_4231) ;  /* 0x0000000800087947 */ /* 0x000fea0003800000 */
.L_x_4242:
        /* <DEDUP_REMOVED lines=15> */
.L_x_4241:
[----:B------:R-:W2:Y:S02]  /*50b0*/  LDG.E.U16 R0, desc[UR36][R24.64] ;  /* 0x0000002418007981 */ /* 0x000ea4000c1e1500 */
[----:B--2---:R-:W-:-:S04]  /*50c0*/  IMAD.U32 R0, R0, 0x10000, RZ ;  /* 0x0001000000007824 */ /* 0x004fc800078e00ff */
[----:B------:R-:W-:-:S04]  /*50d0*/  FMUL.FTZ R0, R0, 1 ;  /* 0x3f80000000007820 */ /* 0x000fc80000410000 */
[----:B------:R0:W2:Y:S01]  /*50e0*/  F2F.F64.F32 R14, R0 ;  /* 0x00000000000e7310 */ /* 0x0000a20000201800 */
[----:B------:R-:W-:Y:S05]  /*50f0*/  BRA `(.L_x_4231) ;  /* 0x0000000400b87947 */ /* 0x000fea0003800000 */
.L_x_4238:
        /* <DEDUP_REMOVED lines=9> */
[----:B--2---:R-:W0:Y:S01]  /*5190*/  I2F.F64.U16 R14, R14 ;  /* 0x0000000e000e7312 */ /* 0x004e220000101800 */
[----:B------:R-:W-:Y:S05]  /*51a0*/  BRA `(.L_x_4231) ;  /* 0x00000004008c7947 */ /* 0x000fea0003800000 */
.L_x_4245:
[----:B------:R-:W2:Y:S01]  /*51b0*/  LDG.E.U8 R3, desc[UR36][R24.64] ;  /* 0x0000002418037981 */ /* 0x000ea2000c1e1100 */
[----:B------:R-:W-:Y:S01]  /*51c0*/  BSSY B0, `(.L_x_4246) ;  /* 0x0000018000007945 */ /* 0x000fe20003800000 */
[----:B------:R-:W-:Y:S01]  /*51d0*/  HFMA2.MMA R0, -RZ, RZ, 0, 0 ;  /* 0x00000000ff007435 */ /* 0x000fe200000001ff */
        /* <DEDUP_REMOVED lines=18> */
.L_x_4249:
[----:B------:R-:W-:Y:S05]  /*5300*/  BSYNC B1 ;  /* 0x0000000000017941 */ /* 0x000fea0003800000 */
.L_x_4248:
[----:B------:R-:W-:Y:S01]  /*5310*/  LEA R5, R0, 0x3b800000, 0x17 ;  /* 0x3b80000000057811 */ /* 0x000fe200078eb8ff */
[----:B------:R-:W-:-:S05]  /*5320*/  IMAD.SHL.U32 R0, R3, 0x100000, RZ ;  /* 0x0010000003007824 */ /* 0x000fca00078e00ff */
[----:B------:R-:W-:-:S07]  /*5330*/  LOP3.LUT R0, R5, R0, R6, 0xfe, !PT ;  /* 0x0000000005007212 */ /* 0x000fce00078efe06 */
.L_x_4247:
[----:B------:R-:W-:Y:S05]  /*5340*/  BSYNC B0 ;  /* 0x0000000000007941 */ /* 0x000fea0003800000 */
.L_x_4246:
[----:B------:R-:W-:-:S04]  /*5350*/  FMUL.FTZ R0, R0, 1 ;  /* 0x3f80000000007820 */ /* 0x000fc80000410000 */
[----:B------:R2:W0:Y:S01]  /*5360*/  F2F.F64.F32 R14, R0 ;  /* 0x00000000000e7310 */ /* 0x0004220000201800 */
[----:B------:R-:W-:Y:S05]  /*5370*/  BRA `(.L_x_4231) ;  /* 0x0000000400187947 */ /* 0x000fea0003800000 */
.L_x_4244:
        /* <DEDUP_REMOVED lines=21> */
.L_x_4253:
[----:B------:R-:W-:Y:S05]  /*54d0*/  BSYNC B1 ;  /* 0x0000000000017941 */ /* 0x000fea0003800000 */
.L_x_4252:
[----:B------:R-:W-:Y:S01]  /*54e0*/  LEA R5, R0, 0x37800000, 0x17 ;  /* 0x3780000000057811 */ /* 0x000fe200078eb8ff */
[----:B------:R-:W-:-:S05]  /*54f0*/  IMAD.SHL.U32 R0, R3, 0x200000, RZ ;  /* 0x0020000003007824 */ /* 0x000fca00078e00ff */
[----:B------:R-:W-:-:S07]  /*5500*/  LOP3.LUT R0, R5, R0, R6, 0xfe, !PT ;  /* 0x0000000005007212 */ /* 0x000fce00078efe06 */
.L_x_4251:
[----:B------:R-:W-:Y:S05]  /*5510*/  BSYNC B0 ;  /* 0x0000000000007941 */ /* 0x000fea0003800000 */
.L_x_4250:
[----:B------:R-:W-:-:S04]  /*5520*/  FMUL.FTZ R0, R0, 1 ;  /* 0x3f80000000007820 */ /* 0x000fc80000410000 */
[----:B------:R0:W2:Y:S01]  /*5530*/  F2F.F64.F32 R14, R0 ;  /* 0x00000000000e7310 */ /* 0x0000a20000201800 */
[----:B------:R-:W-:Y:S05]  /*5540*/  BRA `(.L_x_4231) ;  /* 0x0000000000a47947 */ /* 0x000fea0003800000 */
.L_x_4243:
        /* <DEDUP_REMOVED lines=14> */
.L_x_4257:
[----:B------:R-:W-:Y:S05]  /*5630*/  BSYNC B0 ;  /* 0x0000000000007941 */ /* 0x000fea0003800000 */
.L_x_4256:
[----:B------:R-:W-:-:S04]  /*5640*/  FMUL.FTZ R0, R0, 1 ;  /* 0x3f80000000007820 */ /* 0x000fc80000410000 */
[----:B------:R0:W2:Y:S01]  /*5650*/  F2F.F64.F32 R14, R0 ;  /* 0x00000000000e7310 */ /* 0x0000a20000201800 */
[----:B------:R-:W-:Y:S05]  /*5660*/  BRA `(.L_x_4231) ;  /* 0x00000000005c7947 */ /* 0x000fea0003800000 */
.L_x_4230:
[----:B------:R-:W-:Y:S01]  /*5670*/  MOV R14, 0x0 ;  /* 0x00000000000e7802 */ /* 0x000fe20000000f00 */
[----:B------:R-:W-:Y:S01]  /*5680*/  ULDC.64 UR4, c[0x4][0x128] ;  /* 0x01004a0000047ab9 */ /* 0x000fe20000000a00 */
[----:B------:R-:W-:Y:S01]  /*5690*/  ULDC.64 UR6, c[0x4][0x8] ;  /* 0x0100020000067ab9 */ /* 0x000fe20000000a00 */
[----:B--2---:R-:W-:Y:S02]  /*56a0*/  IMAD.U32 R4, RZ, RZ, UR4 ;  /* 0x00000004ff047e24 */ /* 0x004fe4000f8e00ff */
        /* <DEDUP_REMOVED lines=12> */
.L_x_4258:
[----:B------:R-:W-:Y:S01]  /*5770*/  CS2R R14, SRZ ;  /* 0x00000000000e7805 */ /* 0x000fe2000001ff00 */
[----:B------:R-:W-:Y:S06]  /*5780*/  BRA `(.L_x_4231) ;  /* 0x0000000000147947 */ /* 0x000fec0003800000 */
.L_x_4255:
[----:B------:R-:W2:Y:S02]  /*5790*/  LDG.E.64 R14, desc[UR36][R24.64] ;  /* 0x00000024180e7981 */ /* 0x000ea4000c1e1b00 */
[----:B--2---:R-:W0:Y:S01]  /*57a0*/  I2F.F64.U64 R14, R14 ;  /* 0x0000000e000e7312 */ /* 0x004e220000301800 */
[----:B------:R-:W-:Y:S05]  /*57b0*/  BRA `(.L_x_4231) ;  /* 0x0000000000087947 */ /* 0x000fea0003800000 */
.L_x_4254:
[----:B------:R-:W2:Y:S02]  /*57c0*/  LDG.E R14, desc[UR36][R24.64] ;  /* 0x00000024180e7981 */ /* 0x000ea4000c1e1900 */
[----:B--2---:R-:W0:Y:S02]  /*57d0*/  I2F.F64.U32 R14, R14 ;  /* 0x0000000e000e7312 */ /* 0x004e240000201800 */
.L_x_4231:
[----:B--2---:R-:W-:Y:S01]  /*57e0*/  IMAD.MOV.U32 R4, RZ, RZ, 0x652b82fe ;  /* 0x652b82feff047424 */ /* 0x004fe200078e00ff */
[----:B------:R-:W-:Y:S01]  /*57f0*/  UMOV UR4, 0xfefa39ef ;  /* 0xfefa39ef00047882 */ /* 0x000fe20000000000 */
[----:B0-----:R-:W-:Y:S01]  /*5800*/  IMAD.MOV.U32 R5, RZ, RZ, 0x3ff71547 ;  /* 0x3ff71547ff057424 */ /* 0x001fe200078e00ff */
[----:B------:R-:W-:Y:S01]  /*5810*/  UMOV UR5, 0x3fe62e42 ;  /* 0x3fe62e4200057882 */ /* 0x000fe20000000000 */
[----:B----45:R-:W-:Y:S01]  /*5820*/  DADD R10, -RZ, -R28 ;  /* 0x00000000ff0a7229 */ /* 0x030fe2000000091c */
[----:B------:R-:W-:Y:S03]  /*5830*/  BSSY B0, `(.L_x_4259) ;  /* 0x0000036000007945 */ /* 0x000fe60003800000 */
[----:B------:R-:W-:-:S06]  /*5840*/  DFMA R4, -R28, R4, 6.75539944105574400000e+15 ;  /* 0x433800001c04742b */ /* 0x000fcc0000000104 */
[----:B------:R-:W-:Y:S02]  /*5850*/  FSETP.GEU.FTZ.AND P0, PT, |R11|, 4.1917929649353027344, PT ;  /* 0x4086232b0b00780b */ /* 0x000fe40003f1e200 */
[----:B------:R-:W-:-:S08]  /*5860*/  DADD R6, R4, -6.75539944105574400000e+15 ;  /* 0xc338000004067429 */ /* 0x000fd00000000000 */
[----:B------:R-:W-:Y:S01]  /*5870*/  DFMA R8, R6, -UR4, -R28 ;  /* 0x8000000406087c2b */ /* 0x000fe2000800081c */
[----:B------:R-:W-:Y:S01]  /*5880*/  UMOV UR4, 0x3b39803f ;  /* 0x3b39803f00047882 */ /* 0x000fe20000000000 */
[----:B------:R-:W-:-:S06]  /*5890*/  UMOV UR5, 0x3c7abc9e ;  /* 0x3c7abc9e00057882 */ /* 0x000fcc0000000000 */
[----:B------:R-:W-:Y:S01]  /*58a0*/  DFMA R6, R6, -UR4, R8 ;  /* 0x8000000406067c2b */ /* 0x000fe20008000008 */
[----:B------:R-:W-:Y:S01]  /*58b0*/  UMOV UR4, 0x69ce2bdf ;  /* 0x69ce2bdf00047882 */ /* 0x000fe20000000000 */
[----:B------:R-:W-:Y:S01]  /*58c0*/  IMAD.MOV.U32 R8, RZ, RZ, -0x35dec16 ;  /* 0xfca213eaff087424 */ /* 0x000fe200078e00ff */
[----:B------:R-:W-:Y:S01]  /*58d0*/  UMOV UR5, 0x3e5ade15 ;  /* 0x3e5ade1500057882 */ /* 0x000fe20000000000 */
[----:B------:R-:W-:-:S06]  /*58e0*/  IMAD.MOV.U32 R9, RZ, RZ, 0x3e928af3 ;  /* 0x3e928af3ff097424 */ /* 0x000fcc00078e00ff */
[----:B------:R-:W-:Y:S01]  /*58f0*/  DFMA R8, R6, UR4, R8 ;  /* 0x0000000406087c2b */ /* 0x000fe20008000008 */
[----:B------:R-:W-:Y:S01]  /*5900*/  UMOV UR4, 0x62401315 ;  /* 0x6240131500047882 */ /* 0x000fe20000000000 */
[----:B------:R-:W-:-:S06]  /*5910*/  UMOV UR5, 0x3ec71dee ;  /* 0x3ec71dee00057882 */ /* 0x000fcc0000000000 */
[----:B------:R-:W-:Y:S01]  /*5920*/  DFMA R8, R6, R8, UR4 ;  /* 0x0000000406087e2b */ /* 0x000fe20008000008 */
        /* <DEDUP_REMOVED lines=20> */
[----:B------:R-:W-:-:S08]  /*5a70*/  DFMA R8, R6, R8, UR4 ;  /* 0x0000000406087e2b */ /* 0x000fd00008000008 */
[----:B------:R-:W-:-:S08]  /*5a80*/  DFMA R8, R6, R8, 1 ;  /* 0x3ff000000608742b */ /* 0x000fd00000000008 */
[----:B------:R-:W-:-:S10]  /*5a90*/  DFMA R6, R6, R8, 1 ;  /* 0x3ff000000606742b */ /* 0x000fd40000000008 */
[----:B------:R-:W-:Y:S02]  /*5aa0*/  IMAD R9, R4, 0x100000, R7 ;  /* 0x0010000004097824 */ /* 0x000fe400078e0207 */
[----:B------:R-:W-:Y:S01]  /*5ab0*/  IMAD.MOV.U32 R8, RZ, RZ, R6 ;  /* 0x000000ffff087224 */ /* 0x000fe200078e0006 */
[----:B------:R-:W-:Y:S06]  /*5ac0*/  @!P0 BRA `(.L_x_4260) ;  /* 0x0000000000308947 */ /* 0x000fec0003800000 */
[----:B------:R-:W-:Y:S01]  /*5ad0*/  FSETP.GEU.FTZ.AND P1, PT, |R11|, 4.2275390625, PT ;  /* 0x408748000b00780b */ /* 0x000fe20003f3e200 */
[C---:B------:R-:W-:Y:S02]  /*5ae0*/  DADD R8, -R28.reuse, +INF ;  /* 0x7ff000001c087429 */ /* 0x040fe40000000100 */
[----:B------:R-:W-:-:S08]  /*5af0*/  DSETP.GT.AND P0, PT, R28, RZ, PT ;  /* 0x000000ff1c00722a */ /* 0x000fd00003f04000 */
[----:B------:R-:W-:Y:S02]  /*5b00*/  FSEL R8, R8, RZ, !P0 ;  /* 0x000000ff08087208 */ /* 0x000fe40004000000 */
[----:B------:R-:W-:Y:S02]  /*5b10*/  @!P1 LEA.HI R0, R4, R4, RZ, 0x1 ;  /* 0x0000000404009211 */ /* 0x000fe400078f08ff */
[----:B------:R-:W-:Y:S02]  /*5b20*/  FSEL R9, R9, RZ, !P0 ;  /* 0x000000ff09097208 */ /* 0x000fe40004000000 */
[----:B------:R-:W-:-:S05]  /*5b30*/  @!P1 SHF.R.S32.HI R3, RZ, 0x1, R0 ;  /* 0x00000001ff039819 */ /* 0x000fca0000011400 */
[----:B------:R-:W-:Y:S02]  /*5b40*/  @!P1 IMAD.IADD R4, R4, 0x1, -R3 ;  /* 0x0000000104049824 */ /* 0x000fe400078e0a03 */
[----:B------:R-:W-:-:S03]  /*5b50*/  @!P1 IMAD R7, R3, 0x100000, R7 ;  /* 0x0010000003079824 */ /* 0x000fc600078e0207 */
[----:B------:R-:W-:Y:S01]  /*5b60*/  @!P1 LEA R5, R4, 0x3ff00000, 0x14 ;  /* 0x3ff0000004059811 */ /* 0x000fe200078ea0ff */
[----:B------:R-:W-:-:S06]  /*5b70*/  @!P1 IMAD.MOV.U32 R4, RZ, RZ, RZ ;  /* 0x000000ffff049224 */ /* 0x000fcc00078e00ff */
[----:B------:R-:W-:-:S11]  /*5b80*/  @!P1 DMUL R8, R6, R4 ;  /* 0x0000000406089228 */ /* 0x000fd60000000000 */
.L_x_4260:
[----:B------:R-:W-:Y:S05]  /*5b90*/  BSYNC B0 ;  /* 0x0000000000007941 */ /* 0x000fea0003800000 */
.L_x_4259:
[----:B------:R-:W-:Y:S01]  /*5ba0*/  DADD R6, R8, 1 ;  /* 0x3ff0000008067429 */ /* 0x000fe20000000000 */
[----:B------:R-:W-:Y:S05]  /*5bb0*/  BSSY B0, `(.L_x_4261) ;  /* 0x0000011000007945 */ /* 0x000fea0003800000 */
[----:B------:R-:W0:Y:S04]  /*5bc0*/  MUFU.RCP64H R5, R7 ;  /* 0x0000000700057308 */ /* 0x000e280000001800 */
[----:B------:R-:W-:-:S05]  /*5bd0*/  VIADD R4, R7, 0x300402 ;  /* 0x0030040207047836 */ /* 0x000fca0000000000 */
[----:B------:R-:W-:Y:S01]  /*5be0*/  FSETP.GEU.AND P0, PT, |R4|, 5.8789094863358348022e-39, PT ;  /* 0x004004020400780b */ /* 0x000fe20003f0e200 */
[----:B0-----:R-:W-:-:S08]  /*5bf0*/  DFMA R8, -R6, R4, 1 ;  /* 0x3ff000000608742b */ /* 0x001fd00000000104 */
[----:B------:R-:W-:-:S08]  /*5c00*/  DFMA R8, R8, R8, R8 ;  /* 0x000000080808722b */ /* 0x000fd00000000008 */
[----:B------:R-:W-:-:S08]  /*5c10*/  DFMA R8, R4, R8, R4 ;  /* 0x000000080408722b */ /* 0x000fd00000000004 */
[----:B------:R-:W-:-:S08]  /*5c20*/  DFMA R10, -R6, R8, 1 ;  /* 0x3ff00000060a742b */ /* 0x000fd00000000108 */
[----:B------:R-:W-:Y:S01]  /*5c30*/  DFMA R4, R8, R10, R8 ;  /* 0x0000000a0804722b */ /* 0x000fe20000000008 */
[----:B------:R-:W-:Y:S10]  /*5c40*/  @P0 BRA `(.L_x_4262) ;  /* 0x00000000001c0947 */ /* 0x000ff40003800000 */
[----:B------:R-:W-:Y:S01]  /*5c50*/  LOP3.LUT R0, R7, 0x7fffffff, RZ, 0xc0, !PT ;  /* 0x7fffffff07007812 */ /* 0x000fe200078ec0ff */
[----:B------:R-:W-:Y:S01]  /*5c60*/  IMAD.MOV.U32 R3, RZ, RZ, R7 ;  /* 0x000000ffff037224 */ /* 0x000fe200078e0007 */
[----:B------:R-:W-:-:S03]  /*5c70*/  MOV R4, 0x5ca0 ;  /* 0x00005ca000047802 */ /* 0x000fc60000000f00 */
[----:B------:R-:W-:-:S07]  /*5c80*/  VIADD R0, R0, 0xfff00000 ;  /* 0xfff0000000007836 */ /* 0x000fce0000000000 */
[----:B-1-3--:R-:W-:Y:S05]  /*5c90*/  CALL.REL.NOINC `($__internal_0_$__cuda_sm20_dblrcp_rn_slowpath_v3) ;  /* 0x0000015800cc7944 */ /* 0x00afea0003c00000 */
[----:B------:R-:W-:Y:S02]  /*5ca0*/  IMAD.MOV.U32 R4, RZ, RZ, R0 ;  /* 0x000000ffff047224 */ /* 0x000fe400078e0000 */
[----:B------:R-:W-:-:S07]  /*5cb0*/  IMAD.MOV.U32 R5, RZ, RZ, R3 ;  /* 0x000000ffff057224 */ /* 0x000fce00078e0003 */
.L_x_4262:
[----:B------:R-:W-:Y:S05]  /*5cc0*/  BSYNC B0 ;  /* 0x0000000000007941 */ /* 0x000fea0003800000 */
.L_x_4261:
[----:B------:R-:W0:Y:S01]  /*5cd0*/  LDC.U8 R3, c[0x0][0x569] ;  /* 0x00015a40ff037b82 */ /* 0x000e220000000000 */
[----:B------:R-:W-:-:S08]  /*5ce0*/  DFMA R14, R4, -R14, R14 ;  /* 0x8000000e040e722b */ /* 0x000fd0000000000e */
[----:B---3--:R-:W-:-:S08]  /*5cf0*/  DMUL R14, R14, R22 ;  /* 0x000000160e0e7228 */ /* 0x008fd00000000000 */
[----:B-1----:R-:W-:Y:S01]  /*5d00*/  DFMA R4, R4, R18, R14 ;  /* 0x000000120404722b */ /* 0x002fe2000000000e */
        /* <DEDUP_REMOVED lines=11> */
[----:B------:R-:W0:Y:S02]  /*5dc0*/  F2I.F64.TRUNC R5, R4 ;  /* 0x0000000400057311 */ /* 0x000e24000030d100 */
[----:B0-----:R4:W-:Y:S01]  /*5dd0*/  STG.E.U8 desc[UR36][R16.64], R5 ;  /* 0x0000000510007986 */ /* 0x0019e2000c101124 */
[----:B------:R-:W-:Y:S05]  /*5de0*/  BRA `(.L_x_4268) ;  /* 0x0000001000087947 */ /* 0x000fea0003800000 */
.L_x_4266:
[----:B------:R-:W0:Y:S02]  /*5df0*/  F2I.S64.F64.TRUNC R4, R4 ;  /* 0x0000000400047311 */ /* 0x000e24000030d900 */
[----:B0-----:R-:W-:-:S05]  /*5e00*/  IMAD.MOV.U32 R3, RZ, RZ, R4 ;  /* 0x000000ffff037224 */ /* 0x001fca00078e0004 */
[----:B------:R3:W-:Y:S01]  /*5e10*/  STG.E.U8 desc[UR36][R16.64], R3 ;  /* 0x0000000310007986 */ /* 0x0007e2000c101124 */
[----:B------:R-:W-:Y:S05]  /*5e20*/  BRA `(.L_x_4268) ;  /* 0x0000000c00f87947 */ /* 0x000fea0003800000 */
.L_x_4265:
[----:B------:R-:W-:-:S13]  /*5e30*/  ISETP.NE.AND P0, PT, R0, 0x2, PT ;  /* 0x000000020000780c */ /* 0x000fda0003f05270 */
[----:B------:R-:W-:Y:S05]  /*5e40*/  @!P0 BRA `(.L_x_4269) ;  /* 0x0000000000288947 */ /* 0x000fea0003800000 */
[----:B------:R-:W-:-:S13]  /*5e50*/  ISETP.NE.AND P0, PT, R0, 0x3, PT ;  /* 0x000000030000780c */ /* 0x000fda0003f05270 */
[----:B------:R-:W-:Y:S05]  /*5e60*/  @!P0 BRA `(.L_x_4270) ;  /* 0x0000000000148947 */ /* 0x000fea0003800000 */
[----:B------:R-:W-:-:S13]  /*5e70*/  ISETP.NE.AND P0, PT, R0, 0x4, PT ;  /* 0x000000040000780c */ /* 0x000fda0003f05270 */
[----:B------:R-:W-:Y:S05]  /*5e80*/  @P0 BRA `(.L_x_4267) ;  /* 0x0000000c00880947 */ /* 0x000fea0003800000 */
[----:B------:R-:W0:Y:S02]  /*5e90*/  F2I.S64.F64.TRUNC R4, R4 ;  /* 0x0000000400047311 */ /* 0x000e24000030d900 */
[----:B0-----:R1:W-:Y:S01]  /*5ea0*/  STG.E.64 desc[UR36][R16.64], R4 ;  /* 0x0000000410007986 */ /* 0x0013e2000c101b24 */
[----:B------:R-:W-:Y:S05]  /*5eb0*/  BRA `(.L_x_4268) ;  /* 0x0000000c00d47947 */ /* 0x000fea0003800000 */
.L_x_4270:
[----:B------:R-:W0:Y:S02]  /*5ec0*/  F2I.F64.TRUNC R5, R4 ;  /* 0x0000000400057311 */ /* 0x000e24000030d100 */
[----:B0-----:R2:W-:Y:S01]  /*5ed0*/  STG.E desc[UR36][R16.64], R5 ;  /* 0x0000000510007986 */ /* 0x0015e2000c101924 */
[----:B------:R-:W-:Y:S05]  /*5ee0*/  BRA `(.L_x_4268) ;  /* 0x0000000c00c87947 */ /* 0x000fea0003800000 */
.L_x_4269:
[----:B------:R-:W0:Y:S02]  /*5ef0*/  F2I.F64.TRUNC R5, R4 ;  /* 0x0000000400057311 */ /* 0x000e24000030d100 */
[----:B0-----:R0:W-:Y:S01]  /*5f00*/  STG.E.U16 desc[UR36][R16.64], R5 ;  /* 0x0000000510007986 */ /* 0x0011e2000c101524 */
[----:B------:R-:W-:Y:S05]  /*5f10*/  BRA `(.L_x_4268) ;  /* 0x0000000c00bc7947 */ /* 0x000fea0003800000 */
.L_x_4264:
[----:B------:R-:W-:-:S13]  /*5f20*/  ISETP.GT.AND P0, PT, R0, 0x6, PT ;  /* 0x000000060000780c */ /* 0x000fda0003f04270 */
[----:B------:R-:W-:Y:S05]  /*5f30*/  @P0 BRA `(.L_x_4271) ;  /* 0x00000000004c0947 */ /* 0x000fea0003800000 */
[----:B------:R-:W-:-:S13]  /*5f40*/  ISETP.NE.AND P0, PT, R0, 0x5, PT ;  /* 0x000000050000780c */ /* 0x000fda0003f05270 */
[----:B------:R-:W-:Y:S05]  /*5f50*/  @!P0 BRA `(.L_x_4272) ;  /* 0x0000000000248947 */ /* 0x000fea0003800000 */
[----:B------:R-:W-:-:S13]  /*5f60*/  ISETP.NE.AND P0, PT, R0, 0x6, PT ;  /* 0x000000060000780c */ /* 0x000fda0003f05270 */
[----:B------:R-:W-:Y:S05]  /*5f70*/  @P0 BRA `(.L_x_4267) ;  /* 0x0000000c004c0947 */ /* 0x000fea0003800000 */
[----:B------:R-:W-:Y:S01]  /*5f80*/  UMOV UR4, 0xf0000000 ;  /* 0xf000000000047882 */ /* 0x000fe20000000000 */
[----:B------:R-:W-:Y:S01]  /*5f90*/  UMOV UR5, 0x380fffff ;  /* 0x380fffff00057882 */ /* 0x000fe20000000000 */
[----:B------:R-:W0:Y:S01]  /*5fa0*/  F2F.F32.F64 R3, R4 ;  /* 0x0000000400037310 */ /* 0x000e220000301000 */
[----:B------:R-:W-:-:S14]  /*5fb0*/  DSETP.GEU.AND P0, PT, |R4|, UR4, PT ;  /* 0x0000000404007e2a */ /* 0x000fdc000bf0e200 */
[----:B0-----:R-:W-:-:S05]  /*5fc0*/  @!P0 FMUL R3, R3, 1.175494350822287508e-38 ;  /* 0x0080000003038820 */ /* 0x001fca0000400000 */
[----:B------:R0:W-:Y:S01]  /*5fd0*/  STG.E desc[UR36][R16.64], R3 ;  /* 0x0000000310007986 */ /* 0x0001e2000c101924 */
[----:B------:R-:W-:Y:S05]  /*5fe0*/  BRA `(.L_x_4268) ;  /* 0x0000000c00887947 */ /* 0x000fea0003800000 */
.L_x_4272:
[----:B------:R-:W-:Y:S01]  /*5ff0*/  UMOV UR4, 0xf0000000 ;  /* 0xf000000000047882 */ /* 0x000fe20000000000 */
[----:B------:R-:W-:Y:S01]  /*6000*/  UMOV UR5, 0x380fffff ;  /* 0x380fffff00057882 */ /* 0x000fe20000000000 */
[----:B------:R-:W0:Y:S01]  /*6010*/  F2F.F32.F64 R0, R4 ;  /* 0x0000000400007310 */ /* 0x000e220000301000 */
[----:B------:R-:W-:-:S14]  /*6020*/  DSETP.GEU.AND P0, PT, |R4|, UR4, PT ;  /* 0x0000000404007e2a */ /* 0x000fdc000bf0e200 */
[----:B0-----:R-:W-:-:S05]  /*6030*/  @!P0 FMUL R0, R0, 1.175494350822287508e-38 ;  /* 0x0080000000008820 */ /* 0x001fca0000400000 */
[----:B------:R-:W-:-:S05]  /*6040*/  F2FP.F16.F32.PACK_AB R0, RZ, R0 ;  /* 0x00000000ff00723e */ /* 0x000fca00000000ff */
[----:B------:R0:W-:Y:S01]  /*6050*/  STG.E.U16 desc[UR36][R16.64], R0 ;  /* 0x0000000010007986 */ /* 0x0001e2000c101524 */
[----:B------:R-:W-:Y:S05]  /*6060*/  BRA `(.L_x_4268) ;  /* 0x0000000c00687947 */ /* 0x000fea0003800000 */
.L_x_4271:
[----:B------:R-:W-:-:S13]  /*6070*/  ISETP.NE.AND P0, PT, R0, 0x7, PT ;  /* 0x000000070000780c */ /* 0x000fda0003f05270 */
[----:B------:R-:W-:Y:S05]  /*6080*/  @!P0 BRA `(.L_x_4273) ;  /* 0x0000000000548947 */ /* 0x000fea0003800000 */
[----:B------:R-:W-:-:S13]  /*6090*/  ISETP.NE.AND P0, PT, R0, 0x8, PT ;  /* 0x000000080000780c */ /* 0x000fda0003f05270 */
[----:B------:R-:W-:Y:S05]  /*60a0*/  @!P0 BRA `(.L_x_4274) ;  /* 0x0000000000288947 */ /* 0x000fea0003800000 */
[----:B------:R-:W-:-:S13]  /*60b0*/  ISETP.NE.AND P0, PT, R0, 0x9, PT ;  /* 0x000000090000780c */ /* 0x000fda0003f05270 */
[----:B------:R-:W-:Y:S05]  /*60c0*/  @P0 BRA `(.L_x_4267) ;  /* 0x0000000800f80947 */ /* 0x000fea0003800000 */
[----:B------:R-:W-:Y:S01]  /*60d0*/  UMOV UR4, 0xf0000000 ;  /* 0xf000000000047882 */ /* 0x000fe20000000000 */
[----:B------:R-:W-:Y:S01]  /*60e0*/  UMOV UR5, 0x380fffff ;  /* 0x380fffff00057882 */ /* 0x000fe20000000000 */
[----:B------:R-:W0:Y:S01]  /*60f0*/  F2F.F32.F64 R6, R4 ;  /* 0x0000000400067310 */ /* 0x000e220000301000 */
[----:B------:R-:W-:Y:S01]  /*6100*/  DSETP.GEU.AND P0, PT, |R4|, UR4, PT ;  /* 0x0000000404007e2a */ /* 0x000fe2000bf0e200 */
[----:B------:R-:W-:-:S13]  /*6110*/  IMAD.MOV.U32 R7, RZ, RZ, RZ ;  /* 0x000000ffff077224 */ /* 0x000fda00078e00ff */
[----:B0-----:R-:W-:-:S05]  /*6120*/  @!P0 FMUL R6, R6, 1.175494350822287508e-38 ;  /* 0x0080000006068820 */ /* 0x001fca0000400000 */
[----:B------:R0:W-:Y:S01]  /*6130*/  STG.E.64 desc[UR36][R16.64], R6 ;  /* 0x0000000610007986 */ /* 0x0001e2000c101b24 */
[----:B------:R-:W-:Y:S05]  /*6140*/  BRA `(.L_x_4268) ;  /* 0x0000000c00307947 */ /* 0x000fea0003800000 */
.L_x_4274:
[----:B------:R-:W-:Y:S01]  /*6150*/  UMOV UR4, 0xf0000000 ;  /* 0xf000000000047882 */ /* 0x000fe20000000000 */
[----:B------:R-:W-:Y:S01]  /*6160*/  UMOV UR5, 0x380fffff ;  /* 0x380fffff00057882 */ /* 0x000fe20000000000 */
[----:B------:R-:W0:Y:S01]  /*6170*/  F2F.F32.F64 R0, R4 ;  /* 0x0000000400007310 */ /* 0x000e220000301000 */
[----:B------:R-:W-:-:S14]  /*6180*/  DSETP.GEU.AND P0, PT, |R4|, UR4, PT ;  /* 0x0000000404007e2a */ /* 0x000fdc000bf0e200 */
[----:B0-----:R-:W-:-:S05]  /*6190*/  @!P0 FMUL R0, R0, 1.175494350822287508e-38 ;  /* 0x0080000000008820 */ /* 0x001fca0000400000 */
[----:B------:R-:W-:-:S04]  /*61a0*/  F2FP.F16.F32.PACK_AB R3, RZ, R0 ;  /* 0x00000000ff03723e */ /* 0x000fc800000000ff */
[----:B------:R-:W-:-:S05]  /*61b0*/  PRMT R3, R3, 0x5410, RZ ;  /* 0x0000541003037816 */ /* 0x000fca00000000ff */
[----:B------:R0:W-:Y:S01]  /*61c0*/  STG.E desc[UR36][R16.64], R3 ;  /* 0x0000000310007986 */ /* 0x0001e2000c101924 */
[----:B------:R-:W-:Y:S05]  /*61d0*/  BRA `(.L_x_4268) ;  /* 0x0000000c000c7947 */ /* 0x000fea0003800000 */
.L_x_4273:
[----:B------:R0:W-:Y:S01]  /*61e0*/  STG.E.64 desc[UR36][R16.64], R4 ;  /* 0x0000000410007986 */ /* 0x0001e2000c101b24 */
[----:B------:R-:W-:Y:S05]  /*61f0*/  BRA `(.L_x_4268) ;  /* 0x0000000c00047947 */ /* 0x000fea0003800000 */
.L_x_4263:
        /* <DEDUP_REMOVED lines=8> */
[----:B------:R-:W-:-:S06]  /*6280*/  DSETP.NEU.AND P0, PT, R4, RZ, PT ;  /* 0x000000ff0400722a */ /* 0x000fcc0003f0d000 */
[----:B------:R-:W-:-:S05]  /*6290*/  SEL R3, RZ, 0x1, !P0 ;  /* 0x00000001ff037807 */ /* 0x000fca0004000000 */
[----:B------:R0:W-:Y:S01]  /*62a0*/  STG.E.U8 desc[UR36][R16.64], R3 ;  /* 0x0000000310007986 */ /* 0x0001e2000c101124 */
[----:B------:R-:W-:Y:S05]  /*62b0*/  BRA `(.L_x_4268) ;  /* 0x0000000800d47947 */ /* 0x000fea0003800000 */
.L_x_4277:
[----:B------:R-:W-:-:S05]  /*62c0*/  CS2R R6, SRZ ;  /* 0x0000000000067805 */ /* 0x000fca000001ff00 */
[----:B------:R0:W-:Y:S01]  /*62d0*/  STG.E.128 desc[UR36][R16.64], R4 ;  /* 0x0000000410007986 */ /* 0x0001e2000c101d24 */
[----:B------:R-:W-:Y:S05]  /*62e0*/  BRA `(.L_x_4268) ;  /* 0x0000000800c87947 */ /* 0x000fea0003800000 */
.L_x_4276:
        /* <DEDUP_REMOVED lines=10> */
[----:B------:R-:W-:-:S13]  /*6390*/  BSSY B0, `(.L_x_4280) ;  /* 0x000000f000007945 */ /* 0x000fda0003800000 */
[----:B0-----:R-:W-:-:S05]  /*63a0*/  @!P0 FMUL R9, R9, 1.175494350822287508e-38 ;  /* 0x0080000009098820 */ /* 0x001fca0000400000 */
        /* <DEDUP_REMOVED lines=13> */
.L_x_4281:
[----:B------:R-:W-:Y:S05]  /*6480*/  BSYNC B0 ;  /* 0x0000000000007941 */ /* 0x000fea0003800000 */
.L_x_4280:
[----:B------:R-:W-:-:S05]  /*6490*/  LOP3.LUT R7, R0, R7, RZ, 0xfc, !PT ;  /* 0x0000000700077212 */ /* 0x000fca00078efcff */
[----:B------:R0:W-:Y:S01]  /*64a0*/  STG.E.U8 desc[UR36][R16.64], R7 ;  /* 0x0000000710007986 */ /* 0x0001e2000c101124 */
[----:B------:R-:W-:Y:S05]  /*64b0*/  BRA `(.L_x_4268) ;  /* 0x0000000800547947 */ /* 0x000fea0003800000 */
.L_x_4279:
[----:B------:R-:W-:Y:S01]  /*64c0*/  UMOV UR4, 0xf0000000 ;  /* 0xf000000000047882 */ /* 0x000fe20000000000 */
[----:B------:R-:W-:Y:S01]  /*64d0*/  UMOV UR5, 0x380fffff ;  /* 0x380fffff00057882 */ /* 0x000fe20000000000 */
[----:B------:R-:W0:Y:S01]  /*64e0*/  F2F.F32.F64 R7, R4 ;  /* 0x0000000400077310 */ /* 0x000e220000301000 */
[----:B------:R-:W-:Y:S01]  /*64f0*/  DSETP.GEU.AND P0, PT, |R4|, UR4, PT ;  /* 0x0000000404007e2a */ /* 0x000fe2000bf0e200 */
[----:B------:R-:W-:-:S13]  /*6500*/  BSSY B0, `(.L_x_4282) ;  /* 0x0000010000007945 */ /* 0x000fda0003800000 */
[----:B0-----:R-:W-:-:S05]  /*6510*/  @!P0 FMUL R7, R7, 1.175494350822287508e-38 ;  /* 0x0080000007078820 */ /* 0x001fca0000400000 */
        /* <DEDUP_REMOVED lines=11> */
.L_x_4283:
[----:B------:R-:W-:Y:S01]  /*65d0*/  IMAD.MOV.U32 R0, RZ, RZ, 0x7f ;  /* 0x0000007fff007424 */ /* 0x000fe200078e00ff */
[----:B------:R-:W-:-:S04]  /*65e0*/  ISETP.GT.U32.AND P0, PT, R3, 0x7f800000, PT ;  /* 0x7f8000000300780c */ /* 0x000fc80003f04070 */
[----:B------:R-:W-:-:S09]  /*65f0*/  SEL R0, R0, 0x7c, P0 ;  /* 0x0000007c00007807 */ /* 0x000fd20000000000 */
.L_x_4284:
[----:B------:R-:W-:Y:S05]  /*6600*/  BSYNC B0 ;  /* 0x0000000000007941 */ /* 0x000fea0003800000 */
.L_x_4282:
[----:B------:R-:W-:-:S04]  /*6610*/  LOP3.LUT R3, R7, 0x80000000, RZ, 0xc0, !PT ;  /* 0x8000000007037812 */ /* 0x000fc800078ec0ff */
[----:B------:R-:W-:-:S04]  /*6620*/  SHF.R.U32.HI R3, RZ, 0x18, R3 ;  /* 0x00000018ff037819 */ /* 0x000fc80000011603 */
[----:B------:R-:W-:-:S05]  /*6630*/  LOP3.LUT R3, R0, R3, RZ, 0xfc, !PT ;  /* 0x0000000300037212 */ /* 0x000fca00078efcff */
[----:B------:R0:W-:Y:S01]  /*6640*/  STG.E.U8 desc[UR36][R16.64], R3 ;  /* 0x0000000310007986 */ /* 0x0001e2000c101124 */
[----:B------:R-:W-:Y:S05]  /*6650*/  BRA `(.L_x_4268) ;  /* 0x0000000400ec7947 */ /* 0x000fea0003800000 */
.L_x_4278:
[----:B------:R-:W-:Y:S01]  /*6660*/  UMOV UR4, 0xf0000000 ;  /* 0xf000000000047882 */ /* 0x000fe20000000000 */
[----:B------:R-:W-:Y:S01]  /*6670*/  UMOV UR5, 0x380fffff ;  /* 0x380fffff00057882 */ /* 0x000fe20000000000 */
[----:B------:R-:W0:Y:S01]  /*6680*/  F2F.F32.F64 R0, R4 ;  /* 0x0000000400007310 */ /* 0x000e220000301000 */
[----:B------:R-:W-:-:S14]  /*6690*/  DSETP.GEU.AND P0, PT, |R4|, UR4, PT ;  /* 0x0000000404007e2a */ /* 0x000fdc000bf0e200 */
[----:B0-----:R-:W-:-:S05]  /*66a0*/  @!P0 FMUL R0, R0, 1.175494350822287508e-38 ;  /* 0x0080000000008820 */ /* 0x001fca0000400000 */
[----:B------:R-:W-:-:S05]  /*66b0*/  F2FP.BF16.F32.PACK_AB R0, RZ, R0 ;  /* 0x00000000ff00723e */ /* 0x000fca00000010ff */
[----:B------:R0:W-:Y:S01]  /*66c0*/  STG.E.U16 desc[UR36][R16.64], R0 ;  /* 0x0000000010007986 */ /* 0x0001e2000c101524 */
[----:B------:R-:W-:Y:S05]  /*66d0*/  BRA `(.L_x_4268) ;  /* 0x0000000400cc7947 */ /* 0x000fea0003800000 */
.L_x_4275:
        /* <DEDUP_REMOVED lines=8> */
[----:B------:R-:W0:Y:S02]  /*6760*/  F2I.U32.F64.TRUNC R5, R4 ;  /* 0x0000000400057311 */ /* 0x000e24000030d000 */
[----:B0-----:R0:W-:Y:S01]  /*6770*/  STG.E.U16 desc[UR36][R16.64], R5 ;  /* 0x0000000510007986 */ /* 0x0011e2000c101524 */
[----:B------:R-:W-:Y:S05]  /*6780*/  BRA `(.L_x_4268) ;  /* 0x0000000400a07947 */ /* 0x000fea0003800000 */
.L_x_4287:
[----:B------:R-:W-:Y:S01]  /*6790*/  UMOV UR4, 0xf0000000 ;  /* 0xf000000000047882 */ /* 0x000fe20000000000 */
[----:B------:R-:W-:Y:S01]  /*67a0*/  UMOV UR5, 0x380fffff ;  /* 0x380fffff00057882 */ /* 0x000fe20000000000 */
[----:B------:R-:W0:Y:S01]  /*67b0*/  F2F.F32.F64 R7, R4 ;  /* 0x0000000400077310 */ /* 0x000e220000301000 */
[----:B------:R-:W-:Y:S01]  /*67c0*/  DSETP.GEU.AND P0, PT, |R4|, UR4, PT ;  /* 0x0000000404007e2a */ /* 0x000fe2000bf0e200 */
[----:B------:R-:W-:Y:S01]  /*67d0*/  BSSY B0, `(.L_x_4288) ;  /* 0x0000015000007945 */ /* 0x000fe20003800000 */
[----:B------:R-:W-:-:S12]  /*67e0*/  MOV R8, 0x80 ;  /* 0x0000008000087802 */ /* 0x000fd80000000f00 */
[----:B0-----:R-:W-:-:S05]  /*67f0*/  @!P0 FMUL R7, R7, 1.175494350822287508e-38 ;  /* 0x0080000007078820 */ /* 0x001fca0000400000 */
        /* <DEDUP_REMOVED lines=14> */
.L_x_4290:
[----:B------:R-:W-:-:S04]  /*68e0*/  LOP3.LUT R3, R7, 0x80000000, RZ, 0xc0, !PT ;  /* 0x8000000007037812 */ /* 0x000fc800078ec0ff */
[----:B------:R-:W-:-:S04]  /*68f0*/  SHF.R.U32.HI R3, RZ, 0x18, R3 ;  /* 0x00000018ff037819 */ /* 0x000fc80000011603 */
[----:B------:R-:W-:-:S04]  /*6900*/  LOP3.LUT R0, R0, R3, RZ, 0xfc, !PT ;  /* 0x0000000300007212 */ /* 0x000fc800078efcff */
[----:B------:R-:W-:-:S07]  /*6910*/  PRMT R8, R0, 0x7610, R8 ;  /* 0x0000761000087816 */ /* 0x000fce0000000008 */
.L_x_4289:
[----:B------:R-:W-:Y:S05]  /*6920*/  BSYNC B0 ;  /* 0x0000000000007941 */ /* 0x000fea0003800000 */
.L_x_4288:
[----:B------:R0:W-:Y:S01]  /*6930*/  STG.E.U8 desc[UR36][R16.64], R8 ;  /* 0x0000000810007986 */ /* 0x0001e2000c101124 */
[----:B------:R-:W-:Y:S05]  /*6940*/  BRA `(.L_x_4268) ;  /* 0x0000000400307947 */ /* 0x000fea0003800000 */
.L_x_4286:
[----:B------:R-:W-:Y:S01]  /*6950*/  UMOV UR4, 0xf0000000 ;  /* 0xf000000000047882 */ /* 0x000fe20000000000 */
[----:B------:R-:W-:Y:S01]  /*6960*/  UMOV UR5, 0x380fffff ;  /* 0x380fffff00057882 */ /* 0x000fe20000000000 */
[----:B------:R-:W0:Y:S01]  /*6970*/  F2F.F32.F64 R7, R4 ;  /* 0x0000000400077310 */ /* 0x000e220000301000 */
[----:B------:R-:W-:Y:S01]  /*6980*/  DSETP.GEU.AND P0, PT, |R4|, UR4, PT ;  /* 0x0000000404007e2a */ /* 0x000fe2000bf0e200 */
[----:B------:R-:W-:Y:S01]  /*6990*/  BSSY B0, `(.L_x_4291) ;  /* 0x0000015000007945 */ /* 0x000fe20003800000 */
[----:B------:R-:W-:-:S12]  /*69a0*/  IMAD.MOV.U32 R8, RZ, RZ, 0x80 ;  /* 0x00000080ff087424 */ /* 0x000fd800078e00ff */
        /* <DEDUP_REMOVED lines=15> */
.L_x_4293:
[----:B------:R-:W-:-:S04]  /*6aa0*/  LOP3.LUT R3, R7, 0x80000000, RZ, 0xc0, !PT ;  /* 0x8000000007037812 */ /* 0x000fc800078ec0ff */
[----:B------:R-:W-:-:S04]  /*6ab0*/  SHF.R.U32.HI R3, RZ, 0x18, R3 ;  /* 0x00000018ff037819 */ /* 0x000fc80000011603 */
[----:B------:R-:W-:-:S04]  /*6ac0*/  LOP3.LUT R0, R0, R3, RZ, 0xfc, !PT ;  /* 0x0000000300007212 */ /* 0x000fc800078efcff */
[----:B------:R-:W-:-:S07]  /*6ad0*/  PRMT R8, R0, 0x7610, R8 ;  /* 0x0000761000087816 */ /* 0x000fce0000000008 */
.L_x_4292:
[----:B------:R-:W-:Y:S05]  /*6ae0*/  BSYNC B0 ;  /* 0x0000000000007941 */ /* 0x000fea0003800000 */
.L_x_4291:
[----:B------:R0:W-:Y:S01]  /*6af0*/  STG.E.U8 desc[UR36][R16.64], R8 ;  /* 0x0000000810007986 */ /* 0x0001e2000c101124 */
[----:B------:R-:W-:Y:S05]  /*6b00*/  BRA `(.L_x_4268) ;  /* 0x0000000000c07947 */ /* 0x000fea0003800000 */
.L_x_4285:
        /* <DEDUP_REMOVED lines=26> */
.L_x_4267:
        /* <DEDUP_REMOVED lines=16> */
.L_x_4296:
[----:B------:R-:W-:Y:S05]  /*6db0*/  BRA `(.L_x_4268) ;  /* 0x0000000000147947 */ /* 0x000fea0003800000 */
.L_x_4295:
[----:B------:R-:W0:Y:S02]  /*6dc0*/  F2I.U64.F64.TRUNC R4, R4 ;  /* 0x0000000400047311 */ /* 0x000e24000030d800 */
[----:B0-----:R0:W-:Y:S01]  /*6dd0*/  STG.E.64 desc[UR36][R16.64], R4 ;  /* 0x0000000410007986 */ /* 0x0011e2000c101b24 */
[----:B------:R-:W-:Y:S05]  /*6de0*/  BRA `(.L_x_4268) ;  /* 0x0000000000087947 */ /* 0x000fea0003800000 */
.L_x_4294:
[----:B------:R-:W0:Y:S02]  /*6df0*/  F2I.U32.F64.TRUNC R5, R4 ;  /* 0x0000000400057311 */ /* 0x000e24000030d000 */
[----:B0-----:R0:W-:Y:S02]  /*6e00*/  STG.E desc[UR36][R16.64], R5 ;  /* 0x0000000510007986 */ /* 0x0011e4000c101924 */
.L_x_4268:
[----:B------:R-:W-:-:S04]  /*6e10*/  IMAD R2, R27, 0x200, R2 ;  /* 0x000002001b027824 */ /* 0x000fc800078e0202 */
[----:B------:R-:W-:-:S07]  /*6e20*/  VIADD R25, R2, 0x80 ;  /* 0x0000008002197836 */ /* 0x000fce0000000000 */
.L_x_4125:
[----:B------:R-:W-:Y:S05]  /*6e30*/  BSYNC B6 ;  /* 0x0000000000067941 */ /* 0x000fea0003800000 */
.L_x_4124:
[----:B------:R-:W-:Y:S01]  /*6e40*/  ULDC UR4, c[0x0][0x210] ;  /* 0x0000840000047ab9 */ /* 0x000fe20000000800 */
[----:B------:R-:W-:Y:S01]  /*6e50*/  BSSY B6, `(.L_x_4297) ;  /* 0x00006dc000067945 */ /* 0x000fe20003800000 */
[----:B------:R-:W-:-:S13]  /*6e60*/  ISETP.GE.AND P0, PT, R25, UR4, PT ;  /* 0x0000000419007c0c */ /* 0x000fda000bf06270 */
[----:B------:R-:W-:Y:S05]  /*6e70*/  @P0 BRA `(.L_x_4298) ;  /* 0x0000006c00640947 */ /* 0x000fea0003800000 */
[----:B0--3--:R-:W0:Y:S01]  /*6e80*/  LDC R3, c[0x0][0x218] ;  /* 0x00008600ff037b82 */ /* 0x009e220000000800 */
[----:B------:R-:W-:Y:S01]  /*6e90*/  IMAD.MOV.U32 R2, RZ, RZ, RZ ;  /* 0x000000ffff027224 */ /* 0x000fe200078e00ff */
[----:B------:R-:W-:Y:S01]  /*6ea0*/  CS2R R18, SRZ ;  /* 0x0000000000127805 */ /* 0x000fe2000001ff00 */
[----:B------:R-:W-:Y:S02]  /*6eb0*/  IMAD.MOV.U32 R0, RZ, RZ, RZ ;  /* 0x000000ffff007224 */ /* 0x000fe400078e00ff */
[----:B-12-4-:R-:W-:Y:S01]  /*6ec0*/  IMAD.MOV.U32 R16, RZ, RZ, RZ ;  /* 0x000000ffff107224 */ /* 0x016fe200078e00ff */
        /* <DEDUP_REMOVED lines=425> */
.L_x_4299:
        /* <DEDUP_REMOVED lines=19> */
[----:B--2---:R2:W3:Y:S01]  /*8a90*/  I2F.F64.S16 R22, R4 ;  /* 0x0000000400167312 */ /* 0x0044e20000101c00 */
[----:B------:R-:W-:Y:S05]  /*8aa0*/  BRA `(.L_x_4305) ;  /* 0x0000000c007c7947 */ /* 0x000fea0003800000 */
.L_x_4303:
[----:B------:R-:W2:Y:S02]  /*8ab0*/  LDG.E.U8 R4, desc[UR36][R4.64] ;  /* 0x0000002404047981 */ /* 0x000ea4000c1e1100 */
[----:B--2---:R0:W1:Y:S01]  /*8ac0*/  I2F.F64.U16 R22, R4 ;  /* 0x0000000400167312 */ /* 0x0040620000101800 */
[----:B------:R-:W-:Y:S05]  /*8ad0*/  BRA `(.L_x_4305) ;  /* 0x0000000c00707947 */ /* 0x000fea0003800000 */
.L_x_4302:
        /* <DEDUP_REMOVED lines=9> */
.L_x_4307:
[----:B------:R-:W2:Y:S02]  /*8b70*/  LDG.E R4, desc[UR36][R4.64] ;  /* 0x0000002404047981 */ /* 0x000ea4000c1e1900 */
[----:B--2---:R0:W1:Y:S01]  /*8b80*/  I2F.F64 R22, R4 ;  /* 0x0000000400167312 */ /* 0x0040620000201c00 */
[----:B------:R-:W-:Y:S05]  /*8b90*/  BRA `(.L_x_4305) ;  /* 0x0000000c00407947 */ /* 0x000fea0003800000 */
.L_x_4306:
[----:B------:R-:W2:Y:S02]  /*8ba0*/  LDG.E.U16 R4, desc[UR36][R4.64] ;  /* 0x0000002404047981 */ /* 0x000ea4000c1e1500 */
[----:B--2---:R4:W0:Y:S01]  /*8bb0*/  I2F.F64.S16 R22, R4 ;  /* 0x0000000400167312 */ /* 0x0048220000101c00 */
[----:B------:R-:W-:Y:S05]  /*8bc0*/  BRA `(.L_x_4305) ;  /* 0x0000000c00347947 */ /* 0x000fea0003800000 */
.L_x_4301:
        /* <DEDUP_REMOVED lines=10> */
.L_x_4309:
[----:B------:R-:W2:Y:S02]  /*8c70*/  LDG.E.U16 R0, desc[UR36][R4.64] ;  /* 0x0000002404007981 */ /* 0x000ea4000c1e1500 */
[----:B--2---:R-:W-:-:S05]  /*8c80*/  HADD2.F32 R0, -RZ, R0.H0_H0 ;  /* 0x20000000ff007230 */ /* 0x004fca0000004100 */
[----:B------:R-:W-:-:S04]  /*8c90*/  FMUL.FTZ R0, R0, 1 ;  /* 0x3f80000000007820 */ /* 0x000fc80000410000 */
[----:B------:R0:W1:Y:S01]  /*8ca0*/  F2F.F64.F32 R22, R0 ;  /* 0x0000000000167310 */ /* 0x0000620000201800 */
[----:B------:R-:W-:Y:S05]  /*8cb0*/  BRA `(.L_x_4305) ;  /* 0x0000000800f87947 */ /* 0x000fea0003800000 */
.L_x_4308:
        /* <DEDUP_REMOVED lines=10> */
.L_x_4311:
[----:B------:R-:W2:Y:S02]  /*8d60*/  LDG.E.U16 R4, desc[UR36][R4.64] ;  /* 0x0000002404047981 */ /* 0x000ea4000c1e1500 */
[----:B--2---:R-:W-:-:S05]  /*8d70*/  HADD2.F32 R0, -RZ, R4.H0_H0 ;  /* 0x20000004ff007230 */ /* 0x004fca0000004100 */
[----:B------:R-:W-:-:S04]  /*8d80*/  FMUL.FTZ R0, R0, 1 ;  /* 0x3f80000000007820 */ /* 0x000fc80000410000 */
[----:B------:R0:W1:Y:S01]  /*8d90*/  F2F.F64.F32 R22, R0 ;  /* 0x0000000000167310 */ /* 0x0000620000201800 */
[----:B------:R-:W-:Y:S05]  /*8da0*/  BRA `(.L_x_4305) ;  /* 0x0000000800bc7947 */ /* 0x000fea0003800000 */
.L_x_4310:
[----:B------:R0:W5:Y:S01]  /*8db0*/  LDG.E.64 R22, desc[UR36][R4.64] ;  /* 0x0000002404167981 */ /* 0x000162000c1e1b00 */
[----:B------:R-:W-:Y:S05]  /*8dc0*/  BRA `(.L_x_4305) ;  /* 0x0000000800b47947 */ /* 0x000fea0003800000 */
.L_x_4300:
        /* <DEDUP_REMOVED lines=13> */
.L_x_4314:
[----:B------:R0:W5:Y:S01]  /*8ea0*/  LDG.E.64 R22, desc[UR36][R4.64] ;  /* 0x0000002404167981 */ /* 0x000162000c1e1b00 */
[----:B------:R-:W-:Y:S05]  /*8eb0*/  BRA `(.L_x_4305) ;  /* 0x0000000800787947 */ /* 0x000fea0003800000 */
.L_x_4313:
        /* <DEDUP_REMOVED lines=28> */
.L_x_4316:
        /* <DEDUP_REMOVED lines=15> */
.L_x_4315:
[----:B------:R-:W2:Y:S02]  /*9170*/  LDG.E.U16 R0, desc[UR36][R4.64] ;  /* 0x0000002404007981 */ /* 0x000ea4000c1e1500 */
[----:B--2---:R-:W-:-:S04]  /*9180*/  IMAD.U32 R0, R0, 0x10000, RZ ;  /* 0x0001000000007824 */ /* 0x004fc800078e00ff */
[----:B------:R-:W-:-:S04]  /*9190*/  FMUL.FTZ R0, R0, 1 ;  /* 0x3f80000000007820 */ /* 0x000fc80000410000 */
[----:B------:R0:W1:Y:S01]  /*91a0*/  F2F.F64.F32 R22, R0 ;  /* 0x0000000000167310 */ /* 0x0000620000201800 */
[----:B------:R-:W-:Y:S05]  /*91b0*/  BRA `(.L_x_4305) ;  /* 0x0000000400b87947 */ /* 0x000fea0003800000 */
.L_x_4312:
        /* <DEDUP_REMOVED lines=11> */
.L_x_4319:
[----:B------:R-:W2:Y:S01]  /*9270*/  LDG.E.U8 R3, desc[UR36][R4.64] ;  /* 0x0000002404037981 */ /* 0x000ea2000c1e1100 */
[----:B------:R-:W-:Y:S01]  /*9280*/  BSSY B0, `(.L_x_4320) ;  /* 0x0000018000007945 */ /* 0x000fe20003800000 */
[----:B------:R-:W-:Y:S01]  /*9290*/  IMAD.MOV.U32 R0, RZ, RZ, RZ ;  /* 0x000000ffff007224 */ /* 0x000fe200078e00ff */
[----:B--2---:R-:W-:-:S13]  /*92a0*/  ISETP.NE.AND P0, PT, R3, RZ, PT ;  /* 0x000000ff0300720c */ /* 0x004fda0003f05270 */
[----:B------:R-:W-:Y:S05]  /*92b0*/  @!P0 BRA `(.L_x_4321) ;  /* 0x0000000000508947 */ /* 0x000fea0003800000 */
[----:B------:R-:W-:-:S13]  /*92c0*/  ISETP.NE.AND P0, PT, R3, 0x80, PT ;  /* 0x000000800300780c */ /* 0x000fda0003f05270 */
[----:B------:R-:W-:Y:S01]  /*92d0*/  @!P0 MOV R0, 0x7f800001 ;  /* 0x7f80000100008802 */ /* 0x000fe20000000f00 */
        /* <DEDUP_REMOVED lines=14> */
.L_x_4323:
[----:B------:R-:W-:Y:S05]  /*93c0*/  BSYNC B1 ;  /* 0x0000000000017941 */ /* 0x000fea0003800000 */
.L_x_4322:
[----:B------:R-:W-:Y:S01]  /*93d0*/  LEA R5, R0, 0x3b800000, 0x17 ;  /* 0x3b80000000057811 */ /* 0x000fe200078eb8ff */
[----:B------:R-:W-:-:S05]  /*93e0*/  IMAD.SHL.U32 R0, R3, 0x100000, RZ ;  /* 0x0010000003007824 */ /* 0x000fca00078e00ff */
[----:B------:R-:W-:-:S07]  /*93f0*/  LOP3.LUT R0, R5, R0, R6, 0xfe, !PT ;  /* 0x0000000005007212 */ /* 0x000fce00078efe06 */
.L_x_4321:
[----:B------:R-:W-:Y:S05]  /*9400*/  BSYNC B0 ;  /* 0x0000000000007941 */ /* 0x000fea0003800000 */
.L_x_4320:
[----:B------:R-:W-:-:S04]  /*9410*/  FMUL.FTZ R0, R0, 1 ;  /* 0x3f80000000007820 */ /* 0x000fc80000410000 */
[----:B------:R0:W1:Y:S01]  /*9420*/  F2F.F64.F32 R22, R0 ;  /* 0x0000000000167310 */ /* 0x0000620000201800 */
[----:B------:R-:W-:Y:S05]  /*9430*/  BRA `(.L_x_4305) ;  /* 0x0000000400187947 */ /* 0x000fea0003800000 */
.L_x_4318:
        /* <DEDUP_REMOVED lines=21> */
.L_x_4327:
[----:B------:R-:W-:Y:S05]  /*9590*/  BSYNC B1 ;  /* 0x0000000000017941 */ /* 0x000fea0003800000 */
.L_x_4326:
[----:B------:R-:W-:Y:S01]  /*95a0*/  LEA R5, R0, 0x37800000, 0x17 ;  /* 0x3780000000057811 */ /* 0x000fe200078eb8ff */
[----:B------:R-:W-:-:S05]  /*95b0*/  IMAD.SHL.U32 R0, R3, 0x200000, RZ ;  /* 0x0020000003007824 */ /* 0x000fca00078e00ff */
[----:B------:R-:W-:-:S07]  /*95c0*/  LOP3.LUT R0, R5, R0, R6, 0xfe, !PT ;  /* 0x0000000005007212 */ /* 0x000fce00078efe06 */
.L_x_4325:
[----:B------:R-:W-:Y:S05]  /*95d0*/  BSYNC B0 ;  /* 0x0000000000007941 */ /* 0x000fea0003800000 */
.L_x_4324:
[----:B------:R-:W-:-:S04]  /*95e0*/  FMUL.FTZ R0, R0, 1 ;  /* 0x3f80000000007820 */ /* 0x000fc80000410000 */
[----:B------:R0:W1:Y:S01]  /*95f0*/  F2F.F64.F32 R22, R0 ;  /* 0x0000000000167310 */ /* 0x0000620000201800 */
[----:B------:R-:W-:Y:S05]  /*9600*/  BRA `(.L_x_4305) ;  /* 0x0000000000a47947 */ /* 0x000fea0003800000 */
.L_x_4317:
        /* <DEDUP_REMOVED lines=14> */
.L_x_4331:
[----:B------:R-:W-:Y:S05]  /*96f0*/  BSYNC B0 ;  /* 0x0000000000007941 */ /* 0x000fea0003800000 */
.L_x_4330:
[----:B------:R-:W-:-:S04]  /*9700*/  FMUL.FTZ R0, R0, 1 ;  /* 0x3f80000000007820 */ /* 0x000fc80000410000 */
[----:B------:R0:W1:Y:S01]  /*9710*/  F2F.F64.F32 R22, R0 ;  /* 0x0000000000167310 */ /* 0x0000620000201800 */
[----:B------:R-:W-:Y:S05]  /*9720*/  BRA `(.L_x_4305) ;  /* 0x00000000005c7947 */ /* 0x000fea0003800000 */
.L_x_4304:
        /* <DEDUP_REMOVED lines=16> */
.L_x_4332:
[----:B------:R-:W-:Y:S01]  /*9830*/  CS2R R22, SRZ ;  /* 0x0000000000167805 */ /* 0x000fe2000001ff00 */
[----:B------:R-:W-:Y:S06]  /*9840*/  BRA `(.L_x_4305) ;  /* 0x0000000000147947 */ /* 0x000fec0003800000 */
.L_x_4329:
[----:B------:R-:W2:Y:S02]  /*9850*/  LDG.E.64 R22, desc[UR36][R4.64] ;  /* 0x0000002404167981 */ /* 0x000ea4000c1e1b00 */
[----:B--2---:R-:W0:Y:S01]  /*9860*/  I2F.F64.U64 R22, R22 ;  /* 0x0000001600167312 */ /* 0x004e220000301800 */
[----:B------:R-:W-:Y:S05]  /*9870*/  BRA `(.L_x_4305) ;  /* 0x0000000000087947 */ /* 0x000fea0003800000 */
.L_x_4328:
[----:B------:R-:W2:Y:S02]  /*9880*/  LDG.E R4, desc[UR36][R4.64] ;  /* 0x0000002404047981 */ /* 0x000ea4000c1e1900 */
[----:B--2---:R0:W1:Y:S02]  /*9890*/  I2F.F64.U32 R22, R4 ;  /* 0x0000000400167312 */ /* 0x0040640000201800 */
.L_x_4305:
[----:B------:R-:W3:Y:S01]  /*98a0*/  LDC.U8 R3, c[0x0][0x56b] ;  /* 0x00015ac0ff037b82 */ /* 0x000ee20000000000 */
[----:B------:R-:W-:Y:S02]  /*98b0*/  ULDC.64 UR4, c[0x0][0x550] ;  /* 0x0001540000047ab9 */ /* 0x000fe40000000a00 */
[----:B0-2-4-:R-:W-:-:S05]  /*98c0*/  IADD3 R4, P0, R19, UR4, RZ ;  /* 0x0000000413047c10 */ /* 0x015fca000ff1e0ff */
        /* <DEDUP_REMOVED lines=15> */
.L_x_4336:
[----:B------:R-:W2:Y:S02]  /*99c0*/  LDG.E.U8 R4, desc[UR36][R4.64] ;  /* 0x0000002404047981 */ /* 0x000ea4000c1e1100 */
[----:B--2---:R0:W2:Y:S01]  /*99d0*/  I2F.F64.U16 R26, R4 ;  /* 0x00000004001a7312 */ /* 0x0040a20000101800 */
[----:B------:R-:W-:Y:S05]  /*99e0*/  BRA `(.L_x_4338) ;  /* 0x0000000c00707947 */ /* 0x000fea0003800000 */
.L_x_4335:
        /* <DEDUP_REMOVED lines=9> */
.L_x_4340:
[----:B------:R-:W2:Y:S02]  /*9a80*/  LDG.E R4, desc[UR36][R4.64] ;  /* 0x0000002404047981 */ /* 0x000ea4000c1e1900 */
[----:B--2---:R0:W2:Y:S01]  /*9a90*/  I2F.F64 R26, R4 ;  /* 0x00000004001a7312 */ /* 0x0040a20000201c00 */
[----:B------:R-:W-:Y:S05]  /*9aa0*/  BRA `(.L_x_4338) ;  /* 0x0000000c00407947 */ /* 0x000fea0003800000 */
.L_x_4339:
[----:B------:R-:W2:Y:S02]  /*9ab0*/  LDG.E.U16 R4, desc[UR36][R4.64] ;  /* 0x0000002404047981 */ /* 0x000ea4000c1e1500 */
[----:B--2---:R0:W2:Y:S01]  /*9ac0*/  I2F.F64.S16 R26, R4 ;  /* 0x00000004001a7312 */ /* 0x0040a20000101c00 */
[----:B------:R-:W-:Y:S05]  /*9ad0*/  BRA `(.L_x_4338) ;  /* 0x0000000c00347947 */ /* 0x000fea0003800000 */
.L_x_4334:
        /* <DEDUP_REMOVED lines=10> */
.L_x_4342:
[----:B------:R-:W2:Y:S02]  /*9b80*/  LDG.E.U16 R0, desc[UR36][R4.64] ;  /* 0x0000002404007981 */ /* 0x000ea4000c1e1500 */
[----:B--2---:R-:W-:-:S05]  /*9b90*/  HADD2.F32 R0, -RZ, R0.H0_H0 ;  /* 0x20000000ff007230 */ /* 0x004fca0000004100 */
[----:B------:R-:W-:-:S04]  /*9ba0*/  FMUL.FTZ R0, R0, 1 ;  /* 0x3f80000000007820 */ /* 0x000fc80000410000 */
[----:B------:R0:W2:Y:S01]  /*9bb0*/  F2F.F64.F32 R26, R0 ;  /* 0x00000000001a7310 */ /* 0x0000a20000201800 */
[----:B------:R-:W-:Y:S05]  /*9bc0*/  BRA `(.L_x_4338) ;  /* 0x0000000800f87947 */ /* 0x000fea0003800000 */
.L_x_4341:
        /* <DEDUP_REMOVED lines=10> */
.L_x_4344:
[----:B------:R-:W2:Y:S02]  /*9c70*/  LDG.E.U16 R4, desc[UR36][R4.64] ;  /* 0x0000002404047981 */ /* 0x000ea4000c1e1500 */
[----:B--2---:R-:W-:-:S05]  /*9c80*/  HADD2.F32 R0, -RZ, R4.H0_H0 ;  /* 0x20000004ff007230 */ /* 0x004fca0000004100 */
[----:B------:R-:W-:-:S04]  /*9c90*/  FMUL.FTZ R0, R0, 1 ;  /* 0x3f80000000007820 */ /* 0x000fc80000410000 */
[----:B------:R0:W2:Y:S01]  /*9ca0*/  F2F.F64.F32 R26, R0 ;  /* 0x00000000001a7310 */ /* 0x0000a20000201800 */
[----:B------:R-:W-:Y:S05]  /*9cb0*/  BRA `(.L_x_4338) ;  /* 0x0000000800bc7947 */ /* 0x000fea0003800000 */
.L_x_4343:
[----:B------:R0:W5:Y:S01]  /*9cc0*/  LDG.E.64 R26, desc[UR36][R4.64] ;  /* 0x00000024041a7981 */ /* 0x000162000c1e1b00 */
[----:B------:R-:W-:Y:S05]  /*9cd0*/  BRA `(.L_x_4338) ;  /* 0x0000000800b47947 */ /* 0x000fea0003800000 */
.L_x_4333:
        /* <DEDUP_REMOVED lines=13> */
.L_x_4347:
[----:B------:R0:W5:Y:S01]  /*9db0*/  LDG.E.64 R26, desc[UR36][R4.64] ;  /* 0x00000024041a7981 */ /* 0x000162000c1e1b00 */
[----:B------:R-:W-:Y:S05]  /*9dc0*/  BRA `(.L_x_4338) ;  /* 0x0000000800787947 */ /* 0x000fea0003800000 */
.L_x_4346:
        /* <DEDUP_REMOVED lines=28> */
.L_x_4349:
        /* <DEDUP_REMOVED lines=15> */
.L_x_4348:
[----:B------:R-:W2:Y:S02]  /*a080*/  LDG.E.U16 R0, desc[UR36][R4.64] ;  /* 0x0000002404007981 */ /* 0x000ea4000c1e1500 */
[----:B--2---:R-:W-:-:S04]  /*a090*/  IMAD.U32 R0, R0, 0x10000, RZ ;  /* 0x0001000000007824 */ /* 0x004fc800078e00ff */
[----:B------:R-:W-:-:S04]  /*a0a0*/  FMUL.FTZ R0, R0, 1 ;  /* 0x3f80000000007820 */ /* 0x000fc80000410000 */
[----:B------:R0:W2:Y:S01]  /*a0b0*/  F2F.F64.F32 R26, R0 ;  /* 0x00000000001a7310 */ /* 0x0000a20000201800 */
[----:B------:R-:W-:Y:S05]  /*a0c0*/  BRA `(.L_x_4338) ;  /* 0x0000000400b87947 */ /* 0x000fea0003800000 */
.L_x_4345:
        /* <DEDUP_REMOVED lines=11> */
.L_x_4352:
        /* <DEDUP_REMOVED lines=21> */
.L_x_4356:
[----:B------:R-:W-:Y:S05]  /*a2d0*/  BSYNC B1 ;  /* 0x0000000000017941 */ /* 0x000fea0003800000 */
.L_x_4355:
[----:B------:R-:W-:Y:S01]  /*a2e0*/  LEA R5, R0, 0x3b800000, 0x17 ;  /* 0x3b80000000057811 */ /* 0x000fe200078eb8ff */
[----:B------:R-:W-:-:S05]  /*a2f0*/  IMAD.SHL.U32 R0, R3, 0x100000, RZ ;  /* 0x0010000003007824 */ /* 0x000fca00078e00ff */
[----:B------:R-:W-:-:S07]  /*a300*/  LOP3.LUT R0, R5, R0, R6, 0xfe, !PT ;  /* 0x0000000005007212 */ /* 0x000fce00078efe06 */
.L_x_4354:
[----:B------:R-:W-:Y:S05]  /*a310*/  BSYNC B0 ;  /* 0x0000000000007941 */ /* 0x000fea0003800000 */
.L_x_4353:
[----:B------:R-:W-:-:S04]  /*a320*/  FMUL.FTZ R0, R0, 1 ;  /* 0x3f80000000007820 */ /* 0x000fc80000410000 */
[----:B------:R0:W2:Y:S01]  /*a330*/  F2F.F64.F32 R26, R0 ;  /* 0x00000000001a7310 */ /* 0x0000a20000201800 */
[----:B------:R-:W-:Y:S05]  /*a340*/  BRA `(.L_x_4338) ;  /* 0x0000000400187947 */ /* 0x000fea0003800000 */
.L_x_4351:
        /* <DEDUP_REMOVED lines=21> */
.L_x_4360:
[----:B------:R-:W-:Y:S05]  /*a4a0*/  BSYNC B1 ;  /* 0x0000000000017941 */ /* 0x000fea0003800000 */
.L_x_4359:
[----:B------:R-:W-:Y:S02]  /*a4b0*/  LEA R5, R0, 0x37800000, 0x17 ;  /* 0x3780000000057811 */ /* 0x000fe400078eb8ff */
[----:B------:R-:W-:-:S04]  /*a4c0*/  SHF.L.U32 R0, R3, 0x15, RZ ;  /* 0x0000001503007819 */ /* 0x000fc800000006ff */
[----:B------:R-:W-:-:S07]  /*a4d0*/  LOP3.LUT R0, R5, R0, R6, 0xfe, !PT ;  /* 0x0000000005007212 */ /* 0x000fce00078efe06 */
.L_x_4358:
[----:B------:R-:W-:Y:S05]  /*a4e0*/  BSYNC B0 ;  /* 0x0000000000007941 */ /* 0x000fea0003800000 */
.L_x_4357:
[----:B------:R-:W-:-:S04]  /*a4f0*/  FMUL.FTZ R0, R0, 1 ;  /* 0x3f80000000007820 */ /* 0x000fc80000410000 */
[----:B------:R0:W2:Y:S01]  /*a500*/  F2F.F64.F32 R26, R0 ;  /* 0x00000000001a7310 */ /* 0x0000a20000201800 */
[----:B------:R-:W-:Y:S05]  /*a510*/  BRA `(.L_x_4338) ;  /* 0x0000000000a47947 */ /* 0x000fea0003800000 */
.L_x_4350:
        /* <DEDUP_REMOVED lines=14> */
.L_x_4364:
[----:B------:R-:W-:Y:S05]  /*a600*/  BSYNC B0 ;  /* 0x0000000000007941 */ /* 0x000fea0003800000 */
.L_x_4363:
[----:B------:R-:W-:-:S04]  /*a610*/  FMUL.FTZ R0, R0, 1 ;  /* 0x3f80000000007820 */ /* 0x000fc80000410000 */
[----:B------:R4:W0:Y:S01]  /*a620*/  F2F.F64.F32 R26, R0 ;  /* 0x00000000001a7310 */ /* 0x0008220000201800 */
[----:B------:R-:W-:Y:S05]  /*a630*/  BRA `(.L_x_4338) ;  /* 0x00000000005c7947 */ /* 0x000fea0003800000 */
.L_x_4337:
        /* <DEDUP_REMOVED lines=16> */
.L_x_4365:
[----:B------:R-:W-:Y:S01]  /*a740*/  CS2R R26, SRZ ;  /* 0x00000000001a7805 */ /* 0x000fe2000001ff00 */
[----:B------:R-:W-:Y:S06]  /*a750*/  BRA `(.L_x_4338) ;  /* 0x0000000000147947 */ /* 0x000fec0003800000 */
.L_x_4362:
[----:B------:R-:W2:Y:S02]  /*a760*/  LDG.E.64 R26, desc[UR36][R4.64] ;  /* 0x00000024041a7981 */ /* 0x000ea4000c1e1b00 */
[----:B--2---:R-:W3:Y:S01]  /*a770*/  I2F.F64.U64 R26, R26 ;  /* 0x0000001a001a7312 */ /* 0x004ee20000301800 */
[----:B------:R-:W-:Y:S05]  /*a780*/  BRA `(.L_x_4338) ;  /* 0x0000000000087947 */ /* 0x000fea0003800000 */
.L_x_4361:
[----:B------:R-:W2:Y:S02]  /*a790*/  LDG.E R4, desc[UR36][R4.64] ;  /* 0x0000002404047981 */ /* 0x000ea4000c1e1900 */
[----:B--2---:R0:W2:Y:S02]  /*a7a0*/  I2F.F64.U32 R26, R4 ;  /* 0x00000004001a7312 */ /* 0x0040a40000201800 */
.L_x_4338:
[----:B------:R-:W4:Y:S01]  /*a7b0*/  LDC.U8 R3, c[0x0][0x56c] ;  /* 0x00015b00ff037b82 */ /* 0x000f220000000000 */
[----:B------:R-:W-:Y:S02]  /*a7c0*/  ULDC.64 UR4, c[0x0][0x558] ;  /* 0x0001560000047ab9 */ /* 0x000fe40000000a00 */
[----:B0-----:R-:W-:-:S05]  /*a7d0*/  IADD3 R4, P0, R18, UR4, RZ ;  /* 0x0000000412047c10 */ /* 0x001fca000ff1e0ff */
[----:B------:R-:W-:Y:S01]  /*a7e0*/  IMAD.X R5, RZ, RZ, UR5, P0 ;  /* 0x00000005ff057e24 */ /* 0x000fe200080e06ff */
[----:B----4-:R-:W-:-:S04]  /*a7f0*/  PRMT R0, R3, 0x9910, RZ ;  /* 0x0000991003007816 */ /* 0x010fc800000000ff */
        /* <DEDUP_REMOVED lines=10> */
[----:B------:R-:W4:Y:S02]  /*a8a0*/  LDG.E.S8 R4, desc[UR36][R4.64] ;  /* 0x0000002404047981 */ /* 0x000f24000c1e1300 */
[----:B----4-:R0:W4:Y:S01]  /*a8b0*/  I2F.F64.S16 R18, R4 ;  /* 0x0000000400127312 */ /* 0x0101220000101c00 */
[----:B------:R-:W-:Y:S05]  /*a8c0*/  BRA `(.L_x_4371) ;  /* 0x0000000c007c7947 */ /* 0x000fea0003800000 */
.L_x_4369:
[----:B------:R-:W4:Y:S02]  /*a8d0*/  LDG.E.U8 R4, desc[UR36][R4.64] ;  /* 0x0000002404047981 */ /* 0x000f24000c1e1100 */
[----:B----4-:R0:W4:Y:S01]  /*a8e0*/  I2F.F64.U16 R18, R4 ;  /* 0x0000000400127312 */ /* 0x0101220000101800 */
[----:B------:R-:W-:Y:S05]  /*a8f0*/  BRA `(.L_x_4371) ;  /* 0x0000000c00707947 */ /* 0x000fea0003800000 */
.L_x_4368:
[----:B------:R-:W-:-:S13]  /*a900*/  ISETP.NE.AND P0, PT, R0, 0x2, PT ;  /* 0x000000020000780c */ /* 0x000fda0003f05270 */
[----:B------:R-:W-:Y:S05]  /*a910*/  @!P0 BRA `(.L_x_4372) ;  /* 0x0000000000288947 */ /* 0x000fea0003800000 */
[----:B------:R-:W-:-:S13]  /*a920*/  ISETP.NE.AND P0, PT, R0, 0x3, PT ;  /* 0x000000030000780c */ /* 0x000fda0003f05270 */
[----:B------:R-:W-:Y:S05]  /*a930*/  @!P0 BRA `(.L_x_4373) ;  /* 0x0000000000148947 */ /* 0x000fea0003800000 */
[----:B------:R-:W-:-:S13]  /*a940*/  ISETP.NE.AND P0, PT, R0, 0x4, PT ;  /* 0x000000040000780c */ /* 0x000fda0003f05270 */
[----:B------:R-:W-:Y:S05]  /*a950*/  @P0 BRA `(.L_x_4370) ;  /* 0x0000000800fc0947 */ /* 0x000fea0003800000 */
[----:B------:R-:W4:Y:S02]  /*a960*/  LDG.E.64 R18, desc[UR36][R4.64] ;  /* 0x0000002404127981 */ /* 0x000f24000c1e1b00 */
[----:B----4-:R-:W0:Y:S01]  /*a970*/  I2F.F64.S64 R18, R18 ;  /* 0x0000001200127312 */ /* 0x010e220000301c00 */
[----:B------:R-:W-:Y:S05]  /*a980*/  BRA `(.L_x_4371) ;  /* 0x0000000c004c7947 */ /* 0x000fea0003800000 */
.L_x_4373:
[----:B------:R-:W4:Y:S02]  /*a990*/  LDG.E R4, desc[UR36][R4.64] ;  /* 0x0000002404047981 */ /* 0x000f24000c1e1900 */
[----:B----4-:R0:W4:Y:S01]  /*a9a0*/  I2F.F64 R18, R4 ;  /* 0x0000000400127312 */ /* 0x0101220000201c00 */
[----:B------:R-:W-:Y:S05]  /*a9b0*/  BRA `(.L_x_4371) ;  /* 0x0000000c00407947 */ /* 0x000fea0003800000 */
.L_x_4372:
[----:B------:R-:W4:Y:S02]  /*a9c0*/  LDG.E.U16 R4, desc[UR36][R4.64] ;  /* 0x0000002404047981 */ /* 0x000f24000c1e1500 */
[----:B----4-:R0:W4:Y:S01]  /*a9d0*/  I2F.F64.S16 R18, R4 ;  /* 0x0000000400127312 */ /* 0x0101220000101c00 */
[----:B------:R-:W-:Y:S05]  /*a9e0*/  BRA `(.L_x_4371) ;  /* 0x0000000c00347947 */ /* 0x000fea0003800000 */
.L_x_4367:
[----:B------:R-:W-:-:S13]  /*a9f0*/  ISETP.GT.AND P0, PT, R0, 0x6, PT ;  /* 0x000000060000780c */ /* 0x000fda0003f04270 */
[----:B------:R-:W-:Y:S05]  /*aa00*/  @P0 BRA `(.L_x_4374) ;  /* 0x0000000000340947 */ /* 0x000fea0003800000 */
[----:B------:R-:W-:-:S13]  /*aa10*/  ISETP.NE.AND P0, PT, R0, 0x5, PT ;  /* 0x000000050000780c */ /* 0x000fda0003f05270 */
[----:B------:R-:W-:Y:S05]  /*aa20*/  @!P0 BRA `(.L_x_4375) ;  /* 0x0000000000188947 */ /* 0x000fea0003800000 */
[----:B------:R-:W-:-:S13]  /*aa30*/  ISETP.NE.AND P0, PT, R0, 0x6, PT ;  /* 0x000000060000780c */ /* 0x000fda0003f05270 */
[----:B------:R-:W-:Y:S05]  /*aa40*/  @P0 BRA `(.L_x_4370) ;  /* 0x0000000800c00947 */ /* 0x000fea0003800000 */
[----:B------:R-:W4:Y:S02]  /*aa50*/  LDG.E R18, desc[UR36][R4.64] ;  /* 0x0000002404127981 */ /* 0x000f24000c1e1900 */
[----:B----4-:R-:W-:-:S06]  /*aa60*/  FMUL.FTZ R18, R18, 1 ;  /* 0x3f80000012127820 */ /* 0x010fcc0000410000 */
[----:B------:R-:W0:Y:S01]  /*aa70*/  F2F.F64.F32 R18, R18 ;  /* 0x0000001200127310 */ /* 0x000e220000201800 */
[----:B------:R-:W-:Y:S05]  /*aa80*/  BRA `(.L_x_4371) ;  /* 0x0000000c000c7947 */ /* 0x000fea0003800000 */
.L_x_4375:
[----:B------:R-:W4:Y:S02]  /*aa90*/  LDG.E.U16 R0, desc[UR36][R4.64] ;  /* 0x0000002404007981 */ /* 0x000f24000c1e1500 */
[----:B----4-:R-:W-:-:S05]  /*aaa0*/  HADD2.F32 R0, -RZ, R0.H0_H0 ;  /* 0x20000000ff007230 */ /* 0x010fca0000004100 */
[----:B------:R-:W-:-:S04]  /*aab0*/  FMUL.FTZ R0, R0, 1 ;  /* 0x3f80000000007820 */ /* 0x000fc80000410000 */
[----:B------:R0:W4:Y:S01]  /*aac0*/  F2F.F64.F32 R18, R0 ;  /* 0x0000000000127310 */ /* 0x0001220000201800 */
[----:B------:R-:W-:Y:S05]  /*aad0*/  BRA `(.L_x_4371) ;  /* 0x0000000800f87947 */ /* 0x000fea0003800000 */
.L_x_4374:
[----:B------:R-:W-:-:S13]  /*aae0*/  ISETP.NE.AND P0, PT, R0, 0x7, PT ;  /* 0x000000070000780c */ /* 0x000fda0003f05270 */
[----:B------:R-:W-:Y:S05]  /*aaf0*/  @!P0 BRA `(.L_x_4376) ;  /* 0x0000000000348947 */ /* 0x000fea0003800000 */
        /* <DEDUP_REMOVED lines=8> */
.L_x_4377:
[----:B------:R-:W4:Y:S02]  /*ab80*/  LDG.E.U16 R4, desc[UR36][R4.64] ;  /* 0x0000002404047981 */ /* 0x000f24000c1e1500 */
[----:B----4-:R-:W-:-:S05]  /*ab90*/  HADD2.F32 R0, -RZ, R4.H0_H0 ;  /* 0x20000004ff007230 */ /* 0x010fca0000004100 */
[----:B------:R-:W-:-:S04]  /*aba0*/  FMUL.FTZ R0, R0, 1 ;  /* 0x3f80000000007820 */ /* 0x000fc80000410000 */
[----:B------:R0:W4:Y:S01]  /*abb0*/  F2F.F64.F32 R18, R0 ;  /* 0x0000000000127310 */ /* 0x0001220000201800 */
[----:B------:R-:W-:Y:S05]  /*abc0*/  BRA `(.L_x_4371) ;  /* 0x0000000800bc7947 */ /* 0x000fea0003800000 */
.L_x_4376:
[----:B------:R0:W5:Y:S01]  /*abd0*/  LDG.E.64 R18, desc[UR36][R4.64] ;  /* 0x0000002404127981 */ /* 0x000162000c1e1b00 */
[----:B------:R-:W-:Y:S05]  /*abe0*/  BRA `(.L_x_4371) ;  /* 0x0000000800b47947 */ /* 0x000fea0003800000 */
.L_x_4366:
        /* <DEDUP_REMOVED lines=8> */
[----:B------:R-:W4:Y:S01]  /*ac70*/  LDG.E.U8 R4, desc[UR36][R4.64] ;  /* 0x0000002404047981 */ /* 0x000f22000c1e1100 */
[----:B------:R-:W-:Y:S01]  /*ac80*/  IMAD.MOV.U32 R18, RZ, RZ, RZ ;  /* 0x000000ffff127224 */ /* 0x000fe200078e00ff */
[----:B----4-:R-:W-:-:S04]  /*ac90*/  ISETP.NE.AND P0, PT, R4, RZ, PT ;  /* 0x000000ff0400720c */ /* 0x010fc80003f05270 */
[----:B------:R-:W-:Y:S01]  /*aca0*/  FSEL R19, RZ, 1.875, !P0 ;  /* 0x3ff00000ff137808 */ /* 0x000fe20004000000 */
[----:B------:R-:W-:Y:S08]  /*acb0*/  BRA `(.L_x_4371) ;  /* 0x0000000800807947 */ /* 0x000ff00003800000 */
.L_x_4380:
[----:B------:R0:W5:Y:S01]  /*acc0*/  LDG.E.64 R18, desc[UR36][R4.64] ;  /* 0x0000002404127981 */ /* 0x000162000c1e1b00 */
[----:B------:R-:W-:Y:S05]  /*acd0*/  BRA `(.L_x_4371) ;  /* 0x0000000800787947 */ /* 0x000fea0003800000 */
.L_x_4379:
[----:B------:R-:W-:-:S13]  /*ace0*/  ISETP.NE.AND P0, PT, R0, 0xf, PT ;  /* 0x0000000f0000780c */ /* 0x000fda0003f05270 */
[----:B------:R-:W-:Y:S05]  /*acf0*/  @!P0 BRA `(.L_x_4381) ;  /* 0x0000000000a48947 */ /* 0x000fea0003800000 */
[----:B------:R-:W-:-:S13]  /*ad00*/  ISETP.NE.AND P0, PT, R0, 0x17, PT ;  /* 0x000000170000780c */ /* 0x000fda0003f05270 */
[----:B------:R-:W-:Y:S05]  /*ad10*/  @!P0 BRA `(.L_x_4382) ;  /* 0x0000000000608947 */ /* 0x000fea0003800000 */
[----:B------:R-:W-:-:S13]  /*ad20*/  ISETP.NE.AND P0, PT, R0, 0x18, PT ;  /* 0x000000180000780c */ /* 0x000fda0003f05270 */
[----:B------:R-:W-:Y:S05]  /*ad30*/  @P0 BRA `(.L_x_4370) ;  /* 0x0000000800040947 */ /* 0x000fea0003800000 */
[----:B------:R-:W4:Y:S01]  /*ad40*/  LDG.E.U8 R0, desc[UR36][R4.64] ;  /* 0x0000002404007981 */ /* 0x000f22000c1e1100 */
[----:B------:R-:W-:Y:S02]  /*ad50*/  IMAD.MOV.U32 R9, RZ, RZ, -0x800000 ;  /* 0xff800000ff097424 */ /* 0x000fe400078e00ff */
[----:B----4-:R-:W-:-:S05]  /*ad60*/  IMAD.SHL.U32 R0, R0, 0x1000000, RZ ;  /* 0x0100000000007824 */ /* 0x010fca00078e00ff */
        /* <DEDUP_REMOVED lines=17> */
[----:B------:R0:W4:Y:S01]  /*ae80*/  F2F.F64.F32 R18, R7 ;  /* 0x0000000700127310 */ /* 0x0001220000201800 */
[----:B------:R-:W-:Y:S05]  /*ae90*/  BRA `(.L_x_4371) ;  /* 0x0000000800087947 */ /* 0x000fea0003800000 */
.L_x_4382:
[----:B------:R-:W4:Y:S02]  /*aea0*/  LDG.E.U8 R4, desc[UR36][R4.64] ;  /* 0x0000002404047981 */ /* 0x000f24000c1e1100 */
[----:B----4-:R-:W-:-:S05]  /*aeb0*/  IMAD.SHL.U32 R0, R4, 0x2000000, RZ ;  /* 0x0200000004007824 */ /* 0x010fca00078e00ff */
        /* <DEDUP_REMOVED lines=11> */
[----:B------:R0:W4:Y:S01]  /*af70*/  F2F.F64.F32 R18, R0 ;  /* 0x0000000000127310 */ /* 0x0001220000201800 */
[----:B------:R-:W-:Y:S05]  /*af80*/  BRA `(.L_x_4371) ;  /* 0x0000000400cc7947 */ /* 0x000fea0003800000 */
.L_x_4381:
[----:B------:R-:W4:Y:S02]  /*af90*/  LDG.E.U16 R0, desc[UR36][R4.64] ;  /* 0x0000002404007981 */ /* 0x000f24000c1e1500 */
[----:B----4-:R-:W-:-:S04]  /*afa0*/  IMAD.U32 R0, R0, 0x10000, RZ ;  /* 0x0001000000007824 */ /* 0x010fc800078e00ff */
[----:B------:R-:W-:-:S04]  /*afb0*/  FMUL.FTZ R0, R0, 1 ;  /* 0x3f80000000007820 */ /* 0x000fc80000410000 */
[----:B------:R0:W4:Y:S01]  /*afc0*/  F2F.F64.F32 R18, R0 ;  /* 0x0000000000127310 */ /* 0x0001220000201800 */
[----:B------:R-:W-:Y:S05]  /*afd0*/  BRA `(.L_x_4371) ;  /* 0x0000000400b87947 */ /* 0x000fea0003800000 */
.L_x_4378:
        /* <DEDUP_REMOVED lines=8> */
[----:B------:R-:W4:Y:S02]  /*b060*/  LDG.E.U16 R4, desc[UR36][R4.64] ;  /* 0x0000002404047981 */ /* 0x000f24000c1e1500 */
[----:B----4-:R0:W4:Y:S01]  /*b070*/  I2F.F64.U16 R18, R4 ;  /* 0x0000000400127312 */ /* 0x0101220000101800 */
[----:B------:R-:W-:Y:S05]  /*b080*/  BRA `(.L_x_4371) ;  /* 0x00000004008c7947 */ /* 0x000fea0003800000 */
.L_x_4385:
[----:B------:R-:W4:Y:S01]  /*b090*/  LDG.E.U8 R3, desc[UR36][R4.64] ;  /* 0x0000002404037981 */ /* 0x000f22000c1e1100 */
[----:B------:R-:W-:Y:S01]  /*b0a0*/  BSSY B0, `(.L_x_4386) ;  /* 0x0000018000007945 */ /* 0x000fe20003800000 */
[----:B------:R-:W-:Y:S01]  /*b0b0*/  IMAD.MOV.U32 R0, RZ, RZ, RZ ;  /* 0x000000ffff007224 */ /* 0x000fe200078e00ff */
[----:B----4-:R-:W-:-:S13]  /*b0c0*/  ISETP.NE.AND P0, PT, R3, RZ, PT ;  /* 0x000000ff0300720c */ /* 0x010fda0003f05270 */
        /* <DEDUP_REMOVED lines=17> */
.L_x_4389:
[----:B------:R-:W-:Y:S05]  /*b1e0*/  BSYNC B1 ;  /* 0x0000000000017941 */ /* 0x000fea0003800000 */
.L_x_4388:
[----:B------:R-:W-:Y:S01]  /*b1f0*/  LEA R5, R0, 0x3b800000, 0x17 ;  /* 0x3b80000000057811 */ /* 0x000fe200078eb8ff */
[----:B------:R-:W-:-:S05]  /*b200*/  IMAD.SHL.U32 R0, R3, 0x100000, RZ ;  /* 0x0010000003007824 */ /* 0x000fca00078e00ff */
[----:B------:R-:W-:-:S07]  /*b210*/  LOP3.LUT R0, R5, R0, R6, 0xfe, !PT ;  /* 0x0000000005007212 */ /* 0x000fce00078efe06 */
.L_x_4387:
[----:B------:R-:W-:Y:S05]  /*b220*/  BSYNC B0 ;  /* 0x0000000000007941 */ /* 0x000fea0003800000 */
.L_x_4386:
[----:B------:R-:W-:-:S04]  /*b230*/  FMUL.FTZ R0, R0, 1 ;  /* 0x3f80000000007820 */ /* 0x000fc80000410000 */
[----:B------:R0:W4:Y:S01]  /*b240*/  F2F.F64.F32 R18, R0 ;  /* 0x0000000000127310 */ /* 0x0001220000201800 */
[----:B------:R-:W-:Y:S05]  /*b250*/  BRA `(.L_x_4371) ;  /* 0x0000000400187947 */ /* 0x000fea0003800000 */
.L_x_4384:
        /* <DEDUP_REMOVED lines=21> */
.L_x_4393:
[----:B------:R-:W-:Y:S05]  /*b3b0*/  BSYNC B1 ;  /* 0x0000000000017941 */ /* 0x000fea0003800000 */
.L_x_4392:
[----:B------:R-:W-:Y:S01]  /*b3c0*/  LEA R5, R0, 0x37800000, 0x17 ;  /* 0x3780000000057811 */ /* 0x000fe200078eb8ff */
[----:B------:R-:W-:-:S05]  /*b3d0*/  IMAD.SHL.U32 R0, R3, 0x200000, RZ ;  /* 0x0020000003007824 */ /* 0x000fca00078e00ff */
[----:B------:R-:W-:-:S07]  /*b3e0*/  LOP3.LUT R0, R5, R0, R6, 0xfe, !PT ;  /* 0x0000000005007212 */ /* 0x000fce00078efe06 */
.L_x_4391:
[----:B------:R-:W-:Y:S05]  /*b3f0*/  BSYNC B0 ;  /* 0x0000000000007941 */ /* 0x000fea0003800000 */
.L_x_4390:
[----:B------:R-:W-:-:S04]  /*b400*/  FMUL.FTZ R0, R0, 1 ;  /* 0x3f80000000007820 */ /* 0x000fc80000410000 */
[----:B------:R0:W4:Y:S01]  /*b410*/  F2F.F64.F32 R18, R0 ;  /* 0x0000000000127310 */ /* 0x0001220000201800 */
[----:B------:R-:W-:Y:S05]  /*b420*/  BRA `(.L_x_4371) ;  /* 0x0000000000a47947 */ /* 0x000fea0003800000 */
.L_x_4383:
[----:B------:R-:W-:-:S13]  /*b430*/  ISETP.NE.AND P0, PT, R0, 0x1c, PT ;  /* 0x0000001c0000780c */ /* 0x000fda0003f05270 */
[----:B------:R-:W-:Y:S05]  /*b440*/  @!P0 BRA `(.L_x_4394) ;  /* 0x0000000000948947 */ /* 0x000fea0003800000 */
[----:B------:R-:W-:-:S13]  /*b450*/  ISETP.NE.AND P0, PT, R0, 0x1d, PT ;  /* 0x0000001d0000780c */ /* 0x000fda0003f05270 */
[----:B------:R-:W-:Y:S05]  /*b460*/  @!P0 BRA `(.L_x_4395) ;  /* 0x0000000000808947 */ /* 0x000fea0003800000 */
[----:B------:R-:W-:-:S13]  /*b470*/  ISETP.NE.AND P0, PT, R0, 0x2c, PT ;  /* 0x0000002c0000780c */ /* 0x000fda0003f05270 */
[----:B------:R-:W-:Y:S05]  /*b480*/  @P0 BRA `(.L_x_4370) ;  /* 0x0000000000300947 */ /* 0x000fea0003800000 */
[----:B------:R-:W4:Y:S01]  /*b490*/  LDG.E.U8 R4, desc[UR36][R4.64] ;  /* 0x0000002404047981 */ /* 0x000f22000c1e1100 */
[----:B------:R-:W-:Y:S01]  /*b4a0*/  BSSY B0, `(.L_x_4396) ;  /* 0x0000007000007945 */ /* 0x000fe20003800000 */
[----:B------:R-:W-:Y:S01]  /*b4b0*/  IMAD.MOV.U32 R0, RZ, RZ, 0x400000 ;  /* 0x00400000ff007424 */ /* 0x000fe200078e00ff */
[----:B----4-:R-:W-:-:S13]  /*b4c0*/  ISETP.NE.AND P0, PT, R4, RZ, PT ;  /* 0x000000ff0400720c */ /* 0x010fda0003f05270 */
[----:B------:R-:W-:Y:S05]  /*b4d0*/  @!P0 BRA `(.L_x_4397) ;  /* 0x00000000000c8947 */ /* 0x000fea0003800000 */
[----:B------:R-:W-:-:S13]  /*b4e0*/  ISETP.NE.AND P0, PT, R4, 0xff, PT ;  /* 0x000000ff0400780c */ /* 0x000fda0003f05270 */
[----:B------:R-:W-:Y:S02]  /*b4f0*/  @!P0 IMAD.MOV.U32 R0, RZ, RZ, 0x7f800001 ;  /* 0x7f800001ff008424 */ /* 0x000fe400078e00ff */
[----:B------:R-:W-:-:S07]  /*b500*/  @P0 IMAD.SHL.U32 R0, R4, 0x800000, RZ ;  /* 0x0080000004000824 */ /* 0x000fce00078e00ff */
.L_x_4397:
[----:B------:R-:W-:Y:S05]  /*b510*/  BSYNC B0 ;  /* 0x0000000000007941 */ /* 0x000fea0003800000 */
.L_x_4396:
[----:B------:R-:W-:-:S04]  /*b520*/  FMUL.FTZ R0, R0, 1 ;  /* 0x3f80000000007820 */ /* 0x000fc80000410000 */
[----:B------:R0:W4:Y:S01]  /*b530*/  F2F.F64.F32 R18, R0 ;  /* 0x0000000000127310 */ /* 0x0001220000201800 */
[----:B------:R-:W-:Y:S05]  /*b540*/  BRA `(.L_x_4371) ;  /* 0x00000000005c7947 */ /* 0x000fea0003800000 */
.L_x_4370:
        /* <DEDUP_REMOVED lines=15> */
[----:B0123-5:R-:W-:Y:S05]  /*b640*/  CALL.ABS.NOINC R14 ;  /* 0x000000000e007343 */ /* 0x02ffea0003c00000 */
.L_x_4398:
[----:B------:R-:W-:Y:S01]  /*b650*/  CS2R R18, SRZ ;  /* 0x0000000000127805 */ /* 0x000fe2000001ff00 */
[----:B------:R-:W-:Y:S06]  /*b660*/  BRA `(.L_x_4371) ;  /* 0x0000000000147947 */ /* 0x000fec0003800000 */
.L_x_4395:
[----:B------:R-:W4:Y:S02]  /*b670*/  LDG.E.64 R18, desc[UR36][R4.64] ;  /* 0x0000002404127981 */ /* 0x000f24000c1e1b00 */
[----:B----4-:R-:W0:Y:S01]  /*b680*/  I2F.F64.U64 R18, R18 ;  /* 0x0000001200127312 */ /* 0x010e220000301800 */
[----:B------:R-:W-:Y:S05]  /*b690*/  BRA `(.L_x_4371) ;  /* 0x0000000000087947 */ /* 0x000fea0003800000 */
.L_x_4394:
[----:B------:R-:W4:Y:S02]  /*b6a0*/  LDG.E R4, desc[UR36][R4.64] ;  /* 0x0000002404047981 */ /* 0x000f24000c1e1900 */
[----:B----4-:R0:W4:Y:S02]  /*b6b0*/  I2F.F64.U32 R18, R4 ;  /* 0x0000000400127312 */ /* 0x0101240000201800 */
.L_x_4371:
[----:B0-----:R-:W0:Y:S01]  /*b6c0*/  LDC.U8 R4, c[0x0][0x56d] ;  /* 0x00015b40ff047b82 */ /* 0x001e220000000000 */
        /* <DEDUP_REMOVED lines=17> */
.L_x_4402:
[----:B------:R-:W2:Y:S02]  /*b7e0*/  LDG.E.U8 R2, desc[UR36][R2.64] ;  /* 0x0000002402027981 */ /* 0x000ea4000c1e1100 */
[----:B--2---:R0:W2:Y:S01]  /*b7f0*/  I2F.F64.U16 R14, R2 ;  /* 0x00000002000e7312 */ /* 0x0040a20000101800 */
[----:B------:R-:W-:Y:S05]  /*b800*/  BRA `(.L_x_4404) ;  /* 0x0000000c00707947 */ /* 0x000fea0003800000 */
.L_x_4401:
        /* <DEDUP_REMOVED lines=9> */
.L_x_4406:
[----:B------:R-:W2:Y:S02]  /*b8a0*/  LDG.E R2, desc[UR36][R2.64] ;  /* 0x0000002402027981 */ /* 0x000ea4000c1e1900 */
[----:B--2---:R0:W2:Y:S01]  /*b8b0*/  I2F.F64 R14, R2 ;  /* 0x00000002000e7312 */ /* 0x0040a20000201c00 */
[----:B------:R-:W-:Y:S05]  /*b8c0*/  BRA `(.L_x_4404) ;  /* 0x0000000c00407947 */ /* 0x000fea0003800000 */
.L_x_4405:
[----:B------:R-:W2:Y:S02]  /*b8d0*/  LDG.E.U16 R2, desc[UR36][R2.64] ;  /* 0x0000002402027981 */ /* 0x000ea4000c1e1500 */
[----:B--2---:R0:W2:Y:S01]  /*b8e0*/  I2F.F64.S16 R14, R2 ;  /* 0x00000002000e7312 */ /* 0x0040a20000101c00 */
[----:B------:R-:W-:Y:S05]  /*b8f0*/  BRA `(.L_x_4404) ;  /* 0x0000000c00347947 */ /* 0x000fea0003800000 */
.L_x_4400:
        /* <DEDUP_REMOVED lines=10> */
.L_x_4408:
[----:B------:R-:W2:Y:S02]  /*b9a0*/  LDG.E.U16 R0, desc[UR36][R2.64] ;  /* 0x0000002402007981 */ /* 0x000ea4000c1e1500 */
[----:B--2---:R-:W-:-:S05]  /*b9b0*/  HADD2.F32 R0, -RZ, R0.H0_H0 ;  /* 0x20000000ff007230 */ /* 0x004fca0000004100 */
[----:B------:R-:W-:-:S04]  /*b9c0*/  FMUL.FTZ R0, R0, 1 ;  /* 0x3f80000000007820 */ /* 0x000fc80000410000 */
[----:B------:R0:W2:Y:S01]  /*b9d0*/  F2F.F64.F32 R14, R0 ;  /* 0x00000000000e7310 */ /* 0x0000a20000201800 */
[----:B------:R-:W-:Y:S05]  /*b9e0*/  BRA `(.L_x_4404) ;  /* 0x0000000800f87947 */ /* 0x000fea0003800000 */
.L_x_4407:
        /* <DEDUP_REMOVED lines=10> */
.L_x_4410:
[----:B------:R-:W2:Y:S02]  /*ba90*/  LDG.E.U16 R2, desc[UR36][R2.64] ;  /* 0x0000002402027981 */ /* 0x000ea4000c1e1500 */
[----:B--2---:R-:W-:-:S05]  /*baa0*/  HADD2.F32 R0, -RZ, R2.H0_H0 ;  /* 0x20000002ff007230 */ /* 0x004fca0000004100 */
[----:B------:R-:W-:-:S04]  /*bab0*/  FMUL.FTZ R0, R0, 1 ;  /* 0x3f80000000007820 */ /* 0x000fc80000410000 */
[----:B------:R0:W2:Y:S01]  /*bac0*/  F2F.F64.F32 R14, R0 ;  /* 0x00000000000e7310 */ /* 0x0000a20000201800 */
[----:B------:R-:W-:Y:S05]  /*bad0*/  BRA `(.L_x_4404) ;  /* 0x0000000800bc7947 */ /* 0x000fea0003800000 */
.L_x_4409:
[----:B------:R0:W5:Y:S01]  /*bae0*/  LDG.E.64 R14, desc[UR36][R2.64] ;  /* 0x00000024020e7981 */ /* 0x000162000c1e1b00 */
[----:B------:R-:W-:Y:S05]  /*baf0*/  BRA `(.L_x_4404) ;  /* 0x0000000800b47947 */ /* 0x000fea0003800000 */
.L_x_4399:
        /* <DEDUP_REMOVED lines=13> */
.L_x_4413:
[----:B------:R0:W5:Y:S01]  /*bbd0*/  LDG.E.64 R14, desc[UR36][R2.64] ;  /* 0x00000024020e7981 */ /* 0x000162000c1e1b00 */
[----:B------:R-:W-:Y:S05]  /*bbe0*/  BRA `(.L_x_4404) ;  /* 0x0000000800787947 */ /* 0x000fea0003800000 */
.L_x_4412:
        /* <DEDUP_REMOVED lines=28> */
.L_x_4415:
        /* <DEDUP_REMOVED lines=11> */
[----:B------:R-:W-:-:S05]  /*be60*/  LOP3.LUT R4, R4, 0x80000000, R5, 0xf8, !PT ;  /* 0x8000000004047812 */ /* 0x000fca00078ef805 */
[----:B------:R-:W-:-:S04]  /*be70*/  FMUL.FTZ R4, R4, 1 ;  /* 0x3f80000004047820 */ /* 0x000fc80000410000 */
[----:B------:R0:W2:Y:S01]  /*be80*/  F2F.F64.F32 R14, R4 ;  /* 0x00000004000e7310 */ /* 0x0000a20000201800 */
[----:B------:R-:W-:Y:S05]  /*be90*/  BRA `(.L_x_4404) ;  /* 0x0000000400cc7947 */ /* 0x000fea0003800000 */
.L_x_4414:
[----:B------:R-:W2:Y:S02]  /*bea0*/  LDG.E.U16 R0, desc[UR36][R2.64] ;  /* 0x0000002402007981 */ /* 0x000ea4000c1e1500 */
[----:B--2---:R-:W-:-:S04]  /*beb0*/  IMAD.U32 R0, R0, 0x10000, RZ ;  /* 0x0001000000007824 */ /* 0x004fc800078e00ff */
[----:B------:R-:W-:-:S04]  /*bec0*/  FMUL.FTZ R0, R0, 1 ;  /* 0x3f80000000007820 */ /* 0x000fc80000410000 */
[----:B------:R0:W2:Y:S01]  /*bed0*/  F2F.F64.F32 R14, R0 ;  /* 0x00000000000e7310 */ /* 0x0000a20000201800 */
[----:B------:R-:W-:Y:S05]  /*bee0*/  BRA `(.L_x_4404) ;  /* 0x0000000400b87947 */ /* 0x000fea0003800000 */
.L_x_4411:
        /* <DEDUP_REMOVED lines=11> */
.L_x_4418:
        /* <DEDUP_REMOVED lines=21> */
.L_x_4422:
[----:B------:R-:W-:Y:S05]  /*c0f0*/  BSYNC B1 ;  /* 0x0000000000017941 */ /* 0x000fea0003800000 */
.L_x_4421:
[----:B------:R-:W-:Y:S01]  /*c100*/  LEA R3, R0, 0x3b800000, 0x17 ;  /* 0x3b80000000037811 */ /* 0x000fe200078eb8ff */
[----:B------:R-:W-:-:S05]  /*c110*/  IMAD.SHL.U32 R0, R2, 0x100000, RZ ;  /* 0x0010000002007824 */ /* 0x000fca00078e00ff */
[----:B------:R-:W-:-:S07]  /*c120*/  LOP3.LUT R0, R3, R0, R4, 0xfe, !PT ;  /* 0x0000000003007212 */ /* 0x000fce00078efe04 */
.L_x_4420:
[----:B------:R-:W-:Y:S05]  /*c130*/  BSYNC B0 ;  /* 0x0000000000007941 */ /* 0x000fea0003800000 */
.L_x_4419:
[----:B------:R-:W-:-:S04]  /*c140*/  FMUL.FTZ R0, R0, 1 ;  /* 0x3f80000000007820 */ /* 0x000fc80000410000 */
[----:B------:R0:W2:Y:S01]  /*c150*/  F2F.F64.F32 R14, R0 ;  /* 0x00000000000e7310 */ /* 0x0000a20000201800 */
[----:B------:R-:W-:Y:S05]  /*c160*/  BRA `(.L_x_4404) ;  /* 0x0000000400187947 */ /* 0x000fea0003800000 */
.L_x_4417:
        /* <DEDUP_REMOVED lines=21> */
.L_x_4426:
[----:B------:R-:W-:Y:S05]  /*c2c0*/  BSYNC B1 ;  /* 0x0000000000017941 */ /* 0x000fea0003800000 */
.L_x_4425:
[----:B------:R-:W-:Y:S01]  /*c2d0*/  LEA R3, R0, 0x37800000, 0x17 ;  /* 0x3780000000037811 */ /* 0x000fe200078eb8ff */
[----:B------:R-:W-:-:S05]  /*c2e0*/  IMAD.SHL.U32 R0, R2, 0x200000, RZ ;  /* 0x0020000002007824 */ /* 0x000fca00078e00ff */
[----:B------:R-:W-:-:S07]  /*c2f0*/  LOP3.LUT R0, R3, R0, R4, 0xfe, !PT ;  /* 0x0000000003007212 */ /* 0x000fce00078efe04 */
.L_x_4424:
[----:B------:R-:W-:Y:S05]  /*c300*/  BSYNC B0 ;  /* 0x0000000000007941 */ /* 0x000fea0003800000 */
.L_x_4423:
[----:B------:R-:W-:-:S04]  /*c310*/  FMUL.FTZ R0, R0, 1 ;  /* 0x3f80000000007820 */ /* 0x000fc80000410000 */
[----:B------:R0:W2:Y:S01]  /*c320*/  F2F.F64.F32 R14, R0 ;  /* 0x00000000000e7310 */ /* 0x0000a20000201800 */
[----:B------:R-:W-:Y:S05]  /*c330*/  BRA `(.L_x_4404) ;  /* 0x0000000000a47947 */ /* 0x000fea0003800000 */
.L_x_4416:
        /* <DEDUP_REMOVED lines=14> */
.L_x_4430:
[----:B------:R-:W-:Y:S05]  /*c420*/  BSYNC B0 ;  /* 0x0000000000007941 */ /* 0x000fea0003800000 */
.L_x_4429:
[----:B------:R-:W-:-:S04]  /*c430*/  FMUL.FTZ R0, R0, 1 ;  /* 0x3f80000000007820 */ /* 0x000fc80000410000 */
[----:B------:R0:W2:Y:S01]  /*c440*/  F2F.F64.F32 R14, R0 ;  /* 0x00000000000e7310 */ /* 0x0000a20000201800 */
[----:B------:R-:W-:Y:S05]  /*c450*/  BRA `(.L_x_4404) ;  /* 0x00000000005c7947 */ /* 0x000fea0003800000 */
.L_x_4403:
        /* <DEDUP_REMOVED lines=16> */
.L_x_4431:
[----:B------:R-:W-:Y:S01]  /*c560*/  CS2R R14, SRZ ;  /* 0x00000000000e7805 */ /* 0x000fe2000001ff00 */
[----:B------:R-:W-:Y:S06]  /*c570*/  BRA `(.L_x_4404) ;  /* 0x0000000000147947 */ /* 0x000fec0003800000 */
.L_x_4428:
[----:B------:R-:W2:Y:S02]  /*c580*/  LDG.E.64 R14, desc[UR36][R2.64] ;  /* 0x00000024020e7981 */ /* 0x000ea4000c1e1b00 */
[----:B--2---:R-:W0:Y:S01]  /*c590*/  I2F.F64.U64 R14, R14 ;  /* 0x0000000e000e7312 */ /* 0x004e220000301800 */
[----:B------:R-:W-:Y:S05]  /*c5a0*/  BRA `(.L_x_4404) ;  /* 0x0000000000087947 */ /* 0x000fea0003800000 */
.L_x_4427:
[----:B------:R-:W2:Y:S02]  /*c5b0*/  LDG.E R2, desc[UR36][R2.64] ;  /* 0x0000002402027981 */ /* 0x000ea4000c1e1900 */
[----:B--2---:R0:W2:Y:S02]  /*c5c0*/  I2F.F64.U32 R14, R2 ;  /* 0x00000002000e7312 */ /* 0x0040a40000201800 */
.L_x_4404:
[----:B0-----:R-:W-:Y:S01]  /*c5d0*/  IMAD.MOV.U32 R2, RZ, RZ, 0x652b82fe ;  /* 0x652b82feff027424 */ /* 0x001fe200078e00ff */
[----:B------:R-:W-:Y:S01]  /*c5e0*/  UMOV UR4, 0xfefa39ef ;  /* 0xfefa39ef00047882 */ /* 0x000fe20000000000 */
[----:B------:R-:W-:Y:S01]  /*c5f0*/  IMAD.MOV.U32 R3, RZ, RZ, 0x3ff71547 ;  /* 0x3ff71547ff037424 */ /* 0x000fe200078e00ff */
[----:B------:R-:W-:Y:S01]  /*c600*/  UMOV UR5, 0x3fe62e42 ;  /* 0x3fe62e4200057882 */ /* 0x000fe20000000000 */
[----:B--23-5:R-:W-:Y:S01]  /*c610*/  DADD R8, -RZ, -R26 ;  /* 0x00000000ff087229 */ /* 0x02cfe2000000091a */
        /* <DEDUP_REMOVED lines=10> */
[----:B------:R-:W-:Y:S01]  /*c6c0*/  MOV R7, 0x3e928af3 ;  /* 0x3e928af300077802 */ /* 0x000fe20000000f00 */
[----:B------:R-:W-:-:S05]  /*c6d0*/  UMOV UR5, 0x3e5ade15 ;  /* 0x3e5ade1500057882 */ /* 0x000fca0000000000 */
        /* <DEDUP_REMOVED lines=42> */
.L_x_4433:
[----:B------:R-:W-:Y:S05]  /*c980*/  BSYNC B0 ;  /* 0x0000000000007941 */ /* 0x000fea0003800000 */
.L_x_4432:
        /* <DEDUP_REMOVED lines=13> */
[----:B------:R-:W-:Y:S01]  /*ca60*/  MOV R4, 0xcaa0 ;  /* 0x0000caa000047802 */ /* 0x000fe20000000f00 */
[----:B------:R-:W-:Y:S02]  /*ca70*/  IMAD.MOV.U32 R3, RZ, RZ, R9 ;  /* 0x000000ffff037224 */ /* 0x000fe400078e0009 */
[----:B------:R-:W-:-:S07]  /*ca80*/  VIADD R0, R0, 0xfff00000 ;  /* 0xfff0000000007836 */ /* 0x000fce0000000000 */
[----:B-1--4-:R-:W-:Y:S05]  /*ca90*/  CALL.REL.NOINC `($__internal_0_$__cuda_sm20_dblrcp_rn_slowpath_v3) ;  /* 0x000000ec004c7944 */ /* 0x012fea0003c00000 */
[----:B------:R-:W-:-:S07]  /*caa0*/  IMAD.MOV.U32 R2, RZ, RZ, R0 ;  /* 0x000000ffff027224 */ /* 0x000fce00078e0000 */
.L_x_4435:
[----:B------:R-:W-:Y:S05]  /*cab0*/  BSYNC B0 ;  /* 0x0000000000007941 */ /* 0x000fea0003800000 */
.L_x_4434:
[----:B------:R-:W0:Y:S01]  /*cac0*/  LDC.U8 R6, c[0x0][0x569] ;  /* 0x00015a40ff067b82 */ /* 0x000e220000000000 */
[----:B------:R-:W-:-:S08]  /*cad0*/  DFMA R14, R2, -R14, R14 ;  /* 0x8000000e020e722b */ /* 0x000fd0000000000e */
[----:B-1----:R-:W-:-:S08]  /*cae0*/  DMUL R4, R14, R22 ;  /* 0x000000160e047228 */ /* 0x002fd00000000000 */
[----:B----4-:R-:W-:Y:S01]  /*caf0*/  DFMA R4, R2, R18, R4 ;  /* 0x000000120204722b */ /* 0x010fe20000000004 */
        /* <DEDUP_REMOVED lines=14> */
.L_x_4439:
[----:B------:R-:W0:Y:S02]  /*cbe0*/  F2I.S64.F64.TRUNC R4, R4 ;  /* 0x0000000400047311 */ /* 0x000e24000030d900 */
[----:B0-----:R-:W-:-:S05]  /*cbf0*/  IMAD.MOV.U32 R3, RZ, RZ, R4 ;  /* 0x000000ffff037224 */ /* 0x001fca00078e0004 */
[----:B------:R4:W-:Y:S01]  /*cc00*/  STG.E.U8 desc[UR36][R16.64], R3 ;  /* 0x0000000310007986 */ /* 0x0009e2000c101124 */
[----:B------:R-:W-:Y:S05]  /*cc10*/  BRA `(.L_x_4441) ;  /* 0x0000000c00f87947 */ /* 0x000fea0003800000 */
.L_x_4438:
        /* <DEDUP_REMOVED lines=9> */
.L_x_4443:
[----:B------:R-:W0:Y:S02]  /*ccb0*/  F2I.F64.TRUNC R5, R4 ;  /* 0x0000000400057311 */ /* 0x000e24000030d100 */
[----:B0-----:R2:W-:Y:S01]  /*ccc0*/  STG.E desc[UR36][R16.64], R5 ;  /* 0x0000000510007986 */ /* 0x0015e2000c101924 */
[----:B------:R-:W-:Y:S05]  /*ccd0*/  BRA `(.L_x_4441) ;  /* 0x0000000c00c87947 */ /* 0x000fea0003800000 */
.L_x_4442:
[----:B------:R-:W0:Y:S02]  /*cce0*/  F2I.F64.TRUNC R5, R4 ;  /* 0x0000000400057311 */ /* 0x000e24000030d100 */
[----:B0-----:R0:W-:Y:S01]  /*ccf0*/  STG.E.U16 desc[UR36][R16.64], R5 ;  /* 0x0000000510007986 */ /* 0x0011e2000c101524 */
[----:B------:R-:W-:Y:S05]  /*cd00*/  BRA `(.L_x_4441) ;  /* 0x0000000c00bc7947 */ /* 0x000fea0003800000 */
.L_x_4437:
        /* <DEDUP_REMOVED lines=13> */
.L_x_4445:
        /* <DEDUP_REMOVED lines=8> */
.L_x_4444:
        /* <DEDUP_REMOVED lines=14> */
.L_x_4447:
        /* <DEDUP_REMOVED lines=9> */
.L_x_4446:
[----:B------:R0:W-:Y:S01]  /*cfd0*/  STG.E.64 desc[UR36][R16.64], R4 ;  /* 0x0000000410007986 */ /* 0x0001e2000c101b24 */
[----:B------:R-:W-:Y:S05]  /*cfe0*/  BRA `(.L_x_4441) ;  /* 0x0000000c00047947 */ /* 0x000fea0003800000 */
.L_x_4436:
        /* <DEDUP_REMOVED lines=12> */
.L_x_4450:
[----:B------:R-:W-:-:S05]  /*d0b0*/  CS2R R6, SRZ ;  /* 0x0000000000067805 */ /* 0x000fca000001ff00 */
[----:B------:R0:W-:Y:S01]  /*d0c0*/  STG.E.128 desc[UR36][R16.64], R4 ;  /* 0x0000000410007986 */ /* 0x0001e2000c101d24 */
[----:B------:R-:W-:Y:S05]  /*d0d0*/  BRA `(.L_x_4441) ;  /* 0x0000000800c87947 */ /* 0x000fea0003800000 */
.L_x_4449:
        /* <DEDUP_REMOVED lines=25> */
.L_x_4454:
[----:B------:R-:W-:Y:S05]  /*d270*/  BSYNC B0 ;  /* 0x0000000000007941 */ /* 0x000fea0003800000 */
.L_x_4453:
[----:B------:R-:W-:-:S05]  /*d280*/  LOP3.LUT R3, R0, R3, RZ, 0xfc, !PT ;  /* 0x0000000300037212 */ /* 0x000fca00078efcff */
[----:B------:R0:W-:Y:S01]  /*d290*/  STG.E.U8 desc[UR36][R16.64], R3 ;  /* 0x0000000310007986 */ /* 0x0001e2000c101124 */
[----:B------:R-:W-:Y:S05]  /*d2a0*/  BRA `(.L_x_4441) ;  /* 0x0000000800547947 */ /* 0x000fea0003800000 */
.L_x_4452:
        /* <DEDUP_REMOVED lines=17> */
.L_x_4456:
[----:B------:R-:W-:Y:S01]  /*d3c0*/  IMAD.MOV.U32 R0, RZ, RZ, 0x7f ;  /* 0x0000007fff007424 */ /* 0x000fe200078e00ff */
[----:B------:R-:W-:-:S04]  /*d3d0*/  ISETP.GT.U32.AND P0, PT, R2, 0x7f800000, PT ;  /* 0x7f8000000200780c */ /* 0x000fc80003f04070 */
[----:B------:R-:W-:-:S09]  /*d3e0*/  SEL R0, R0, 0x7c, P0 ;  /* 0x0000007c00007807 */ /* 0x000fd20000000000 */
.L_x_4457:
[----:B------:R-:W-:Y:S05]  /*d3f0*/  BSYNC B0 ;  /* 0x0000000000007941 */ /* 0x000fea0003800000 */
.L_x_4455:
[----:B------:R-:W-:-:S04]  /*d400*/  LOP3.LUT R2, R3, 0x80000000, RZ, 0xc0, !PT ;  /* 0x8000000003027812 */ /* 0x000fc800078ec0ff */
[----:B------:R-:W-:-:S04]  /*d410*/  SHF.R.U32.HI R3, RZ, 0x18, R2 ;  /* 0x00000018ff037819 */ /* 0x000fc80000011602 */
[----:B------:R-:W-:-:S05]  /*d420*/  LOP3.LUT R3, R0, R3, RZ, 0xfc, !PT ;  /* 0x0000000300037212 */ /* 0x000fca00078efcff */
[----:B------:R0:W-:Y:S01]  /*d430*/  STG.E.U8 desc[UR36][R16.64], R3 ;  /* 0x0000000310007986 */ /* 0x0001e2000c101124 */
[----:B------:R-:W-:Y:S05]  /*d440*/  BRA `(.L_x_4441) ;  /* 0x0000000400ec7947 */ /* 0x000fea0003800000 */
.L_x_4451:
        /* <DEDUP_REMOVED lines=8> */
.L_x_4448:
        /* <DEDUP_REMOVED lines=11> */
.L_x_4460:
        /* <DEDUP_REMOVED lines=21> */
.L_x_4463:
[----:B------:R-:W-:-:S04]  /*d6d0*/  LOP3.LUT R2, R3, 0x80000000, RZ, 0xc0, !PT ;  /* 0x8000000003027812 */ /* 0x000fc800078ec0ff */
[----:B------:R-:W-:-:S04]  /*d6e0*/  SHF.R.U32.HI R3, RZ, 0x18, R2 ;  /* 0x00000018ff037819 */ /* 0x000fc80000011602 */
[----:B------:R-:W-:-:S04]  /*d6f0*/  LOP3.LUT R0, R0, R3, RZ, 0xfc, !PT ;  /* 0x0000000300007212 */ /* 0x000fc800078efcff */
[----:B------:R-:W-:-:S07]  /*d700*/  PRMT R8, R0, 0x7610, R8 ;  /* 0x0000761000087816 */ /* 0x000fce0000000008 */
.L_x_4462:
[----:B------:R-:W-:Y:S05]  /*d710*/  BSYNC B0 ;  /* 0x0000000000007941 */ /* 0x000fea0003800000 */
.L_x_4461:
[----:B------:R0:W-:Y:S01]  /*d720*/  STG.E.U8 desc[UR36][R16.64], R8 ;  /* 0x0000000810007986 */ /* 0x0001e2000c101124 */
[----:B------:R-:W-:Y:S05]  /*d730*/  BRA `(.L_x_4441) ;  /* 0x0000000400307947 */ /* 0x000fea0003800000 */
.L_x_4459:
        /* <DEDUP_REMOVED lines=21> */
.L_x_4466:
[----:B------:R-:W-:-:S04]  /*d890*/  LOP3.LUT R2, R3, 0x80000000, RZ, 0xc0, !PT ;  /* 0x8000000003027812 */ /* 0x000fc800078ec0ff */
[----:B------:R-:W-:-:S04]  /*d8a0*/  SHF.R.U32.HI R3, RZ, 0x18, R2 ;  /* 0x00000018ff037819 */ /* 0x000fc80000011602 */
[----:B------:R-:W-:-:S04]  /*d8b0*/  LOP3.LUT R0, R0, R3, RZ, 0xfc, !PT ;  /* 0x0000000300007212 */ /* 0x000fc800078efcff */
[----:B------:R-:W-:-:S07]  /*d8c0*/  PRMT R8, R0, 0x7610, R8 ;  /* 0x0000761000087816 */ /* 0x000fce0000000008 */
.L_x_4465:
[----:B------:R-:W-:Y:S05]  /*d8d0*/  BSYNC B0 ;  /* 0x0000000000007941 */ /* 0x000fea0003800000 */
.L_x_4464:
[----:B------:R0:W-:Y:S01]  /*d8e0*/  STG.E.U8 desc[UR36][R16.64], R8 ;  /* 0x0000000810007986 */ /* 0x0001e2000c101124 */
[----:B------:R-:W-:Y:S05]  /*d8f0*/  BRA `(.L_x_4441) ;  /* 0x0000000000c07947 */ /* 0x000fea0003800000 */
.L_x_4458:
        /* <DEDUP_REMOVED lines=26> */
.L_x_4440:
        /* <DEDUP_REMOVED lines=16> */
.L_x_4469:
[----:B------:R-:W-:Y:S05]  /*dba0*/  BRA `(.L_x_4441) ;  /* 0x0000000000147947 */ /* 0x000fea0003800000 */
.L_x_4468:
[----:B------:R-:W0:Y:S02]  /*dbb0*/  F2I.U64.F64.TRUNC R4, R4 ;  /* 0x0000000400047311 */ /* 0x000e24000030d800 */
[----:B0-----:R0:W-:Y:S01]  /*dbc0*/  STG.E.64 desc[UR36][R16.64], R4 ;  /* 0x0000000410007986 */ /* 0x0011e2000c101b24 */
[----:B------:R-:W-:Y:S05]  /*dbd0*/  BRA `(.L_x_4441) ;  /* 0x0000000000087947 */ /* 0x000fea0003800000 */
.L_x_4467:
[----:B------:R-:W0:Y:S02]  /*dbe0*/  F2I.U32.F64.TRUNC R5, R4 ;  /* 0x0000000400057311 */ /* 0x000e24000030d000 */
[----:B0-----:R0:W-:Y:S02]  /*dbf0*/  STG.E desc[UR36][R16.64], R5 ;  /* 0x0000000510007986 */ /* 0x0011e4000c101924 */
.L_x_4441:
[----:B------:R-:W-:-:S07]  /*dc00*/  VIADD R25, R25, 0x80 ;  /* 0x0000008019197836 */ /* 0x000fce0000000000 */
.L_x_4298:
[----:B------:R-:W-:Y:S05]  /*dc10*/  BSYNC B6 ;  /* 0x0000000000067941 */ /* 0x000fea0003800000 */
.L_x_4297:
[----:B------:R-:W-:Y:S01]  /*dc20*/  ULDC UR4, c[0x0][0x210] ;  /* 0x0000840000047ab9 */ /* 0x000fe20000000800 */
[----:B------:R-:W-:Y:S01]  /*dc30*/  BSSY B6, `(.L_x_4470) ;  /* 0x00006dc000067945 */ /* 0x000fe20003800000 */
[----:B------:R-:W-:-:S13]  /*dc40*/  ISETP.GE.AND P0, PT, R25, UR4, PT ;  /* 0x0000000419007c0c */ /* 0x000fda000bf06270 */
[----:B------:R-:W-:Y:S05]  /*dc50*/  @P0 BRA `(.L_x_4471) ;  /* 0x0000006c00640947 */ /* 0x000fea0003800000 */
[----:B0--34-:R-:W0:Y:S01]  /*dc60*/  LDC R3, c[0x0][0x218] ;  /* 0x00008600ff037b82 */ /* 0x019e220000000800 */
[----:B------:R-:W-:Y:S01]  /*dc70*/  IMAD.MOV.U32 R2, RZ, RZ, RZ ;  /* 0x000000ffff027224 */ /* 0x000fe200078e00ff */
[----:B------:R-:W-:Y:S01]  /*dc80*/  CS2R R18, SRZ ;  /* 0x0000000000127805 */ /* 0x000fe2000001ff00 */
[----:B------:R-:W-:Y:S02]  /*dc90*/  IMAD.MOV.U32 R0, RZ, RZ, RZ ;  /* 0x000000ffff007224 */ /* 0x000fe400078e00ff */
[----:B-12---:R-:W-:Y:S01]  /*dca0*/  IMAD.MOV.U32 R16, RZ, RZ, RZ ;  /* 0x000000ffff107224 */ /* 0x006fe200078e00ff */
        /* <DEDUP_REMOVED lines=425> */
.L_x_4472:
        /* <DEDUP_REMOVED lines=21> */
.L_x_4476:
[----:B------:R-:W2:Y:S02]  /*f890*/  LDG.E.U8 R4, desc[UR36][R4.64] ;  /* 0x0000002404047981 */ /* 0x000ea4000c1e1100 */
[----:B--2---:R0:W1:Y:S01]  /*f8a0*/  I2F.F64.U16 R22, R4 ;  /* 0x0000000400167312 */ /* 0x0040620000101800 */
[----:B------:R-:W-:Y:S05]  /*f8b0*/  BRA `(.L_x_4478) ;  /* 0x0000000c00707947 */ /* 0x000fea0003800000 */
.L_x_4475:
        /* <DEDUP_REMOVED lines=9> */
.L_x_4480:
[----:B------:R-:W2:Y:S02]  /*f950*/  LDG.E R4, desc[UR36][R4.64] ;  /* 0x0000002404047981 */ /* 0x000ea4000c1e1900 */
[----:B--2---:R0:W1:Y:S01]  /*f960*/  I2F.F64 R22, R4 ;  /* 0x0000000400167312 */ /* 0x0040620000201c00 */
[----:B------:R-:W-:Y:S05]  /*f970*/  BRA `(.L_x_4478) ;  /* 0x0000000c00407947 */ /* 0x000fea0003800000 */
.L_x_4479:
[----:B------:R-:W2:Y:S02]  /*f980*/  LDG.E.U16 R4, desc[UR36][R4.64] ;  /* 0x0000002404047981 */ /* 0x000ea4000c1e1500 */
[----:B--2---:R0:W1:Y:S01]  /*f990*/  I2F.F64.S16 R22, R4 ;  /* 0x0000000400167312 */ /* 0x0040620000101c00 */
[----:B------:R-:W-:Y:S05]  /*f9a0*/  BRA `(.L_x_4478) ;  /* 0x0000000c00347947 */ /* 0x000fea0003800000 */
.L_x_4474:
        /* <DEDUP_REMOVED lines=10> */
.L_x_4482:
[----:B------:R-:W2:Y:S02]  /*fa50*/  LDG.E.U16 R0, desc[UR36][R4.64] ;  /* 0x0000002404007981 */ /* 0x000ea4000c1e1500 */
[----:B--2---:R-:W-:-:S05]  /*fa60*/  HADD2.F32 R0, -RZ, R0.H0_H0 ;  /* 0x20000000ff007230 */ /* 0x004fca0000004100 */
[----:B------:R-:W-:-:S04]  /*fa70*/  FMUL.FTZ R0, R0, 1 ;  /* 0x3f80000000007820 */ /* 0x000fc80000410000 */
[----:B------:R0:W1:Y:S01]  /*fa80*/  F2F.F64.F32 R22, R0 ;  /* 0x0000000000167310 */ /* 0x0000620000201800 */
[----:B------:R-:W-:Y:S05]  /*fa90*/  BRA `(.L_x_4478) ;  /* 0x0000000800f87947 */ /* 0x000fea0003800000 */
.L_x_4481:
        /* <DEDUP_REMOVED lines=10> */
.L_x_4484:
[----:B------:R-:W2:Y:S02]  /*fb40*/  LDG.E.U16 R4, desc[UR36][R4.64] ;  /* 0x0000002404047981 */ /* 0x000ea4000c1e1500 */
[----:B--2---:R-:W-:-:S05]  /*fb50*/  HADD2.F32 R0, -RZ, R4.H0_H0 ;  /* 0x20000004ff007230 */ /* 0x004fca0000004100 */
[----:B------:R-:W-:-:S04]  /*fb60*/  FMUL.FTZ R0, R0, 1 ;  /* 0x3f80000000007820 */ /* 0x000fc80000410000 */
[----:B------:R0:W1:Y:S01]  /*fb70*/  F2F.F64.F32 R22, R0 ;  /* 0x0000000000167310 */ /* 0x0000620000201800 */
[----:B------:R-:W-:Y:S05]  /*fb80*/  BRA `(.L_x_4478) ;  /* 0x0000000800bc7947 */ /* 0x000fea0003800000 */
.L_x_4483:
[----:B------:R0:W5:Y:S01]  /*fb90*/  LDG.E.64 R22, desc[UR36][R4.64] ;  /* 0x0000002404167981 */ /* 0x000162000c1e1b00 */
[----:B------:R-:W-:Y:S05]  /*fba0*/  BRA `(.L_x_4478) ;  /* 0x0000000800b47947 */ /* 0x000fea0003800000 */
.L_x_4473:
        /* <DEDUP_REMOVED lines=13> */
.L_x_4487:
[----:B------:R0:W5:Y:S01]  /*fc80*/  LDG.E.64 R22, desc[UR36][R4.64] ;  /* 0x0000002404167981 */ /* 0x000162000c1e1b00 */
[----:B------:R-:W-:Y:S05]  /*fc90*/  BRA `(.L_x_4478) ;  /* 0x0000000800787947 */ /* 0x000fea0003800000 */
.L_x_4486:
        /* <DEDUP_REMOVED lines=28> */
.L_x_4489:
        /* <DEDUP_REMOVED lines=13> */
[----:B------:R2:W3:Y:S01]  /*ff30*/  F2F.F64.F32 R22, R0 ;  /* 0x0000000000167310 */ /* 0x0004e20000201800 */
[----:B------:R-:W-:Y:S05]  /*ff40*/  BRA `(.L_x_4478) ;  /* 0x0000000400cc7947 */ /* 0x000fea0003800000 */
.L_x_4488:
[----:B------:R-:W2:Y:S02]  /*ff50*/  LDG.E.U16 R0, desc[UR36][R4.64] ;  /* 0x0000002404007981 */ /* 0x000ea4000c1e1500 */
[----:B--2---:R-:W-:-:S04]  /*ff60*/  IMAD.U32 R0, R0, 0x10000, RZ ;  /* 0x0001000000007824 */ /* 0x004fc800078e00ff */
[----:B------:R-:W-:-:S04]  /*ff70*/  FMUL.FTZ R0, R0, 1 ;  /* 0x3f80000000007820 */ /* 0x000fc80000410000 */
[----:B------:R4:W0:Y:S01]  /*ff80*/  F2F.F64.F32 R22, R0 ;  /* 0x0000000000167310 */ /* 0x0008220000201800 */
[----:B------:R-:W-:Y:S05]  /*ff90*/  BRA `(.L_x_4478) ;  /* 0x0000000400b87947 */ /* 0x000fea0003800000 */
.L_x_4485:
        /* <DEDUP_REMOVED lines=11> */
.L_x_4492:
        /* <DEDUP_REMOVED lines=21> */
.L_x_4496:
[----:B------:R-:W-:Y:S05]  /*101a0*/  BSYNC B1 ;  /* 0x0000000000017941 */ /* 0x000fea0003800000 */
.L_x_4495:
[----:B------:R-:W-:Y:S01]  /*101b0*/  LEA R5, R0, 0x3b800000, 0x17 ;  /* 0x3b80000000057811 */ /* 0x000fe200078eb8ff */
[----:B------:R-:W-:-:S05]  /*101c0*/  IMAD.SHL.U32 R0, R3, 0x100000, RZ ;  /* 0x0010000003007824 */ /* 0x000fca00078e00ff */
[----:B------:R-:W-:-:S07]  /*101d0*/  LOP3.LUT R0, R5, R0, R6, 0xfe, !PT ;  /* 0x0000000005007212 */ /* 0x000fce00078efe06 */
.L_x_4494:
[----:B------:R-:W-:Y:S05]  /*101e0*/  BSYNC B0 ;  /* 0x0000000000007941 */ /* 0x000fea0003800000 */
.L_x_4493:
[----:B------:R-:W-:-:S04]  /*101f0*/  FMUL.FTZ R0, R0, 1 ;  /* 0x3f80000000007820 */ /* 0x000fc80000410000 */
[----:B------:R0:W1:Y:S01]  /*10200*/  F2F.F64.F32 R22, R0 ;  /* 0x0000000000167310 */ /* 0x0000620000201800 */
[----:B------:R-:W-:Y:S05]  /*10210*/  BRA `(.L_x_4478) ;  /* 0x0000000400187947 */ /* 0x000fea0003800000 */
.L_x_4491:
        /* <DEDUP_REMOVED lines=21> */
.L_x_4500:
[----:B------:R-:W-:Y:S05]  /*10370*/  BSYNC B1 ;  /* 0x0000000000017941 */ /* 0x000fea0003800000 */
.L_x_4499:
[----:B------:R-:W-:Y:S01]  /*10380*/  LEA R5, R0, 0x37800000, 0x17 ;  /* 0x3780000000057811 */ /* 0x000fe200078eb8ff */
[----:B------:R-:W-:-:S05]  /*10390*/  IMAD.SHL.U32 R0, R3, 0x200000, RZ ;  /* 0x0020000003007824 */ /* 0x000fca00078e00ff */
[----:B------:R-:W-:-:S07]  /*103a0*/  LOP3.LUT R0, R5, R0, R6, 0xfe, !PT ;  /* 0x0000000005007212 */ /* 0x000fce00078efe06 */
.L_x_4498:
[----:B------:R-:W-:Y:S05]  /*103b0*/  BSYNC B0 ;  /* 0x0000000000007941 */ /* 0x000fea0003800000 */
.L_x_4497:
[----:B------:R-:W-:-:S04]  /*103c0*/  FMUL.FTZ R0, R0, 1 ;  /* 0x3f80000000007820 */ /* 0x000fc80000410000 */
[----:B------:R0:W1:Y:S01]  /*103d0*/  F2F.F64.F32 R22, R0 ;  /* 0x0000000000167310 */ /* 0x0000620000201800 */
[----:B------:R-:W-:Y:S05]  /*103e0*/  BRA `(.L_x_4478) ;  /* 0x0000000000a47947 */ /* 0x000fea0003800000 */
.L_x_4490:
        /* <DEDUP_REMOVED lines=14> */
.L_x_4504:
[----:B------:R-:W-:Y:S05]  /*104d0*/  BSYNC B0 ;  /* 0x0000000000007941 */ /* 0x000fea0003800000 */
.L_x_4503:
[----:B------:R-:W-:-:S04]  /*104e0*/  FMUL.FTZ R0, R0, 1 ;  /* 0x3f80000000007820 */ /* 0x000fc80000410000 */
[----:B------:R0:W1:Y:S01]  /*104f0*/  F2F.F64.F32 R22, R0 ;  /* 0x0000000000167310 */ /* 0x0000620000201800 */
[----:B------:R-:W-:Y:S05]  /*10500*/  BRA `(.L_x_4478) ;  /* 0x00000000005c7947 */ /* 0x000fea0003800000 */
.L_x_4477:
        /* <DEDUP_REMOVED lines=16> */
.L_x_4505:
[----:B------:R-:W-:Y:S01]  /*10610*/  CS2R R22, SRZ ;  /* 0x0000000000167805 */ /* 0x000fe2000001ff00 */
[----:B------:R-:W-:Y:S06]  /*10620*/  BRA `(.L_x_4478) ;  /* 0x0000000000147947 */ /* 0x000fec0003800000 */
.L_x_4502:
[----:B------:R-:W2:Y:S02]  /*10630*/  LDG.E.64 R22, desc[UR36][R4.64] ;  /* 0x0000002404167981 */ /* 0x000ea4000c1e1b00 */
[----:B--2---:R-:W0:Y:S01]  /*10640*/  I2F.F64.U64 R22, R22 ;  /* 0x0000001600167312 */ /* 0x004e220000301800 */
[----:B------:R-:W-:Y:S05]  /*10650*/  BRA `(.L_x_4478) ;  /* 0x0000000000087947 */ /* 0x000fea0003800000 */
.L_x_4501:
[----:B------:R-:W2:Y:S02]  /*10660*/  LDG.E R4, desc[UR36][R4.64] ;  /* 0x0000002404047981 */ /* 0x000ea4000c1e1900 */
[----:B--2---:R0:W1:Y:S02]  /*10670*/  I2F.F64.U32 R22, R4 ;  /* 0x0000000400167312 */ /* 0x0040640000201800 */
.L_x_4478:
        /* <DEDUP_REMOVED lines=18> */
.L_x_4509:
[----:B------:R-:W2:Y:S02]  /*107a0*/  LDG.E.U8 R4, desc[UR36][R4.64] ;  /* 0x0000002404047981 */ /* 0x000ea4000c1e1100 */
[----:B--2---:R0:W2:Y:S01]  /*107b0*/  I2F.F64.U16 R26, R4 ;  /* 0x00000004001a7312 */ /* 0x0040a20000101800 */
[----:B------:R-:W-:Y:S05]  /*107c0*/  BRA `(.L_x_4511) ;  /* 0x0000000c00707947 */ /* 0x000fea0003800000 */
.L_x_4508:
        /* <DEDUP_REMOVED lines=9> */
.L_x_4513:
[----:B------:R-:W2:Y:S02]  /*10860*/  LDG.E R4, desc[UR36][R4.64] ;  /* 0x0000002404047981 */ /* 0x000ea4000c1e1900 */
[----:B--2---:R0:W2:Y:S01]  /*10870*/  I2F.F64 R26, R4 ;  /* 0x00000004001a7312 */ /* 0x0040a20000201c00 */
[----:B------:R-:W-:Y:S05]  /*10880*/  BRA `(.L_x_4511) ;  /* 0x0000000c00407947 */ /* 0x000fea0003800000 */
.L_x_4512:
[----:B------:R-:W2:Y:S02]  /*10890*/  LDG.E.U16 R4, desc[UR36][R4.64] ;  /* 0x0000002404047981 */ /* 0x000ea4000c1e1500 */
[----:B--2---:R0:W2:Y:S01]  /*108a0*/  I2F.F64.S16 R26, R4 ;  /* 0x00000004001a7312 */ /* 0x0040a20000101c00 */
[----:B------:R-:W-:Y:S05]  /*108b0*/  BRA `(.L_x_4511) ;  /* 0x0000000c00347947 */ /* 0x000fea0003800000 */
.L_x_4507:
        /* <DEDUP_REMOVED lines=10> */
.L_x_4515:
[----:B------:R-:W2:Y:S02]  /*10960*/  LDG.E.U16 R0, desc[UR36][R4.64] ;  /* 0x0000002404007981 */ /* 0x000ea4000c1e1500 */
[----:B--2---:R-:W-:-:S05]  /*10970*/  HADD2.F32 R0, -RZ, R0.H0_H0 ;  /* 0x20000000ff007230 */ /* 0x004fca0000004100 */
[----:B------:R-:W-:-:S04]  /*10980*/  FMUL.FTZ R0, R0, 1 ;  /* 0x3f80000000007820 */ /* 0x000fc80000410000 */
[----:B------:R0:W2:Y:S01]  /*10990*/  F2F.F64.F32 R26, R0 ;  /* 0x00000000001a7310 */ /* 0x0000a20000201800 */
[----:B------:R-:W-:Y:S05]  /*109a0*/  BRA `(.L_x_4511) ;  /* 0x0000000800f87947 */ /* 0x000fea0003800000 */
.L_x_4514:
        /* <DEDUP_REMOVED lines=10> */
.L_x_4517:
[----:B------:R-:W2:Y:S02]  /*10a50*/  LDG.E.U16 R4, desc[UR36][R4.64] ;  /* 0x0000002404047981 */ /* 0x000ea4000c1e1500 */
[----:B--2---:R-:W-:-:S05]  /*10a60*/  HADD2.F32 R0, -RZ, R4.H0_H0 ;  /* 0x20000004ff007230 */ /* 0x004fca0000004100 */
[----:B------:R-:W-:-:S04]  /*10a70*/  FMUL.FTZ R0, R0, 1 ;  /* 0x3f80000000007820 */ /* 0x000fc80000410000 */
[----:B------:R0:W2:Y:S01]  /*10a80*/  F2F.F64.F32 R26, R0 ;  /* 0x00000000001a7310 */ /* 0x0000a20000201800 */
[----:B------:R-:W-:Y:S05]  /*10a90*/  BRA `(.L_x_4511) ;  /* 0x0000000800bc7947 */ /* 0x000fea0003800000 */
.L_x_4516:
[----:B------:R0:W5:Y:S01]  /*10aa0*/  LDG.E.64 R26, desc[UR36][R4.64] ;  /* 0x00000024041a7981 */ /* 0x000162000c1e1b00 */
[----:B------:R-:W-:Y:S05]  /*10ab0*/  BRA `(.L_x_4511) ;  /* 0x0000000800b47947 */ /* 0x000fea0003800000 */
.L_x_4506:
        /* <DEDUP_REMOVED lines=13> */
.L_x_4520:
[----:B------:R0:W5:Y:S01]  /*10b90*/  LDG.E.64 R26, desc[UR36][R4.64] ;  /* 0x00000024041a7981 */ /* 0x000162000c1e1b00 */
[----:B------:R-:W-:Y:S05]  /*10ba0*/  BRA `(.L_x_4511) ;  /* 0x0000000800787947 */ /* 0x000fea0003800000 */
.L_x_4519:
        /* <DEDUP_REMOVED lines=11> */
[C---:B------:R-:W-:Y:S01]  /*10c60*/  IADD3 R7, R3.reuse, 0x1000000, RZ ;  /* 0x0100000003077810 */ /* 0x040fe20007ffe0ff */
        /* <DEDUP_REMOVED lines=16> */
.L_x_4522:
        /* <DEDUP_REMOVED lines=15> */
.L_x_4521:
[----:B------:R-:W2:Y:S02]  /*10e60*/  LDG.E.U16 R0, desc[UR36][R4.64] ;  /* 0x0000002404007981 */ /* 0x000ea4000c1e1500 */
[----:B--2---:R-:W-:-:S04]  /*10e70*/  IMAD.U32 R0, R0, 0x10000, RZ ;  /* 0x0001000000007824 */ /* 0x004fc800078e00ff */
[----:B------:R-:W-:-:S04]  /*10e80*/  FMUL.FTZ R0, R0, 1 ;  /* 0x3f80000000007820 */ /* 0x000fc80000410000 */
[----:B------:R0:W2:Y:S01]  /*10e90*/  F2F.F64.F32 R26, R0 ;  /* 0x00000000001a7310 */ /* 0x0000a20000201800 */
[----:B------:R-:W-:Y:S05]  /*10ea0*/  BRA `(.L_x_4511) ;  /* 0x0000000400b87947 */ /* 0x000fea0003800000 */
.L_x_4518:
        /* <DEDUP_REMOVED lines=11> */
.L_x_4525:
        /* <DEDUP_REMOVED lines=21> */
.L_x_4529:
[----:B------:R-:W-:Y:S05]  /*110b0*/  BSYNC B1 ;  /* 0x0000000000017941 */ /* 0x000fea0003800000 */
.L_x_4528:
[----:B------:R-:W-:Y:S01]  /*110c0*/  LEA R5, R0, 0x3b800000, 0x17 ;  /* 0x3b80000000057811 */ /* 0x000fe200078eb8ff */
[----:B------:R-:W-:-:S05]  /*110d0*/  IMAD.SHL.U32 R0, R3, 0x100000, RZ ;  /* 0x0010000003007824 */ /* 0x000fca00078e00ff */
[----:B------:R-:W-:-:S07]  /*110e0*/  LOP3.LUT R0, R5, R0, R6, 0xfe, !PT ;  /* 0x0000000005007212 */ /* 0x000fce00078efe06 */
.L_x_4527:
[----:B------:R-:W-:Y:S05]  /*110f0*/  BSYNC B0 ;  /* 0x0000000000007941 */ /* 0x000fea0003800000 */
.L_x_4526:
[----:B------:R-:W-:-:S04]  /*11100*/  FMUL.FTZ R0, R0, 1 ;  /* 0x3f80000000007820 */ /* 0x000fc80000410000 */
[----:B------:R0:W2:Y:S01]  /*11110*/  F2F.F64.F32 R26, R0 ;  /* 0x00000000001a7310 */ /* 0x0000a20000201800 */
[----:B------:R-:W-:Y:S05]  /*11120*/  BRA `(.L_x_4511) ;  /* 0x0000000400187947 */ /* 0x000fea0003800000 */
.L_x_4524:
        /* <DEDUP_REMOVED lines=21> */
.L_x_4533:
[----:B------:R-:W-:Y:S05]  /*11280*/  BSYNC B1 ;  /* 0x0000000000017941 */ /* 0x000fea0003800000 */
.L_x_4532:
[----:B------:R-:W-:Y:S01]  /*11290*/  LEA R5, R0, 0x37800000, 0x17 ;  /* 0x3780000000057811 */ /* 0x000fe200078eb8ff */
[----:B------:R-:W-:-:S05]  /*112a0*/  IMAD.SHL.U32 R0, R3, 0x200000, RZ ;  /* 0x0020000003007824 */ /* 0x000fca00078e00ff */
[----:B------:R-:W-:-:S07]  /*112b0*/  LOP3.LUT R0, R5, R0, R6, 0xfe, !PT ;  /* 0x0000000005007212 */ /* 0x000fce00078efe06 */
.L_x_4531:
[----:B------:R-:W-:Y:S05]  /*112c0*/  BSYNC B0 ;  /* 0x0000000000007941 */ /* 0x000fea0003800000 */
.L_x_4530:
[----:B------:R-:W-:-:S04]  /*112d0*/  FMUL.FTZ R0, R0, 1 ;  /* 0x3f80000000007820 */ /* 0x000fc80000410000 */
[----:B------:R0:W2:Y:S01]  /*112e0*/  F2F.F64.F32 R26, R0 ;  /* 0x00000000001a7310 */ /* 0x0000a20000201800 */
[----:B------:R-:W-:Y:S05]  /*112f0*/  BRA `(.L_x_4511) ;  /* 0x0000000000a47947 */ /* 0x000fea0003800000 */
.L_x_4523:
        /* <DEDUP_REMOVED lines=14> */
.L_x_4537:
[----:B------:R-:W-:Y:S05]  /*113e0*/  BSYNC B0 ;  /* 0x0000000000007941 */ /* 0x000fea0003800000 */
.L_x_4536:
[----:B------:R-:W-:-:S04]  /*113f0*/  FMUL.FTZ R0, R0, 1 ;  /* 0x3f80000000007820 */ /* 0x000fc80000410000 */
[----:B------:R0:W2:Y:S01]  /*11400*/  F2F.F64.F32 R26, R0 ;  /* 0x00000000001a7310 */ /* 0x0000a20000201800 */
[----:B------:R-:W-:Y:S05]  /*11410*/  BRA `(.L_x_4511) ;  /* 0x00000000005c7947 */ /* 0x000fea0003800000 */
.L_x_4510:
        /* <DEDUP_REMOVED lines=16> */
.L_x_4538:
[----:B------:R-:W-:Y:S01]  /*11520*/  CS2R R26, SRZ ;  /* 0x00000000001a7805 */ /* 0x000fe2000001ff00 */
[----:B------:R-:W-:Y:S06]  /*11530*/  BRA `(.L_x_4511) ;  /* 0x0000000000147947 */ /* 0x000fec0003800000 */
.L_x_4535:
[----:B------:R-:W2:Y:S02]  /*11540*/  LDG.E.64 R26, desc[UR36][R4.64] ;  /* 0x00000024041a7981 */ /* 0x000ea4000c1e1b00 */
[----:B--2---:R-:W0:Y:S01]  /*11550*/  I2F.F64.U64 R26, R26 ;  /* 0x0000001a001a7312 */ /* 0x004e220000301800 */
[----:B------:R-:W-:Y:S05]  /*11560*/  BRA `(.L_x_4511) ;  /* 0x0000000000087947 */ /* 0x000fea0003800000 */
.L_x_4534:
[----:B------:R-:W2:Y:S02]  /*11570*/  LDG.E R4, desc[UR36][R4.64] ;  /* 0x0000002404047981 */ /* 0x000ea4000c1e1900 */
[----:B--2---:R0:W2:Y:S02]  /*11580*/  I2F.F64.U32 R26, R4 ;  /* 0x00000004001a7312 */ /* 0x0040a40000201800 */
.L_x_4511:
        /* <DEDUP_REMOVED lines=18> */
.L_x_4542:
[----:B------:R-:W2:Y:S02]  /*116b0*/  LDG.E.U8 R4, desc[UR36][R4.64] ;  /* 0x0000002404047981 */ /* 0x000ea4000c1e1100 */
[----:B--2---:R2:W0:Y:S01]  /*116c0*/  I2F.F64.U16 R18, R4 ;  /* 0x0000000400127312 */ /* 0x0044220000101800 */
[----:B------:R-:W-:Y:S05]  /*116d0*/  BRA `(.L_x_4544) ;  /* 0x0000000c00707947 */ /* 0x000fea0003800000 */
.L_x_4541:
        /* <DEDUP_REMOVED lines=9> */
.L_x_4546:
[----:B------:R-:W2:Y:S02]  /*11770*/  LDG.E R4, desc[UR36][R4.64] ;  /* 0x0000002404047981 */ /* 0x000ea4000c1e1900 */
[----:B--2---:R0:W1:Y:S01]  /*11780*/  I2F.F64 R18, R4 ;  /* 0x0000000400127312 */ /* 0x0040620000201c00 */
[----:B------:R-:W-:Y:S05]  /*11790*/  BRA `(.L_x_4544) ;  /* 0x0000000c00407947 */ /* 0x000fea0003800000 */
.L_x_4545:
[----:B------:R-:W2:Y:S02]  /*117a0*/  LDG.E.U16 R4, desc[UR36][R4.64] ;  /* 0x0000002404047981 */ /* 0x000ea4000c1e1500 */
[----:B--2---:R0:W1:Y:S01]  /*117b0*/  I2F.F64.S16 R18, R4 ;  /* 0x0000000400127312 */ /* 0x0040620000101c00 */
[----:B------:R-:W-:Y:S05]  /*117c0*/  BRA `(.L_x_4544) ;  /* 0x0000000c00347947 */ /* 0x000fea0003800000 */
.L_x_4540:
        /* <DEDUP_REMOVED lines=10> */
.L_x_4548:
[----:B------:R-:W2:Y:S02]  /*11870*/  LDG.E.U16 R0, desc[UR36][R4.64] ;  /* 0x0000002404007981 */ /* 0x000ea4000c1e1500 */
[----:B--2---:R-:W-:-:S05]  /*11880*/  HADD2.F32 R0, -RZ, R0.H0_H0 ;  /* 0x20000000ff007230 */ /* 0x004fca0000004100 */
[----:B------:R-:W-:-:S04]  /*11890*/  FMUL.FTZ R0, R0, 1 ;  /* 0x3f80000000007820 */ /* 0x000fc80000410000 */
[----:B------:R0:W1:Y:S01]  /*118a0*/  F2F.F64.F32 R18, R0 ;  /* 0x0000000000127310 */ /* 0x0000620000201800 */
[----:B------:R-:W-:Y:S05]  /*118b0*/  BRA `(.L_x_4544) ;  /* 0x0000000800f87947 */ /* 0x000fea0003800000 */
.L_x_4547:
        /* <DEDUP_REMOVED lines=10> */
.L_x_4550:
[----:B------:R-:W2:Y:S02]  /*11960*/  LDG.E.U16 R4, desc[UR36][R4.64] ;  /* 0x0000002404047981 */ /* 0x000ea4000c1e1500 */
[----:B--2---:R-:W-:-:S05]  /*11970*/  HADD2.F32 R0, -RZ, R4.H0_H0 ;  /* 0x20000004ff007230 */ /* 0x004fca0000004100 */
[----:B------:R-:W-:-:S04]  /*11980*/  FMUL.FTZ R0, R0, 1 ;  /* 0x3f80000000007820 */ /* 0x000fc80000410000 */
[----:B------:R0:W1:Y:S01]  /*11990*/  F2F.F64.F32 R18, R0 ;  /* 0x0000000000127310 */ /* 0x0000620000201800 */
[----:B------:R-:W-:Y:S05]  /*119a0*/  BRA `(.L_x_4544) ;  /* 0x0000000800bc7947 */ /* 0x000fea0003800000 */
.L_x_4549:
[----:B------:R0:W5:Y:S01]  /*119b0*/  LDG.E.64 R18, desc[UR36][R4.64] ;  /* 0x0000002404127981 */ /* 0x000162000c1e1b00 */
[----:B------:R-:W-:Y:S05]  /*119c0*/  BRA `(.L_x_4544) ;  /* 0x0000000800b47947 */ /* 0x000fea0003800000 */
.L_x_4539:
        /* <DEDUP_REMOVED lines=13> */
.L_x_4553:
[----:B------:R0:W5:Y:S01]  /*11aa0*/  LDG.E.64 R18, desc[UR36][R4.64] ;  /* 0x0000002404127981 */ /* 0x000162000c1e1b00 */
[----:B------:R-:W-:Y:S05]  /*11ab0*/  BRA `(.L_x_4544) ;  /* 0x0000000800787947 */ /* 0x000fea0003800000 */
.L_x_4552:
        /* <DEDUP_REMOVED lines=28> */
.L_x_4555:
        /* <DEDUP_REMOVED lines=15> */
.L_x_4554:
[----:B------:R-:W2:Y:S02]  /*11d70*/  LDG.E.U16 R0, desc[UR36][R4.64] ;  /* 0x0000002404007981 */ /* 0x000ea4000c1e1500 */
[----:B--2---:R-:W-:-:S04]  /*11d80*/  IMAD.U32 R0, R0, 0x10000, RZ ;  /* 0x0001000000007824 */ /* 0x004fc800078e00ff */
[----:B------:R-:W-:-:S04]  /*11d90*/  FMUL.FTZ R0, R0, 1 ;  /* 0x3f80000000007820 */ /* 0x000fc80000410000 */
[----:B------:R0:W1:Y:S01]  /*11da0*/  F2F.F64.F32 R18, R0 ;  /* 0x0000000000127310 */ /* 0x0000620000201800 */
[----:B------:R-:W-:Y:S05]  /*11db0*/  BRA `(.L_x_4544) ;  /* 0x0000000400b87947 */ /* 0x000fea0003800000 */
.L_x_4551:
        /* <DEDUP_REMOVED lines=11> */
.L_x_4558:
        /* <DEDUP_REMOVED lines=21> */
.L_x_4562:
[----:B------:R-:W-:Y:S05]  /*11fc0*/  BSYNC B1 ;  /* 0x0000000000017941 */ /* 0x000fea0003800000 */
.L_x_4561:
[----:B------:R-:W-:Y:S01]  /*11fd0*/  LEA R5, R0, 0x3b800000, 0x17 ;  /* 0x3b80000000057811 */ /* 0x000fe200078eb8ff */
[----:B------:R-:W-:-:S05]  /*11fe0*/  IMAD.SHL.U32 R0, R3, 0x100000, RZ ;  /* 0x0010000003007824 */ /* 0x000fca00078e00ff */
[----:B------:R-:W-:-:S07]  /*11ff0*/  LOP3.LUT R0, R5, R0, R6, 0xfe, !PT ;  /* 0x0000000005007212 */ /* 0x000fce00078efe06 */
.L_x_4560:
[----:B------:R-:W-:Y:S05]  /*12000*/  BSYNC B0 ;  /* 0x0000000000007941 */ /* 0x000fea0003800000 */
.L_x_4559:
[----:B------:R-:W-:-:S04]  /*12010*/  FMUL.FTZ R0, R0, 1 ;  /* 0x3f80000000007820 */ /* 0x000fc80000410000 */
[----:B------:R0:W1:Y:S01]  /*12020*/  F2F.F64.F32 R18, R0 ;  /* 0x0000000000127310 */ /* 0x0000620000201800 */
[----:B------:R-:W-:Y:S05]  /*12030*/  BRA `(.L_x_4544) ;  /* 0x0000000400187947 */ /* 0x000fea0003800000 */
.L_x_4557:
        /* <DEDUP_REMOVED lines=21> */
.L_x_4566:
[----:B------:R-:W-:Y:S05]  /*12190*/  BSYNC B1 ;  /* 0x0000000000017941 */ /* 0x000fea0003800000 */
.L_x_4565:
[----:B------:R-:W-:Y:S01]  /*121a0*/  LEA R5, R0, 0x37800000, 0x17 ;  /* 0x3780000000057811 */ /* 0x000fe200078eb8ff */
[----:B------:R-:W-:-:S05]  /*121b0*/  IMAD.SHL.U32 R0, R3, 0x200000, RZ ;  /* 0x0020000003007824 */ /* 0x000fca00078e00ff */
[----:B------:R-:W-:-:S07]  /*121c0*/  LOP3.LUT R0, R5, R0, R6, 0xfe, !PT ;  /* 0x0000000005007212 */ /* 0x000fce00078efe06 */
.L_x_4564:
[----:B------:R-:W-:Y:S05]  /*121d0*/  BSYNC B0 ;  /* 0x0000000000007941 */ /* 0x000fea0003800000 */
.L_x_4563:
[----:B------:R-:W-:-:S04]  /*121e0*/  FMUL.FTZ R0, R0, 1 ;  /* 0x3f80000000007820 */ /* 0x000fc80000410000 */
[----:B------:R0:W1:Y:S01]  /*121f0*/  F2F.F64.F32 R18, R0 ;  /* 0x0000000000127310 */ /* 0x0000620000201800 */
[----:B------:R-:W-:Y:S05]  /*12200*/  BRA `(.L_x_4544) ;  /* 0x0000000000a47947 */ /* 0x000fea0003800000 */
.L_x_4556:
        /* <DEDUP_REMOVED lines=14> */
.L_x_4570:
[----:B------:R-:W-:Y:S05]  /*122f0*/  BSYNC B0 ;  /* 0x0000000000007941 */ /* 0x000fea0003800000 */
.L_x_4569:
[----:B------:R-:W-:-:S04]  /*12300*/  FMUL.FTZ R0, R0, 1 ;  /* 0x3f80000000007820 */ /* 0x000fc80000410000 */
[----:B------:R0:W1:Y:S01]  /*12310*/  F2F.F64.F32 R18, R0 ;  /* 0x0000000000127310 */ /* 0x0000620000201800 */
[----:B------:R-:W-:Y:S05]  /*12320*/  BRA `(.L_x_4544) ;  /* 0x00000000005c7947 */ /* 0x000fea0003800000 */
.L_x_4543:
        /* <DEDUP_REMOVED lines=9> */
[----:B--2---:R-:W-:Y:S02]  /*123c0*/  IMAD.U32 R7, RZ, RZ, UR5 ;  /* 0x00000005ff077e24 */ /* 0x004fe4000f8e00ff */
[----:B------:R-:W-:Y:S02]  /*123d0*/  IMAD.U32 R11, RZ, RZ, UR7 ;  /* 0x00000007ff0b7e24 */ /* 0x000fe4000f8e00ff */
[----:B------:R-:W-:Y:S02]  /*123e0*/  IMAD.MOV.U32 R8, RZ, RZ, 0x4e ;  /* 0x0000004eff087424 */ /* 0x000fe400078e00ff */
[----:B------:R-:W-:Y:S02]  /*123f0*/  IMAD.MOV.U32 R12, RZ, RZ, 0x1 ;  /* 0x00000001ff0c7424 */ /* 0x000fe400078e00ff */
[----:B------:R-:W-:-:S07]  /*12400*/  IMAD.MOV.U32 R13, RZ, RZ, RZ ;  /* 0x000000ffff0d7224 */ /* 0x000fce00078e00ff */
[----:B------:R-:W-:-:S07]  /*12410*/  LEPC R20, `(.L_x_4571) ;  /* 0x000000001014794e */ /* 0x000fce0000000000 */
[----:B0--345:R-:W-:Y:S05]  /*12420*/  CALL.ABS.NOINC R14 ;  /* 0x000000000e007343 */ /* 0x039fea0003c00000 */
.L_x_4571:
[----:B------:R-:W-:Y:S01]  /*12430*/  CS2R R18, SRZ ;  /* 0x0000000000127805 */ /* 0x000fe2000001ff00 */
[----:B------:R-:W-:Y:S06]  /*12440*/  BRA `(.L_x_4544) ;  /* 0x0000000000147947 */ /* 0x000fec0003800000 */
.L_x_4568:
[----:B------:R-:W2:Y:S02]  /*12450*/  LDG.E.64 R18, desc[UR36][R4.64] ;  /* 0x0000002404127981 */ /* 0x000ea4000c1e1b00 */
[----:B--2---:R-:W0:Y:S01]  /*12460*/  I2F.F64.U64 R18, R18 ;  /* 0x0000001200127312 */ /* 0x004e220000301800 */
[----:B------:R-:W-:Y:S05]  /*12470*/  BRA `(.L_x_4544) ;  /* 0x0000000000087947 */ /* 0x000fea0003800000 */
.L_x_4567:
[----:B------:R-:W2:Y:S02]  /*12480*/  LDG.E R4, desc[UR36][R4.64] ;  /* 0x0000002404047981 */ /* 0x000ea4000c1e1900 */
[----:B--2---:R0:W1:Y:S02]  /*12490*/  I2F.F64.U32 R18, R4 ;  /* 0x0000000400127312 */ /* 0x0040640000201800 */
.L_x_4544:
[----:B0-2---:R-:W0:Y:S01]  /*124a0*/  LDC.U8 R4, c[0x0][0x56d] ;  /* 0x00015b40ff047b82 */ /* 0x005e220000000000 */
        /* <DEDUP_REMOVED lines=17> */
.L_x_4575:
[----:B------:R-:W2:Y:S02]  /*125c0*/  LDG.E.U8 R2, desc[UR36][R2.64] ;  /* 0x0000002402027981 */ /* 0x000ea4000c1e1100 */
[----:B--2---:R0:W2:Y:S01]  /*125d0*/  I2F.F64.U16 R14, R2 ;  /* 0x00000002000e7312 */ /* 0x0040a20000101800 */
[----:B------:R-:W-:Y:S05]  /*125e0*/  BRA `(.L_x_4577) ;  /* 0x0000000c00707947 */ /* 0x000fea0003800000 */
.L_x_4574:
        /* <DEDUP_REMOVED lines=9> */
.L_x_4579:
[----:B------:R-:W2:Y:S02]  /*12680*/  LDG.E R2, desc[UR36][R2.64] ;  /* 0x0000002402027981 */ /* 0x000ea4000c1e1900 */
[----:B--2---:R0:W2:Y:S01]  /*12690*/  I2F.F64 R14, R2 ;  /* 0x00000002000e7312 */ /* 0x0040a20000201c00 */
[----:B------:R-:W-:Y:S05]  /*126a0*/  BRA `(.L_x_4577) ;  /* 0x0000000c00407947 */ /* 0x000fea0003800000 */
.L_x_4578:
[----:B------:R-:W2:Y:S02]  /*126b0*/  LDG.E.U16 R2, desc[UR36][R2.64] ;  /* 0x0000002402027981 */ /* 0x000ea4000c1e1500 */
[----:B--2---:R0:W2:Y:S01]  /*126c0*/  I2F.F64.S16 R14, R2 ;  /* 0x00000002000e7312 */ /* 0x0040a20000101c00 */
[----:B------:R-:W-:Y:S05]  /*126d0*/  BRA `(.L_x_4577) ;  /* 0x0000000c00347947 */ /* 0x000fea0003800000 */
.L_x_4573:
        /* <DEDUP_REMOVED lines=10> */
.L_x_4581:
[----:B------:R-:W2:Y:S02]  /*12780*/  LDG.E.U16 R0, desc[UR36][R2.64] ;  /* 0x0000002402007981 */ /* 0x000ea4000c1e1500 */
[----:B--2---:R-:W-:-:S05]  /*12790*/  HADD2.F32 R0, -RZ, R0.H0_H0 ;  /* 0x20000000ff007230 */ /* 0x004fca0000004100 */
[----:B------:R-:W-:-:S04]  /*127a0*/  FMUL.FTZ R0, R0, 1 ;  /* 0x3f80000000007820 */ /* 0x000fc80000410000 */
[----:B------:R0:W2:Y:S01]  /*127b0*/  F2F.F64.F32 R14, R0 ;  /* 0x00000000000e7310 */ /* 0x0000a20000201800 */
[----:B------:R-:W-:Y:S05]  /*127c0*/  BRA `(.L_x_4577) ;  /* 0x0000000800f87947 */ /* 0x000fea0003800000 */
.L_x_4580:
        /* <DEDUP_REMOVED lines=10> */
.L_x_4583:
[----:B------:R-:W2:Y:S02]  /*12870*/  LDG.E.U16 R2, desc[UR36][R2.64] ;  /* 0x0000002402027981 */ /* 0x000ea4000c1e1500 */
[----:B--2---:R-:W-:-:S05]  /*12880*/  HADD2.F32 R0, -RZ, R2.H0_H0 ;  /* 0x20000002ff007230 */ /* 0x004fca0000004100 */
[----:B------:R-:W-:-:S04]  /*12890*/  FMUL.FTZ R0, R0, 1 ;  /* 0x3f80000000007820 */ /* 0x000fc80000410000 */
[----:B------:R0:W2:Y:S01]  /*128a0*/  F2F.F64.F32 R14, R0 ;  /* 0x00000000000e7310 */ /* 0x0000a20000201800 */
[----:B------:R-:W-:Y:S05]  /*128b0*/  BRA `(.L_x_4577) ;  /* 0x0000000800bc7947 */ /* 0x000fea0003800000 */
.L_x_4582:
[----:B------:R0:W5:Y:S01]  /*128c0*/  LDG.E.64 R14, desc[UR36][R2.64] ;  /* 0x00000024020e7981 */ /* 0x000162000c1e1b00 */
[----:B------:R-:W-:Y:S05]  /*128d0*/  BRA `(.L_x_4577) ;  /* 0x0000000800b47947 */ /* 0x000fea0003800000 */
.L_x_4572:
        /* <DEDUP_REMOVED lines=13> */
.L_x_4586:
[----:B------:R0:W5:Y:S01]  /*129b0*/  LDG.E.64 R14, desc[UR36][R2.64] ;  /* 0x00000024020e7981 */ /* 0x000162000c1e1b00 */
[----:B------:R-:W-:Y:S05]  /*129c0*/  BRA `(.L_x_4577) ;  /* 0x0000000800787947 */ /* 0x000fea0003800000 */
.L_x_4585:
        /* <DEDUP_REMOVED lines=28> */
.L_x_4588:
        /* <DEDUP_REMOVED lines=15> */
.L_x_4587:
[----:B------:R-:W2:Y:S02]  /*12c80*/  LDG.E.U16 R0, desc[UR36][R2.64] ;  /* 0x0000002402007981 */ /* 0x000ea4000c1e1500 */
[----:B--2---:R-:W-:-:S04]  /*12c90*/  IMAD.U32 R0, R0, 0x10000, RZ ;  /* 0x0001000000007824 */ /* 0x004fc800078e00ff */
[----:B------:R-:W-:-:S04]  /*12ca0*/  FMUL.FTZ R0, R0, 1 ;  /* 0x3f80000000007820 */ /* 0x000fc80000410000 */
[----:B------:R0:W2:Y:S01]  /*12cb0*/  F2F.F64.F32 R14, R0 ;  /* 0x00000000000e7310 */ /* 0x0000a20000201800 */
[----:B------:R-:W-:Y:S05]  /*12cc0*/  BRA `(.L_x_4577) ;  /* 0x0000000400b87947 */ /* 0x000fea0003800000 */
.L_x_4584:
        /* <DEDUP_REMOVED lines=11> */
.L_x_4591:
        /* <DEDUP_REMOVED lines=21> */
.L_x_4595:
[----:B------:R-:W-:Y:S05]  /*12ed0*/  BSYNC B1 ;  /* 0x0000000000017941 */ /* 0x000fea0003800000 */
.L_x_4594:
[----:B------:R-:W-:Y:S01]  /*12ee0*/  LEA R3, R0, 0x3b800000, 0x17 ;  /* 0x3b80000000037811 */ /* 0x000fe200078eb8ff */
[----:B------:R-:W-:-:S05]  /*12ef0*/  IMAD.SHL.U32 R0, R2, 0x100000, RZ ;  /* 0x0010000002007824 */ /* 0x000fca00078e00ff */
[----:B------:R-:W-:-:S07]  /*12f00*/  LOP3.LUT R0, R3, R0, R4, 0xfe, !PT ;  /* 0x0000000003007212 */ /* 0x000fce00078efe04 */
.L_x_4593:
[----:B------:R-:W-:Y:S05]  /*12f10*/  BSYNC B0 ;  /* 0x0000000000007941 */ /* 0x000fea0003800000 */
.L_x_4592:
[----:B------:R-:W-:-:S04]  /*12f20*/  FMUL.FTZ R0, R0, 1 ;  /* 0x3f80000000007820 */ /* 0x000fc80000410000 */
[----:B------:R0:W2:Y:S01]  /*12f30*/  F2F.F64.F32 R14, R0 ;  /* 0x00000000000e7310 */ /* 0x0000a20000201800 */
[----:B------:R-:W-:Y:S05]  /*12f40*/  BRA `(.L_x_4577) ;  /* 0x0000000400187947 */ /* 0x000fea0003800000 */
.L_x_4590:
        /* <DEDUP_REMOVED lines=21> */
.L_x_4599:
[----:B------:R-:W-:Y:S05]  /*130a0*/  BSYNC B1 ;  /* 0x0000000000017941 */ /* 0x000fea0003800000 */
.L_x_4598:
[----:B------:R-:W-:Y:S02]  /*130b0*/  LEA R3, R0, 0x37800000, 0x17 ;  /* 0x3780000000037811 */ /* 0x000fe400078eb8ff */
[----:B------:R-:W-:-:S04]  /*130c0*/  SHF.L.U32 R0, R2, 0x15, RZ ;  /* 0x0000001502007819 */ /* 0x000fc800000006ff */
[----:B------:R-:W-:-:S07]  /*130d0*/  LOP3.LUT R0, R3, R0, R4, 0xfe, !PT ;  /* 0x0000000003007212 */ /* 0x000fce00078efe04 */
.L_x_4597:
[----:B------:R-:W-:Y:S05]  /*130e0*/  BSYNC B0 ;  /* 0x0000000000007941 */ /* 0x000fea0003800000 */
.L_x_4596:
[----:B------:R-:W-:-:S04]  /*130f0*/  FMUL.FTZ R0, R0, 1 ;  /* 0x3f80000000007820 */ /* 0x000fc80000410000 */
[----:B------:R0:W2:Y:S01]  /*13100*/  F2F.F64.F32 R14, R0 ;  /* 0x00000000000e7310 */ /* 0x0000a20000201800 */
[----:B------:R-:W-:Y:S05]  /*13110*/  BRA `(.L_x_4577) ;  /* 0x0000000000a47947 */ /* 0x000fea0003800000 */
.L_x_4589:
        /* <DEDUP_REMOVED lines=14> */
.L_x_4603:
[----:B------:R-:W-:Y:S05]  /*13200*/  BSYNC B0 ;  /* 0x0000000000007941 */ /* 0x000fea0003800000 */
.L_x_4602:
[----:B------:R-:W-:-:S04]  /*13210*/  FMUL.FTZ R0, R0, 1 ;  /* 0x3f80000000007820 */ /* 0x000fc80000410000 */
[----:B------:R0:W2:Y:S01]  /*13220*/  F2F.F64.F32 R14, R0 ;  /* 0x00000000000e7310 */ /* 0x0000a20000201800 */
[----:B------:R-:W-:Y:S05]  /*13230*/  BRA `(.L_x_4577) ;  /* 0x00000000005c7947 */ /* 0x000fea0003800000 */
.L_x_4576:
        /* <DEDUP_REMOVED lines=16> */
.L_x_4604:
[----:B------:R-:W-:Y:S01]  /*13340*/  CS2R R14, SRZ ;  /* 0x00000000000e7805 */ /* 0x000fe2000001ff00 */
[----:B------:R-:W-:Y:S06]  /*13350*/  BRA `(.L_x_4577) ;  /* 0x0000000000147947 */ /* 0x000fec0003800000 */
.L_x_4601:
[----:B------:R-:W2:Y:S02]  /*13360*/  LDG.E.64 R14, desc[UR36][R2.64] ;  /* 0x00000024020e7981 */ /* 0x000ea4000c1e1b00 */
[----:B--2---:R-:W0:Y:S01]  /*13370*/  I2F.F64.U64 R14, R14 ;  /* 0x0000000e000e7312 */ /* 0x004e220000301800 */
[----:B------:R-:W-:Y:S05]  /*13380*/  BRA `(.L_x_4577) ;  /* 0x0000000000087947 */ /* 0x000fea0003800000 */
.L_x_4600:
[----:B------:R-:W2:Y:S02]  /*13390*/  LDG.E R2, desc[UR36][R2.64] ;  /* 0x0000002402027981 */ /* 0x000ea4000c1e1900 */
[----:B--2---:R0:W2:Y:S02]  /*133a0*/  I2F.F64.U32 R14, R2 ;  /* 0x00000002000e7312 */ /* 0x0040a40000201800 */
.L_x_4577:
[----:B0-----:R-:W-:Y:S01]  /*133b0*/  IMAD.MOV.U32 R2, RZ, RZ, 0x652b82fe ;  /* 0x652b82feff027424 */ /* 0x001fe200078e00ff */
[----:B------:R-:W-:Y:S01]  /*133c0*/  UMOV UR4, 0xfefa39ef ;  /* 0xfefa39ef00047882 */ /* 0x000fe20000000000 */
[----:B------:R-:W-:Y:S01]  /*133d0*/  IMAD.MOV.U32 R3, RZ, RZ, 0x3ff71547 ;  /* 0x3ff71547ff037424 */ /* 0x000fe200078e00ff */
        /* <DEDUP_REMOVED lines=56> */
.L_x_4606:
[----:B------:R-:W-:Y:S05]  /*13760*/  BSYNC B0 ;  /* 0x0000000000007941 */ /* 0x000fea0003800000 */
.L_x_4605:
        /* <DEDUP_REMOVED lines=16> */
[----:B-123--:R-:W-:Y:S05]  /*13870*/  CALL.REL.NOINC `($__internal_0_$__cuda_sm20_dblrcp_rn_slowpath_v3) ;  /* 0x0000007c00d47944 */ /* 0x00efea0003c00000 */
[----:B------:R-:W-:-:S07]  /*13880*/  IMAD.MOV.U32 R2, RZ, RZ, R0 ;  /* 0x000000ffff027224 */ /* 0x000fce00078e0000 */
.L_x_4608:
[----:B------:R-:W-:Y:S05]  /*13890*/  BSYNC B0 ;  /* 0x0000000000007941 */ /* 0x000fea0003800000 */
.L_x_4607:
[----:B------:R-:W0:Y:S01]  /*138a0*/  LDC.U8 R6, c[0x0][0x569] ;  /* 0x00015a40ff067b82 */ /* 0x000e220000000000 */
[----:B--2---:R-:W-:-:S08]  /*138b0*/  DFMA R14, R2, -R14, R14 ;  /* 0x8000000e020e722b */ /* 0x004fd0000000000e */
        /* <DEDUP_REMOVED lines=16> */
.L_x_4612:
[----:B------:R-:W0:Y:S02]  /*139c0*/  F2I.S64.F64.TRUNC R4, R4 ;  /* 0x0000000400047311 */ /* 0x000e24000030d900 */
[----:B0-----:R-:W-:-:S05]  /*139d0*/  IMAD.MOV.U32 R3, RZ, RZ, R4 ;  /* 0x000000ffff037224 */ /* 0x001fca00078e0004 */
[----:B------:R0:W-:Y:S01]  /*139e0*/  STG.E.U8 desc[UR36][R16.64], R3 ;  /* 0x0000000310007986 */ /* 0x0001e2000c101124 */
[----:B------:R-:W-:Y:S05]  /*139f0*/  BRA `(.L_x_4614) ;  /* 0x0000000c00f87947 */ /* 0x000fea0003800000 */
.L_x_4611:
        /* <DEDUP_REMOVED lines=9> */
.L_x_4616:
[----:B------:R-:W0:Y:S02]  /*13a90*/  F2I.F64.TRUNC R5, R4 ;  /* 0x0000000400057311 */ /* 0x000e24000030d100 */
[----:B0-----:R0:W-:Y:S01]  /*13aa0*/  STG.E desc[UR36][R16.64], R5 ;  /* 0x0000000510007986 */ /* 0x0011e2000c101924 */
[----:B------:R-:W-:Y:S05]  /*13ab0*/  BRA `(.L_x_4614) ;  /* 0x0000000c00c87947 */ /* 0x000fea0003800000 */
.L_x_4615:
[----:B------:R-:W0:Y:S02]  /*13ac0*/  F2I.F64.TRUNC R5, R4 ;  /* 0x0000000400057311 */ /* 0x000e24000030d100 */
[----:B0-----:R0:W-:Y:S01]  /*13ad0*/  STG.E.U16 desc[UR36][R16.64], R5 ;  /* 0x0000000510007986 */ /* 0x0011e2000c101524 */
[----:B------:R-:W-:Y:S05]  /*13ae0*/  BRA `(.L_x_4614) ;  /* 0x0000000c00bc7947 */ /* 0x000fea0003800000 */
.L_x_4610:
        /* <DEDUP_REMOVED lines=13> */
.L_x_4618:
        /* <DEDUP_REMOVED lines=8> */
.L_x_4617:
        /* <DEDUP_REMOVED lines=14> */
.L_x_4620:
        /* <DEDUP_REMOVED lines=9> */
.L_x_4619:
[----:B------:R4:W-:Y:S01]  /*13db0*/  STG.E.64 desc[UR36][R16.64], R4 ;  /* 0x0000000410007986 */ /* 0x0009e2000c101b24 */
[----:B------:R-:W-:Y:S05]  /*13dc0*/  BRA `(.L_x_4614) ;  /* 0x0000000c00047947 */ /* 0x000fea0003800000 */
.L_x_4609:
        /* <DEDUP_REMOVED lines=12> */
.L_x_4623:
[----:B------:R-:W-:-:S05]  /*13e90*/  CS2R R6, SRZ ;  /* 0x0000000000067805 */ /* 0x000fca000001ff00 */
[----:B------:R0:W-:Y:S01]  /*13ea0*/  STG.E.128 desc[UR36][R16.64], R4 ;  /* 0x0000000410007986 */ /* 0x0001e2000c101d24 */
[----:B------:R-:W-:Y:S05]  /*13eb0*/  BRA `(.L_x_4614) ;  /* 0x0000000800c87947 */ /* 0x000fea0003800000 */
.L_x_4622:
        /* <DEDUP_REMOVED lines=25> */
.L_x_4627:
[----:B------:R-:W-:Y:S05]  /*14050*/  BSYNC B0 ;  /* 0x0000000000007941 */ /* 0x000fea0003800000 */
.L_x_4626:
[----:B------:R-:W-:-:S05]  /*14060*/  LOP3.LUT R3, R0, R3, RZ, 0xfc, !PT ;  /* 0x0000000300037212 */ /* 0x000fca00078efcff */
[----:B------:R0:W-:Y:S01]  /*14070*/  STG.E.U8 desc[UR36][R16.64], R3 ;  /* 0x0000000310007986 */ /* 0x0001e2000c101124 */
[----:B------:R-:W-:Y:S05]  /*14080*/  BRA `(.L_x_4614) ;  /* 0x0000000800547947 */ /* 0x000fea0003800000 */
.L_x_4625:
        /* <DEDUP_REMOVED lines=17> */
.L_x_4629:
[----:B------:R-:W-:Y:S01]  /*141a0*/  IMAD.MOV.U32 R0, RZ, RZ, 0x7f ;  /* 0x0000007fff007424 */ /* 0x000fe200078e00ff */
[----:B------:R-:W-:-:S04]  /*141b0*/  ISETP.GT.U32.AND P0, PT, R2, 0x7f800000, PT ;  /* 0x7f8000000200780c */ /* 0x000fc80003f04070 */
[----:B------:R-:W-:-:S09]  /*141c0*/  SEL R0, R0, 0x7c, P0 ;  /* 0x0000007c00007807 */ /* 0x000fd20000000000 */
.L_x_4630:
[----:B------:R-:W-:Y:S05]  /*141d0*/  BSYNC B0 ;  /* 0x0000000000007941 */ /* 0x000fea0003800000 */
.L_x_4628:
[----:B------:R-:W-:-:S04]  /*141e0*/  LOP3.LUT R2, R3, 0x80000000, RZ, 0xc0, !PT ;  /* 0x8000000003027812 */ /* 0x000fc800078ec0ff */
[----:B------:R-:W-:-:S04]  /*141f0*/  SHF.R.U32.HI R3, RZ, 0x18, R2 ;  /* 0x00000018ff037819 */ /* 0x000fc80000011602 */
[----:B------:R-:W-:-:S05]  /*14200*/  LOP3.LUT R3, R0, R3, RZ, 0xfc, !PT ;  /* 0x0000000300037212 */ /* 0x000fca00078efcff */
[----:B------:R0:W-:Y:S01]  /*14210*/  STG.E.U8 desc[UR36][R16.64], R3 ;  /* 0x0000000310007986 */ /* 0x0001e2000c101124 */
[----:B------:R-:W-:Y:S05]  /*14220*/  BRA `(.L_x_4614) ;  /* 0x0000000400ec7947 */ /* 0x000fea0003800000 */
.L_x_4624:
        /* <DEDUP_REMOVED lines=8> */
.L_x_4621:
        /* <DEDUP_REMOVED lines=11> */
.L_x_4633:
        /* <DEDUP_REMOVED lines=21> */
.L_x_4636:
[----:B------:R-:W-:-:S04]  /*144b0*/  LOP3.LUT R2, R3, 0x80000000, RZ, 0xc0, !PT ;  /* 0x8000000003027812 */ /* 0x000fc800078ec0ff */
[----:B------:R-:W-:-:S04]  /*144c0*/  SHF.R.U32.HI R3, RZ, 0x18, R2 ;  /* 0x00000018ff037819 */ /* 0x000fc80000011602 */
[----:B------:R-:W-:-:S04]  /*144d0*/  LOP3.LUT R0, R0, R3, RZ, 0xfc, !PT ;  /* 0x0000000300007212 */ /* 0x000fc800078efcff */
[----:B------:R-:W-:-:S07]  /*144e0*/  PRMT R8, R0, 0x7610, R8 ;  /* 0x0000761000087816 */ /* 0x000fce0000000008 */
.L_x_4635:
[----:B------:R-:W-:Y:S05]  /*144f0*/  BSYNC B0 ;  /* 0x0000000000007941 */ /* 0x000fea0003800000 */
.L_x_4634:
[----:B------:R0:W-:Y:S01]  /*14500*/  STG.E.U8 desc[UR36][R16.64], R8 ;  /* 0x0000000810007986 */ /* 0x0001e2000c101124 */
[----:B------:R-:W-:Y:S05]  /*14510*/  BRA `(.L_x_4614) ;  /* 0x0000000400307947 */ /* 0x000fea0003800000 */
.L_x_4632:
        /* <DEDUP_REMOVED lines=21> */
.L_x_4639:
[----:B------:R-:W-:-:S04]  /*14670*/  LOP3.LUT R2, R3, 0x80000000, RZ, 0xc0, !PT ;  /* 0x8000000003027812 */ /* 0x000fc800078ec0ff */
[----:B------:R-:W-:-:S04]  /*14680*/  SHF.R.U32.HI R3, RZ, 0x18, R2 ;  /* 0x00000018ff037819 */ /* 0x000fc80000011602 */
[----:B------:R-:W-:-:S04]  /*14690*/  LOP3.LUT R0, R0, R3, RZ, 0xfc, !PT ;  /* 0x0000000300007212 */ /* 0x000fc800078efcff */
[----:B------:R-:W-:-:S07]  /*146a0*/  PRMT R8, R0, 0x7610, R8 ;  /* 0x0000761000087816 */ /* 0x000fce0000000008 */
.L_x_4638:
[----:B------:R-:W-:Y:S05]  /*146b0*/  BSYNC B0 ;  /* 0x0000000000007941 */ /* 0x000fea0003800000 */
.L_x_4637:
[----:B------:R0:W-:Y:S01]  /*146c0*/  STG.E.U8 desc[UR36][R16.64], R8 ;  /* 0x0000000810007986 */ /* 0x0001e2000c101124 */
[----:B------:R-:W-:Y:S05]  /*146d0*/  BRA `(.L_x_4614) ;  /* 0x0000000000c07947 */ /* 0x000fea0003800000 */
.L_x_4631:
        /* <DEDUP_REMOVED lines=26> */
.L_x_4613:
[----:B------:R-:W-:Y:S01]  /*14880*/  MOV R0, 0x0 ;  /* 0x0000000000007802 */ /* 0x000fe20000000f00 */
[----:B------:R-:W-:Y:S01]  /*14890*/  ULDC.64 UR4, c[0x4][0x128] ;  /* 0x01004a0000047ab9 */ /* 0x000fe20000000a00 */
[----:B------:R-:W-:Y:S01]  /*148a0*/  ULDC.64 UR6, c[0x4][0x10] ;  /* 0x0100040000067ab9 */ /* 0x000fe20000000a00 */
[----:B------:R-:W-:Y:S01]  /*148b0*/  IMAD.U32 R4, RZ, RZ, UR4 ;  /* 0x00000004ff047e24 */ /* 0x000fe2000f8e00ff */
[----:B------:R0:W1:Y:S01]  /*148c0*/  LDC.64 R2, c[0x4][R0] ;  /* 0x0100000000027b82 */ /* 0x0000620000000a00 */
[----:B------:R-:W-:Y:S01]  /*148d0*/  IMAD.U32 R5, RZ, RZ, UR5 ;  /* 0x00000005ff057e24 */ /* 0x000fe2000f8e00ff */
[----:B------:R-:W-:Y:S01]  /*148e0*/  ULDC.64 UR4, c[0x4][0x130] ;  /* 0x01004c0000047ab9 */ /* 0x000fe20000000a00 */
[----:B------:R-:W-:Y:S01]  /*148f0*/  IMAD.U32 R10, RZ, RZ, UR6 ;  /* 0x00000006ff0a7e24 */ /* 0x000fe2000f8e00ff */
[----:B------:R-:W-:Y:S01]  /*14900*/  MOV R6, UR4 ;  /* 0x0000000400067c02 */ /* 0x000fe20008000f00 */
[----:B------:R-:W-:Y:S02]  /*14910*/  IMAD.U32 R7, RZ, RZ, UR5 ;  /* 0x00000005ff077e24 */ /* 0x000fe4000f8e00ff */
[----:B------:R-:W-:-:S02]  /*14920*/  IMAD.U32 R11, RZ, RZ, UR7 ;  /* 0x00000007ff0b7e24 */ /* 0x000fc4000f8e00ff */
[----:B------:R-:W-:Y:S02]  /*14930*/  IMAD.MOV.U32 R8, RZ, RZ, 0x65 ;  /* 0x00000065ff087424 */ /* 0x000fe400078e00ff */
[----:B------:R-:W-:Y:S02]  /*14940*/  IMAD.MOV.U32 R12, RZ, RZ, 0x1 ;  /* 0x00000001ff0c7424 */ /* 0x000fe400078e00ff */
[----:B0-----:R-:W-:-:S07]  /*14950*/  IMAD.MOV.U32 R13, RZ, RZ, RZ ;  /* 0x000000ffff0d7224 */ /* 0x001fce00078e00ff */
[----:B------:R-:W-:-:S07]  /*14960*/  LEPC R20, `(.L_x_4642) ;  /* 0x000000001014794e */ /* 0x000fce0000000000 */
[----:B-1----:R-:W-:Y:S05]  /*14970*/  CALL.ABS.NOINC R2 ;  /* 0x0000000002007343 */ /* 0x002fea0003c00000 */
.L_x_4642:
[----:B------:R-:W-:Y:S05]  /*14980*/  BRA `(.L_x_4614) ;  /* 0x0000000000147947 */ /* 0x000fea0003800000 */
.L_x_4641:
[----:B------:R-:W0:Y:S02]  /*14990*/  F2I.U64.F64.TRUNC R4, R4 ;  /* 0x0000000400047311 */ /* 0x000e24000030d800 */
[----:B0-----:R0:W-:Y:S01]  /*149a0*/  STG.E.64 desc[UR36][R16.64], R4 ;  /* 0x0000000410007986 */ /* 0x0011e2000c101b24 */
[----:B------:R-:W-:Y:S05]  /*149b0*/  BRA `(.L_x_4614) ;  /* 0x0000000000087947 */ /* 0x000fea0003800000 */
.L_x_4640:
[----:B------:R-:W0:Y:S02]  /*149c0*/  F2I.U32.F64.TRUNC R5, R4 ;  /* 0x0000000400057311 */ /* 0x000e24000030d000 */
[----:B0-----:R0:W-:Y:S02]  /*149d0*/  STG.E desc[UR36][R16.64], R5 ;  /* 0x0000000510007986 */ /* 0x0011e4000c101924 */
.L_x_4614:
[----:B------:R-:W-:-:S07]  /*149e0*/  VIADD R25, R25, 0x80 ;  /* 0x0000008019197836 */ /* 0x000fce0000000000 */
.L_x_4471:
[----:B------:R-:W-:Y:S05]  /*149f0*/  BSYNC B6 ;  /* 0x0000000000067941 */ /* 0x000fea0003800000 */
.L_x_4470:
[----:B------:R-:W-:Y:S02]  /*14a00*/  ULDC UR4, c[0x0][0x210] ;  /* 0x0000840000047ab9 */ /* 0x000fe40000000800 */
[----:B------:R-:W-:-:S13]  /*14a10*/  ISETP.GE.AND P0, PT, R25, UR4, PT ;  /* 0x0000000419007c0c */ /* 0x000fda000bf06270 */
[----:B------:R-:W-:Y:S05]  /*14a20*/  @P0 EXIT ;  /* 0x000000000000094d */ /* 0x000fea0003800000 */
[----:B01234-:R-:W0:Y:S01]  /*14a30*/  LDC R3, c[0x0][0x218] ;  /* 0x00008600ff037b82 */ /* 0x01fe220000000800 */
        /* <DEDUP_REMOVED lines=429> */
.L_x_4643:
        /* <DEDUP_REMOVED lines=21> */
.L_x_4647:
[----:B------:R-:W2:Y:S02]  /*16660*/  LDG.E.U8 R4, desc[UR36][R4.64] ;  /* 0x0000002404047981 */ /* 0x000ea4000c1e1100 */
[----:B--2---:R0:W1:Y:S01]  /*16670*/  I2F.F64.U16 R22, R4 ;  /* 0x0000000400167312 */ /* 0x0040620000101800 */
[----:B------:R-:W-:Y:S05]  /*16680*/  BRA `(.L_x_4649) ;  /* 0x0000000c00707947 */ /* 0x000fea0003800000 */
.L_x_4646:
        /* <DEDUP_REMOVED lines=9> */
.L_x_4651:
[----:B------:R-:W2:Y:S02]  /*16720*/  LDG.E R4, desc[UR36][R4.64] ;  /* 0x0000002404047981 */ /* 0x000ea4000c1e1900 */
[----:B--2---:R0:W1:Y:S01]  /*16730*/  I2F.F64 R22, R4 ;  /* 0x0000000400167312 */ /* 0x0040620000201c00 */
[----:B------:R-:W-:Y:S05]  /*16740*/  BRA `(.L_x_4649) ;  /* 0x0000000c00407947 */ /* 0x000fea0003800000 */
.L_x_4650:
[----:B------:R-:W2:Y:S02]  /*16750*/  LDG.E.U16 R4, desc[UR36][R4.64] ;  /* 0x0000002404047981 */ /* 0x000ea4000c1e1500 */
[----:B--2---:R0:W1:Y:S01]  /*16760*/  I2F.F64.S16 R22, R4 ;  /* 0x0000000400167312 */ /* 0x0040620000101c00 */
[----:B------:R-:W-:Y:S05]  /*16770*/  BRA `(.L_x_4649) ;  /* 0x0000000c00347947 */ /* 0x000fea0003800000 */
.L_x_4645:
        /* <DEDUP_REMOVED lines=10> */
.L_x_4653:
[----:B------:R-:W2:Y:S02]  /*16820*/  LDG.E.U16 R0, desc[UR36][R4.64] ;  /* 0x0000002404007981 */ /* 0x000ea4000c1e1500 */
[----:B--2---:R-:W-:-:S05]  /*16830*/  HADD2.F32 R0, -RZ, R0.H0_H0 ;  /* 0x20000000ff007230 */ /* 0x004fca0000004100 */
[----:B------:R-:W-:-:S04]  /*16840*/  FMUL.FTZ R0, R0, 1 ;  /* 0x3f80000000007820 */ /* 0x000fc80000410000 */
[----:B------:R0:W1:Y:S01]  /*16850*/  F2F.F64.F32 R22, R0 ;  /* 0x0000000000167310 */ /* 0x0000620000201800 */
[----:B------:R-:W-:Y:S05]  /*16860*/  BRA `(.L_x_4649) ;  /* 0x0000000800f87947 */ /* 0x000fea0003800000 */
.L_x_4652:
        /* <DEDUP_REMOVED lines=10> */
.L_x_4655:
[----:B------:R-:W2:Y:S02]  /*16910*/  LDG.E.U16 R4, desc[UR36][R4.64] ;  /* 0x0000002404047981 */ /* 0x000ea4000c1e1500 */
[----:B--2---:R-:W-:-:S05]  /*16920*/  HADD2.F32 R0, -RZ, R4.H0_H0 ;  /* 0x20000004ff007230 */ /* 0x004fca0000004100 */
[----:B------:R-:W-:-:S04]  /*16930*/  FMUL.FTZ R0, R0, 1 ;  /* 0x3f80000000007820 */ /* 0x000fc80000410000 */
[----:B------:R0:W1:Y:S01]  /*16940*/  F2F.F64.F32 R22, R0 ;  /* 0x0000000000167310 */ /* 0x0000620000201800 */
[----:B------:R-:W-:Y:S05]  /*16950*/  BRA `(.L_x_4649) ;  /* 0x0000000800bc7947 */ /* 0x000fea0003800000 */
.L_x_4654:
[----:B------:R0:W5:Y:S01]  /*16960*/  LDG.E.64 R22, desc[UR36][R4.64] ;  /* 0x0000002404167981 */ /* 0x000162000c1e1b00 */
[----:B------:R-:W-:Y:S05]  /*16970*/  BRA `(.L_x_4649) ;  /* 0x0000000800b47947 */ /* 0x000fea0003800000 */
.L_x_4644:
        /* <DEDUP_REMOVED lines=13> */
.L_x_4658:
[----:B------:R0:W5:Y:S01]  /*16a50*/  LDG.E.64 R22, desc[UR36][R4.64] ;  /* 0x0000002404167981 */ /* 0x000162000c1e1b00 */
[----:B------:R-:W-:Y:S05]  /*16a60*/  BRA `(.L_x_4649) ;  /* 0x0000000800787947 */ /* 0x000fea0003800000 */
.L_x_4657:
        /* <DEDUP_REMOVED lines=28> */
.L_x_4660:
        /* <DEDUP_REMOVED lines=15> */
.L_x_4659:
[----:B------:R-:W2:Y:S02]  /*16d20*/  LDG.E.U16 R0, desc[UR36][R4.64] ;  /* 0x0000002404007981 */ /* 0x000ea4000c1e1500 */
[----:B--2---:R-:W-:-:S04]  /*16d30*/  IMAD.U32 R0, R0, 0x10000, RZ ;  /* 0x0001000000007824 */ /* 0x004fc800078e00ff */
[----:B------:R-:W-:-:S04]  /*16d40*/  FMUL.FTZ R0, R0, 1 ;  /* 0x3f80000000007820 */ /* 0x000fc80000410000 */
[----:B------:R1:W2:Y:S01]  /*16d50*/  F2F.F64.F32 R22, R0 ;  /* 0x0000000000167310 */ /* 0x0002a20000201800 */
[----:B------:R-:W-:Y:S05]  /*16d60*/  BRA `(.L_x_4649) ;  /* 0x0000000400b87947 */ /* 0x000fea0003800000 */
.L_x_4656:
        /* <DEDUP_REMOVED lines=11> */
.L_x_4663:
        /* <DEDUP_REMOVED lines=21> */
.L_x_4667:
[----:B------:R-:W-:Y:S05]  /*16f70*/  BSYNC B1 ;  /* 0x0000000000017941 */ /* 0x000fea0003800000 */
.L_x_4666:
[----:B------:R-:W-:Y:S01]  /*16f80*/  LEA R5, R0, 0x3b800000, 0x17 ;  /* 0x3b80000000057811 */ /* 0x000fe200078eb8ff */
[----:B------:R-:W-:-:S05]  /*16f90*/  IMAD.SHL.U32 R0, R3, 0x100000, RZ ;  /* 0x0010000003007824 */ /* 0x000fca00078e00ff */
[----:B------:R-:W-:-:S07]  /*16fa0*/  LOP3.LUT R0, R5, R0, R6, 0xfe, !PT ;  /* 0x0000000005007212 */ /* 0x000fce00078efe06 */
.L_x_4665:
[----:B------:R-:W-:Y:S05]  /*16fb0*/  BSYNC B0 ;  /* 0x0000000000007941 */ /* 0x000fea0003800000 */
.L_x_4664:
[----:B------:R-:W-:-:S04]  /*16fc0*/  FMUL.FTZ R0, R0, 1 ;  /* 0x3f80000000007820 */ /* 0x000fc80000410000 */
[----:B------:R0:W1:Y:S01]  /*16fd0*/  F2F.F64.F32 R22, R0 ;  /* 0x0000000000167310 */ /* 0x0000620000201800 */
[----:B------:R-:W-:Y:S05]  /*16fe0*/  BRA `(.L_x_4649) ;  /* 0x0000000400187947 */ /* 0x000fea0003800000 */
.L_x_4662:
        /* <DEDUP_REMOVED lines=17> */
[----:B------:R-:W-:Y:S02]  /*17100*/  IADD3 R4, R5, -0x1d, RZ ;  /* 0xffffffe305047810 */ /* 0x000fe40007ffe0ff */
[----:B------:R-:W-:Y:S02]  /*17110*/  IADD3 R0, R0, 0x1e, -R5 ;  /* 0x0000001e00007810 */ /* 0x000fe40007ffe805 */
[----:B------:R-:W-:-:S04]  /*17120*/  SHF.L.U32 R4, R3, R4, RZ ;  /* 0x0000000403047219 */ /* 0x000fc800000006ff */
[----:B------:R-:W-:-:S07]  /*17130*/  LOP3.LUT R3, R4, 0x3, RZ, 0xc0, !PT ;  /* 0x0000000304037812 */ /* 0x000fce00078ec0ff */
.L_x_4671:
[----:B------:R-:W-:Y:S05]  /*17140*/  BSYNC B1 ;  /* 0x0000000000017941 */ /* 0x000fea0003800000 */
.L_x_4670:
[----:B------:R-:W-:Y:S01]  /*17150*/  LEA R5, R0, 0x37800000, 0x17 ;  /* 0x3780000000057811 */ /* 0x000fe200078eb8ff */
[----:B------:R-:W-:-:S05]  /*17160*/  IMAD.SHL.U32 R0, R3, 0x200000, RZ ;  /* 0x0020000003007824 */ /* 0x000fca00078e00ff */
[----:B------:R-:W-:-:S07]  /*17170*/  LOP3.LUT R0, R5, R0, R6, 0xfe, !PT ;  /* 0x0000000005007212 */ /* 0x000fce00078efe06 */
.L_x_4669:
[----:B------:R-:W-:Y:S05]  /*17180*/  BSYNC B0 ;  /* 0x0000000000007941 */ /* 0x000fea0003800000 */
.L_x_4668:
[----:B------:R-:W-:-:S04]  /*17190*/  FMUL.FTZ R0, R0, 1 ;  /* 0x3f80000000007820 */ /* 0x000fc80000410000 */
[----:B------:R0:W1:Y:S01]  /*171a0*/  F2F.F64.F32 R22, R0 ;  /* 0x0000000000167310 */ /* 0x0000620000201800 */
[----:B------:R-:W-:Y:S05]  /*171b0*/  BRA `(.L_x_4649) ;  /* 0x0000000000a47947 */ /* 0x000fea0003800000 */
.L_x_4661:
        /* <DEDUP_REMOVED lines=14> */
.L_x_4675:
[----:B------:R-:W-:Y:S05]  /*172a0*/  BSYNC B0 ;  /* 0x0000000000007941 */ /* 0x000fea0003800000 */
.L_x_4674:
[----:B------:R-:W-:-:S04]  /*172b0*/  FMUL.FTZ R0, R0, 1 ;  /* 0x3f80000000007820 */ /* 0x000fc80000410000 */
[----:B------:R0:W1:Y:S01]  /*172c0*/  F2F.F64.F32 R22, R0 ;  /* 0x0000000000167310 */ /* 0x0000620000201800 */
[----:B------:R-:W-:Y:S05]  /*172d0*/  BRA `(.L_x_4649) ;  /* 0x00000000005c7947 */ /* 0x000fea0003800000 */
.L_x_4648:
        /* <DEDUP_REMOVED lines=16> */
.L_x_4676:
[----:B------:R-:W-:Y:S01]  /*173e0*/  CS2R R22, SRZ ;  /* 0x0000000000167805 */ /* 0x000fe2000001ff00 */
[----:B------:R-:W-:Y:S06]  /*173f0*/  BRA `(.L_x_4649) ;  /* 0x0000000000147947 */ /* 0x000fec0003800000 */
.L_x_4673:
[----:B------:R-:W2:Y:S02]  /*17400*/  LDG.E.64 R22, desc[UR36][R4.64] ;  /* 0x0000002404167981 */ /* 0x000ea4000c1e1b00 */
[----:B--2---:R-:W0:Y:S01]  /*17410*/  I2F.F64.U64 R22, R22 ;  /* 0x0000001600167312 */ /* 0x004e220000301800 */
[----:B------:R-:W-:Y:S05]  /*17420*/  BRA `(.L_x_4649) ;  /* 0x0000000000087947 */ /* 0x000fea0003800000 */
.L_x_4672:
[----:B------:R-:W2:Y:S02]  /*17430*/  LDG.E R4, desc[UR36][R4.64] ;  /* 0x0000002404047981 */ /* 0x000ea4000c1e1900 */
[----:B--2---:R0:W1:Y:S02]  /*17440*/  I2F.F64.U32 R22, R4 ;  /* 0x0000000400167312 */ /* 0x0040640000201800 */
.L_x_4649:
[----:B------:R-:W1:Y:S01]  /*17450*/  LDC.U8 R3, c[0x0][0x56b] ;  /* 0x00015ac0ff037b82 */ /* 0x000e620000000000 */
[----:B------:R-:W-:Y:S02]  /*17460*/  ULDC.64 UR4, c[0x0][0x550] ;  /* 0x0001540000047ab9 */ /* 0x000fe40000000a00 */
[----:B0-----:R-:W-:-:S05]  /*17470*/  IADD3 R4, P0, R19, UR4, RZ ;  /* 0x0000000413047c10 */ /* 0x001fca000ff1e0ff */
[----:B------:R-:W-:Y:S01]  /*17480*/  IMAD.X R5, RZ, RZ, UR5, P0 ;  /* 0x00000005ff057e24 */ /* 0x000fe200080e06ff */
[----:B-1-3--:R-:W-:-:S04]  /*17490*/  PRMT R0, R3, 0x9910, RZ ;  /* 0x0000991003007816 */ /* 0x00afc800000000ff */
        /* <DEDUP_REMOVED lines=11> */
[----:B---3--:R0:W1:Y:S01]  /*17550*/  I2F.F64.S16 R24, R4 ;  /* 0x0000000400187312 */ /* 0x0080620000101c00 */
[----:B------:R-:W-:Y:S05]  /*17560*/  BRA `(.L_x_4682) ;  /* 0x0000000c007c7947 */ /* 0x000fea0003800000 */
.L_x_4680:
[----:B------:R-:W3:Y:S02]  /*17570*/  LDG.E.U8 R4, desc[UR36][R4.64] ;  /* 0x0000002404047981 */ /* 0x000ee4000c1e1100 */
[----:B---3--:R0:W1:Y:S01]  /*17580*/  I2F.F64.U16 R24, R4 ;  /* 0x0000000400187312 */ /* 0x0080620000101800 */
[----:B------:R-:W-:Y:S05]  /*17590*/  BRA `(.L_x_4682) ;  /* 0x0000000c00707947 */ /* 0x000fea0003800000 */
.L_x_4679:
[----:B------:R-:W-:-:S13]  /*175a0*/  ISETP.NE.AND P0, PT, R0, 0x2, PT ;  /* 0x000000020000780c */ /* 0x000fda0003f05270 */
[----:B------:R-:W-:Y:S05]  /*175b0*/  @!P0 BRA `(.L_x_4683) ;  /* 0x0000000000288947 */ /* 0x000fea0003800000 */
[----:B------:R-:W-:-:S13]  /*175c0*/  ISETP.NE.AND P0, PT, R0, 0x3, PT ;  /* 0x000000030000780c */ /* 0x000fda0003f05270 */
[----:B------:R-:W-:Y:S05]  /*175d0*/  @!P0 BRA `(.L_x_4684) ;  /* 0x0000000000148947 */ /* 0x000fea0003800000 */
[----:B------:R-:W-:-:S13]  /*175e0*/  ISETP.NE.AND P0, PT, R0, 0x4, PT ;  /* 0x000000040000780c */ /* 0x000fda0003f05270 */
[----:B------:R-:W-:Y:S05]  /*175f0*/  @P0 BRA `(.L_x_4681) ;  /* 0x0000000800fc0947 */ /* 0x000fea0003800000 */
[----:B------:R-:W3:Y:S02]  /*17600*/  LDG.E.64 R24, desc[UR36][R4.64] ;  /* 0x0000002404187981 */ /* 0x000ee4000c1e1b00 */
[----:B---3--:R-:W0:Y:S01]  /*17610*/  I2F.F64.S64 R24, R24 ;  /* 0x0000001800187312 */ /* 0x008e220000301c00 */
[----:B------:R-:W-:Y:S05]  /*17620*/  BRA `(.L_x_4682) ;  /* 0x0000000c004c7947 */ /* 0x000fea0003800000 */
.L_x_4684:
[----:B------:R-:W3:Y:S02]  /*17630*/  LDG.E R4, desc[UR36][R4.64] ;  /* 0x0000002404047981 */ /* 0x000ee4000c1e1900 */
[----:B---3--:R0:W1:Y:S01]  /*17640*/  I2F.F64 R24, R4 ;  /* 0x0000000400187312 */ /* 0x0080620000201c00 */
[----:B------:R-:W-:Y:S05]  /*17650*/  BRA `(.L_x_4682) ;  /* 0x0000000c00407947 */ /* 0x000fea0003800000 */
.L_x_4683:
[----:B------:R-:W3:Y:S02]  /*17660*/  LDG.E.U16 R4, desc[UR36][R4.64] ;  /* 0x0000002404047981 */ /* 0x000ee4000c1e1500 */
[----:B---3--:R0:W1:Y:S01]  /*17670*/  I2F.F64.S16 R24, R4 ;  /* 0x0000000400187312 */ /* 0x0080620000101c00 */
[----:B------:R-:W-:Y:S05]  /*17680*/  BRA `(.L_x_4682) ;  /* 0x0000000c00347947 */ /* 0x000fea0003800000 */
.L_x_4678:
[----:B------:R-:W-:-:S13]  /*17690*/  ISETP.GT.AND P0, PT, R0, 0x6, PT ;  /* 0x000000060000780c */ /* 0x000fda0003f04270 */
[----:B------:R-:W-:Y:S05]  /*176a0*/  @P0 BRA `(.L_x_4685) ;  /* 0x0000000000340947 */ /* 0x000fea0003800000 */
[----:B------:R-:W-:-:S13]  /*176b0*/  ISETP.NE.AND P0, PT, R0, 0x5, PT ;  /* 0x000000050000780c */ /* 0x000fda0003f05270 */
[----:B------:R-:W-:Y:S05]  /*176c0*/  @!P0 BRA `(.L_x_4686) ;  /* 0x0000000000188947 */ /* 0x000fea0003800000 */
[----:B------:R-:W-:-:S13]  /*176d0*/  ISETP.NE.AND P0, PT, R0, 0x6, PT ;  /* 0x000000060000780c */ /* 0x000fda0003f05270 */
[----:B------:R-:W-:Y:S05]  /*176e0*/  @P0 BRA `(.L_x_4681) ;  /* 0x0000000800c00947 */ /* 0x000fea0003800000 */
[----:B------:R-:W3:Y:S02]  /*176f0*/  LDG.E R24, desc[UR36][R4.64] ;  /* 0x0000002404187981 */ /* 0x000ee4000c1e1900 */
[----:B---3--:R-:W-:-:S06]  /*17700*/  FMUL.FTZ R24, R24, 1 ;  /* 0x3f80000018187820 */ /* 0x008fcc0000410000 */
[----:B------:R-:W0:Y:S01]  /*17710*/  F2F.F64.F32 R24, R24 ;  /* 0x0000001800187310 */ /* 0x000e220000201800 */
[----:B------:R-:W-:Y:S05]  /*17720*/  BRA `(.L_x_4682) ;  /* 0x0000000c000c7947 */ /* 0x000fea0003800000 */
.L_x_4686:
[----:B------:R-:W3:Y:S02]  /*17730*/  LDG.E.U16 R0, desc[UR36][R4.64] ;  /* 0x0000002404007981 */ /* 0x000ee4000c1e1500 */
[----:B---3--:R-:W-:-:S05]  /*17740*/  HADD2.F32 R0, -RZ, R0.H0_H0 ;  /* 0x20000000ff007230 */ /* 0x008fca0000004100 */
[----:B------:R-:W-:-:S04]  /*17750*/  FMUL.FTZ R0, R0, 1 ;  /* 0x3f80000000007820 */ /* 0x000fc80000410000 */
[----:B------:R0:W1:Y:S01]  /*17760*/  F2F.F64.F32 R24, R0 ;  /* 0x0000000000187310 */ /* 0x0000620000201800 */
[----:B------:R-:W-:Y:S05]  /*17770*/  BRA `(.L_x_4682) ;  /* 0x0000000800f87947 */ /* 0x000fea0003800000 */
.L_x_4685:
[----:B------:R-:W-:-:S13]  /*17780*/  ISETP.NE.AND P0, PT, R0, 0x7, PT ;  /* 0x000000070000780c */ /* 0x000fda0003f05270 */
[----:B------:R-:W-:Y:S05]  /*17790*/  @!P0 BRA `(.L_x_4687) ;  /* 0x0000000000348947 */ /* 0x000fea0003800000 */
        /* <DEDUP_REMOVED lines=8> */
.L_x_4688:
[----:B------:R-:W3:Y:S02]  /*17820*/  LDG.E.U16 R4, desc[UR36][R4.64] ;  /* 0x0000002404047981 */ /* 0x000ee4000c1e1500 */
[----:B---3--:R-:W-:-:S05]  /*17830*/  HADD2.F32 R0, -RZ, R4.H0_H0 ;  /* 0x20000004ff007230 */ /* 0x008fca0000004100 */
[----:B------:R-:W-:-:S04]  /*17840*/  FMUL.FTZ R0, R0, 1 ;  /* 0x3f80000000007820 */ /* 0x000fc80000410000 */
[----:B------:R1:W3:Y:S01]  /*17850*/  F2F.F64.F32 R24, R0 ;  /* 0x0000000000187310 */ /* 0x0002e20000201800 */
[----:B------:R-:W-:Y:S05]  /*17860*/  BRA `(.L_x_4682) ;  /* 0x0000000800bc7947 */ /* 0x000fea0003800000 */
.L_x_4687:
[----:B------:R0:W5:Y:S01]  /*17870*/  LDG.E.64 R24, desc[UR36][R4.64] ;  /* 0x0000002404187981 */ /* 0x000162000c1e1b00 */
[----:B------:R-:W-:Y:S05]  /*17880*/  BRA `(.L_x_4682) ;  /* 0x0000000800b47947 */ /* 0x000fea0003800000 */
.L_x_4677:
        /* <DEDUP_REMOVED lines=8> */
[----:B------:R-:W3:Y:S01]  /*17910*/  LDG.E.U8 R4, desc[UR36][R4.64] ;  /* 0x0000002404047981 */ /* 0x000ee2000c1e1100 */
[----:B------:R-:W-:Y:S01]  /*17920*/  IMAD.MOV.U32 R24, RZ, RZ, RZ ;  /* 0x000000ffff187224 */ /* 0x000fe200078e00ff */
[----:B---3--:R-:W-:-:S04]  /*17930*/  ISETP.NE.AND P0, PT, R4, RZ, PT ;  /* 0x000000ff0400720c */ /* 0x008fc80003f05270 */
[----:B------:R-:W-:Y:S01]  /*17940*/  FSEL R25, RZ, 1.875, !P0 ;  /* 0x3ff00000ff197808 */ /* 0x000fe20004000000 */
[----:B------:R-:W-:Y:S08]  /*17950*/  BRA `(.L_x_4682) ;  /* 0x0000000800807947 */ /* 0x000ff00003800000 */
.L_x_4691:
[----:B------:R0:W5:Y:S01]  /*17960*/  LDG.E.64 R24, desc[UR36][R4.64] ;  /* 0x0000002404187981 */ /* 0x000162000c1e1b00 */
[----:B------:R-:W-:Y:S05]  /*17970*/  BRA `(.L_x_4682) ;  /* 0x0000000800787947 */ /* 0x000fea0003800000 */
.L_x_4690:
        /* <DEDUP_REMOVED lines=28> */
.L_x_4693:
        /* <DEDUP_REMOVED lines=15> */
.L_x_4692:
[----:B------:R-:W3:Y:S02]  /*17c30*/  LDG.E.U16 R0, desc[UR36][R4.64] ;  /* 0x0000002404007981 */ /* 0x000ee4000c1e1500 */
[----:B---3--:R-:W-:-:S04]  /*17c40*/  IMAD.U32 R0, R0, 0x10000, RZ ;  /* 0x0001000000007824 */ /* 0x008fc800078e00ff */
[----:B------:R-:W-:-:S04]  /*17c50*/  FMUL.FTZ R0, R0, 1 ;  /* 0x3f80000000007820 */ /* 0x000fc80000410000 */
[----:B------:R0:W1:Y:S01]  /*17c60*/  F2F.F64.F32 R24, R0 ;  /* 0x0000000000187310 */ /* 0x0000620000201800 */
[----:B------:R-:W-:Y:S05]  /*17c70*/  BRA `(.L_x_4682) ;  /* 0x0000000400b87947 */ /* 0x000fea0003800000 */
.L_x_4689:
        /* <DEDUP_REMOVED lines=9> */
[----:B---3--:R0:W1:Y:S01]  /*17d10*/  I2F.F64.U16 R24, R4 ;  /* 0x0000000400187312 */ /* 0x0080620000101800 */
[----:B------:R-:W-:Y:S05]  /*17d20*/  BRA `(.L_x_4682) ;  /* 0x00000004008c7947 */ /* 0x000fea0003800000 */
.L_x_4696:
[----:B------:R-:W3:Y:S01]  /*17d30*/  LDG.E.U8 R3, desc[UR36][R4.64] ;  /* 0x0000002404037981 */ /* 0x000ee2000c1e1100 */
[----:B------:R-:W-:Y:S01]  /*17d40*/  BSSY B0, `(.L_x_4697) ;  /* 0x0000018000007945 */ /* 0x000fe20003800000 */
        /* <DEDUP_REMOVED lines=19> */
.L_x_4700:
[----:B------:R-:W-:Y:S05]  /*17e80*/  BSYNC B1 ;  /* 0x0000000000017941 */ /* 0x000fea0003800000 */
.L_x_4699:
[----:B------:R-:W-:Y:S01]  /*17e90*/  LEA R5, R0, 0x3b800000, 0x17 ;  /* 0x3b80000000057811 */ /* 0x000fe200078eb8ff */
[----:B------:R-:W-:-:S05]  /*17ea0*/  IMAD.SHL.U32 R0, R3, 0x100000, RZ ;  /* 0x0010000003007824 */ /* 0x000fca00078e00ff */
[----:B------:R-:W-:-:S07]  /*17eb0*/  LOP3.LUT R0, R5, R0, R6, 0xfe, !PT ;  /* 0x0000000005007212 */ /* 0x000fce00078efe06 */
.L_x_4698:
[----:B------:R-:W-:Y:S05]  /*17ec0*/  BSYNC B0 ;  /* 0x0000000000007941 */ /* 0x000fea0003800000 */
.L_x_4697:
[----:B------:R-:W-:-:S04]  /*17ed0*/  FMUL.FTZ R0, R0, 1 ;  /* 0x3f80000000007820 */ /* 0x000fc80000410000 */
[----:B------:R0:W1:Y:S01]  /*17ee0*/  F2F.F64.F32 R24, R0 ;  /* 0x0000000000187310 */ /* 0x0000620000201800 */
[----:B------:R-:W-:Y:S05]  /*17ef0*/  BRA `(.L_x_4682) ;  /* 0x0000000400187947 */ /* 0x000fea0003800000 */
.L_x_4695:
        /* <DEDUP_REMOVED lines=21> */
.L_x_4704:
[----:B------:R-:W-:Y:S05]  /*18050*/  BSYNC B1 ;  /* 0x0000000000017941 */ /* 0x000fea0003800000 */
.L_x_4703:
[----:B------:R-:W-:Y:S01]  /*18060*/  LEA R5, R0, 0x37800000, 0x17 ;  /* 0x3780000000057811 */ /* 0x000fe200078eb8ff */
[----:B------:R-:W-:-:S05]  /*18070*/  IMAD.SHL.U32 R0, R3, 0x200000, RZ ;  /* 0x0020000003007824 */ /* 0x000fca00078e00ff */
[----:B------:R-:W-:-:S07]  /*18080*/  LOP3.LUT R0, R5, R0, R6, 0xfe, !PT ;  /* 0x0000000005007212 */ /* 0x000fce00078efe06 */
.L_x_4702:
[----:B------:R-:W-:Y:S05]  /*18090*/  BSYNC B0 ;  /* 0x0000000000007941 */ /* 0x000fea0003800000 */
.L_x_4701:
[----:B------:R-:W-:-:S04]  /*180a0*/  FMUL.FTZ R0, R0, 1 ;  /* 0x3f80000000007820 */ /* 0x000fc80000410000 */
[----:B------:R0:W1:Y:S01]  /*180b0*/  F2F.F64.F32 R24, R0 ;  /* 0x0000000000187310 */ /* 0x0000620000201800 */
[----:B------:R-:W-:Y:S05]  /*180c0*/  BRA `(.L_x_4682) ;  /* 0x0000000000a47947 */ /* 0x000fea0003800000 */
.L_x_4694:
[----:B------:R-:W-:-:S13]  /*180d0*/  ISETP.NE.AND P0, PT, R0, 0x1c, PT ;  /* 0x0000001c0000780c */ /* 0x000fda0003f05270 */
[----:B------:R-:W-:Y:S05]  /*180e0*/  @!P0 BRA `(.L_x_4705) ;  /* 0x0000000000948947 */ /* 0x000fea0003800000 */
[----:B------:R-:W-:-:S13]  /*180f0*/  ISETP.NE.AND P0, PT, R0, 0x1d, PT ;  /* 0x0000001d0000780c */ /* 0x000fda0003f05270 */
[----:B------:R-:W-:Y:S05]  /*18100*/  @!P0 BRA `(.L_x_4706) ;  /* 0x0000000000808947 */ /* 0x000fea0003800000 */
[----:B------:R-:W-:-:S13]  /*18110*/  ISETP.NE.AND P0, PT, R0, 0x2c, PT ;  /* 0x0000002c0000780c */ /* 0x000fda0003f05270 */
[----:B------:R-:W-:Y:S05]  /*18120*/  @P0 BRA `(.L_x_4681) ;  /* 0x0000000000300947 */ /* 0x000fea0003800000 */
[----:B------:R-:W3:Y:S01]  /*18130*/  LDG.E.U8 R4, desc[UR36][R4.64] ;  /* 0x0000002404047981 */ /* 0x000ee2000c1e1100 */
[----:B------:R-:W-:Y:S01]  /*18140*/  BSSY B0, `(.L_x_4707) ;  /* 0x0000007000007945 */ /* 0x000fe20003800000 */
[----:B------:R-:W-:Y:S01]  /*18150*/  IMAD.MOV.U32 R0, RZ, RZ, 0x400000 ;  /* 0x00400000ff007424 */ /* 0x000fe200078e00ff */
[----:B---3--:R-:W-:-:S13]  /*18160*/  ISETP.NE.AND P0, PT, R4, RZ, PT ;  /* 0x000000ff0400720c */ /* 0x008fda0003f05270 */
[----:B------:R-:W-:Y:S05]  /*18170*/  @!P0 BRA `(.L_x_4708) ;  /* 0x00000000000c8947 */ /* 0x000fea0003800000 */
[----:B------:R-:W-:-:S13]  /*18180*/  ISETP.NE.AND P0, PT, R4, 0xff, PT ;  /* 0x000000ff0400780c */ /* 0x000fda0003f05270 */
[----:B------:R-:W-:Y:S02]  /*18190*/  @!P0 IMAD.MOV.U32 R0, RZ, RZ, 0x7f800001 ;  /* 0x7f800001ff008424 */ /* 0x000fe400078e00ff */
[----:B------:R-:W-:-:S07]  /*181a0*/  @P0 IMAD.SHL.U32 R0, R4, 0x800000, RZ ;  /* 0x0080000004000824 */ /* 0x000fce00078e00ff */
.L_x_4708:
[----:B------:R-:W-:Y:S05]  /*181b0*/  BSYNC B0 ;  /* 0x0000000000007941 */ /* 0x000fea0003800000 */
.L_x_4707:
[----:B------:R-:W-:-:S04]  /*181c0*/  FMUL.FTZ R0, R0, 1 ;  /* 0x3f80000000007820 */ /* 0x000fc80000410000 */
[----:B------:R0:W1:Y:S01]  /*181d0*/  F2F.F64.F32 R24, R0 ;  /* 0x0000000000187310 */ /* 0x0000620000201800 */
[----:B------:R-:W-:Y:S05]  /*181e0*/  BRA `(.L_x_4682) ;  /* 0x00000000005c7947 */ /* 0x000fea0003800000 */
.L_x_4681:
[----:B------:R-:W-:Y:S01]  /*181f0*/  MOV R14, 0x0 ;  /* 0x00000000000e7802 */ /* 0x000fe20000000f00 */
[----:B------:R-:W-:Y:S01]  /*18200*/  ULDC.64 UR4, c[0x4][0x128] ;  /* 0x01004a0000047ab9 */ /* 0x000fe20000000a00 */
[----:B------:R-:W-:Y:S01]  /*18210*/  ULDC.64 UR6, c[0x4][0x8] ;  /* 0x0100020000067ab9 */ /* 0x000fe20000000a00 */
[----:B------:R-:W-:Y:S02]  /*18220*/  IMAD.U32 R4, RZ, RZ, UR4 ;  /* 0x00000004ff047e24 */ /* 0x000fe4000f8e00ff */
[----:B------:R-:W-:Y:S01]  /*18230*/  IMAD.U32 R5, RZ, RZ, UR5 ;  /* 0x00000005ff057e24 */ /* 0x000fe2000f8e00ff */
[----:B------:R-:W0:Y:S01]  /*18240*/  LDC.64 R14, c[0x4][R14] ;  /* 0x010000000e0e7b82 */ /* 0x000e220000000a00 */
[----:B------:R-:W-:Y:S01]  /*18250*/  ULDC.64 UR4, c[0x4][0x130] ;  /* 0x01004c0000047ab9 */ /* 0x000fe20000000a00 */
[----:B------:R-:W-:Y:S01]  /*18260*/  IMAD.U32 R10, RZ, RZ, UR6 ;  /* 0x00000006ff0a7e24 */ /* 0x000fe2000f8e00ff */
[----:B------:R-:W-:Y:S01]  /*18270*/  MOV R6, UR4 ;  /* 0x0000000400067c02 */ /* 0x000fe20008000f00 */
[----:B------:R-:W-:-:S02]  /*18280*/  IMAD.U32 R7, RZ, RZ, UR5 ;  /* 0x00000005ff077e24 */ /* 0x000fc4000f8e00ff */
[----:B------:R-:W-:Y:S02]  /*18290*/  IMAD.U32 R11, RZ, RZ, UR7 ;  /* 0x00000007ff0b7e24 */ /* 0x000fe4000f8e00ff */
[----:B------:R-:W-:Y:S02]  /*182a0*/  IMAD.MOV.U32 R8, RZ, RZ, 0x4e ;  /* 0x0000004eff087424 */ /* 0x000fe400078e00ff */
[----:B------:R-:W-:Y:S02]  /*182b0*/  IMAD.MOV.U32 R12, RZ, RZ, 0x1 ;  /* 0x00000001ff0c7424 */ /* 0x000fe400078e00ff */
[----:B------:R-:W-:-:S07]  /*182c0*/  IMAD.MOV.U32 R13, RZ, RZ, RZ ;  /* 0x000000ffff0d7224 */ /* 0x000fce00078e00ff */
[----:B------:R-:W-:-:S07]  /*182d0*/  LEPC R20, `(.L_x_4709) ;  /* 0x000000001014794e */ /* 0x000fce0000000000 */
[----:B0-2-45:R-:W-:Y:S05]  /*182e0*/  CALL.ABS.NOINC R14 ;  /* 0x000000000e007343 */ /* 0x035fea0003c00000 */
.L_x_4709:
[----:B------:R-:W-:Y:S01]  /*182f0*/  CS2R R24, SRZ ;  /* 0x0000000000187805 */ /* 0x000fe2000001ff00 */
[----:B------:R-:W-:Y:S06]  /*18300*/  BRA `(.L_x_4682) ;  /* 0x0000000000147947 */ /* 0x000fec0003800000 */
.L_x_4706:
[----:B------:R-:W3:Y:S02]  /*18310*/  LDG.E.64 R24, desc[UR36][R4.64] ;  /* 0x0000002404187981 */ /* 0x000ee4000c1e1b00 */
[----:B---3--:R-:W0:Y:S01]  /*18320*/  I2F.F64.U64 R24, R24 ;  /* 0x0000001800187312 */ /* 0x008e220000301800 */
[----:B------:R-:W-:Y:S05]  /*18330*/  BRA `(.L_x_4682) ;  /* 0x0000000000087947 */ /* 0x000fea0003800000 */
.L_x_4705:
[----:B------:R-:W3:Y:S02]  /*18340*/  LDG.E R4, desc[UR36][R4.64] ;  /* 0x0000002404047981 */ /* 0x000ee4000c1e1900 */
[----:B---3--:R0:W1:Y:S02]  /*18350*/  I2F.F64.U32 R24, R4 ;  /* 0x0000000400187312 */ /* 0x0080640000201800 */
.L_x_4682:
        /* <DEDUP_REMOVED lines=18> */
.L_x_4713:
[----:B------:R-:W2:Y:S02]  /*18480*/  LDG.E.U8 R4, desc[UR36][R4.64] ;  /* 0x0000002404047981 */ /* 0x000ea4000c1e1100 */
[----:B--2---:R0:W1:Y:S01]  /*18490*/  I2F.F64.U16 R18, R4 ;  /* 0x0000000400127312 */ /* 0x0040620000101800 */
[----:B------:R-:W-:Y:S05]  /*184a0*/  BRA `(.L_x_4715) ;  /* 0x0000000c00707947 */ /* 0x000fea0003800000 */
.L_x_4712:
        /* <DEDUP_REMOVED lines=9> */
.L_x_4717:
[----:B------:R-:W2:Y:S02]  /*18540*/  LDG.E R4, desc[UR36][R4.64] ;  /* 0x0000002404047981 */ /* 0x000ea4000c1e1900 */
[----:B--2---:R0:W1:Y:S01]  /*18550*/  I2F.F64 R18, R4 ;  /* 0x0000000400127312 */ /* 0x0040620000201c00 */
[----:B------:R-:W-:Y:S05]  /*18560*/  BRA `(.L_x_4715) ;  /* 0x0000000c00407947 */ /* 0x000fea0003800000 */
.L_x_4716:
[----:B------:R-:W2:Y:S02]  /*18570*/  LDG.E.U16 R4, desc[UR36][R4.64] ;  /* 0x0000002404047981 */ /* 0x000ea4000c1e1500 */
[----:B--2---:R0:W1:Y:S01]  /*18580*/  I2F.F64.S16 R18, R4 ;  /* 0x0000000400127312 */ /* 0x0040620000101c00 */
[----:B------:R-:W-:Y:S05]  /*18590*/  BRA `(.L_x_4715) ;  /* 0x0000000c00347947 */ /* 0x000fea0003800000 */
.L_x_4711:
        /* <DEDUP_REMOVED lines=10> */
.L_x_4719:
[----:B------:R-:W2:Y:S02]  /*18640*/  LDG.E.U16 R0, desc[UR36][R4.64] ;  /* 0x0000002404007981 */ /* 0x000ea4000c1e1500 */
[----:B--2---:R-:W-:-:S05]  /*18650*/  HADD2.F32 R0, -RZ, R0.H0_H0 ;  /* 0x20000000ff007230 */ /* 0x004fca0000004100 */
[----:B------:R-:W-:-:S04]  /*18660*/  FMUL.FTZ R0, R0, 1 ;  /* 0x3f80000000007820 */ /* 0x000fc80000410000 */
[----:B------:R0:W1:Y:S01]  /*18670*/  F2F.F64.F32 R18, R0 ;  /* 0x0000000000127310 */ /* 0x0000620000201800 */
[----:B------:R-:W-:Y:S05]  /*18680*/  BRA `(.L_x_4715) ;  /* 0x0000000800f87947 */ /* 0x000fea0003800000 */
.L_x_4718:
        /* <DEDUP_REMOVED lines=10> */
.L_x_4721:
[----:B------:R-:W2:Y:S02]  /*18730*/  LDG.E.U16 R4, desc[UR36][R4.64] ;  /* 0x0000002404047981 */ /* 0x000ea4000c1e1500 */
[----:B--2---:R-:W-:-:S05]  /*18740*/  HADD2.F32 R0, -RZ, R4.H0_H0 ;  /* 0x20000004ff007230 */ /* 0x004fca0000004100 */
[----:B------:R-:W-:-:S04]  /*18750*/  FMUL.FTZ R0, R0, 1 ;  /* 0x3f80000000007820 */ /* 0x000fc80000410000 */
[----:B------:R0:W1:Y:S01]  /*18760*/  F2F.F64.F32 R18, R0 ;  /* 0x0000000000127310 */ /* 0x0000620000201800 */
[----:B------:R-:W-:Y:S05]  /*18770*/  BRA `(.L_x_4715) ;  /* 0x0000000800bc7947 */ /* 0x000fea0003800000 */
.L_x_4720:
[----:B------:R0:W5:Y:S01]  /*18780*/  LDG.E.64 R18, desc[UR36][R4.64] ;  /* 0x0000002404127981 */ /* 0x000162000c1e1b00 */
[----:B------:R-:W-:Y:S05]  /*18790*/  BRA `(.L_x_4715) ;  /* 0x0000000800b47947 */ /* 0x000fea0003800000 */
.L_x_4710:
        /* <DEDUP_REMOVED lines=13> */
.L_x_4724:
[----:B------:R0:W5:Y:S01]  /*18870*/  LDG.E.64 R18, desc[UR36][R4.64] ;  /* 0x0000002404127981 */ /* 0x000162000c1e1b00 */
[----:B------:R-:W-:Y:S05]  /*18880*/  BRA `(.L_x_4715) ;  /* 0x0000000800787947 */ /* 0x000fea0003800000 */
.L_x_4723:
        /* <DEDUP_REMOVED lines=26> */
[----:B------:R2:W0:Y:S01]  /*18a30*/  F2F.F64.F32 R18, R7 ;  /* 0x0000000700127310 */ /* 0x0004220000201800 */
[----:B------:R-:W-:Y:S05]  /*18a40*/  BRA `(.L_x_4715) ;  /* 0x0000000800087947 */ /* 0x000fea0003800000 */
.L_x_4726:
        /* <DEDUP_REMOVED lines=15> */
.L_x_4725:
[----:B------:R-:W2:Y:S02]  /*18b40*/  LDG.E.U16 R0, desc[UR36][R4.64] ;  /* 0x0000002404007981 */ /* 0x000ea4000c1e1500 */
[----:B--2---:R-:W-:-:S04]  /*18b50*/  IMAD.U32 R0, R0, 0x10000, RZ ;  /* 0x0001000000007824 */ /* 0x004fc800078e00ff */
[----:B------:R-:W-:-:S04]  /*18b60*/  FMUL.FTZ R0, R0, 1 ;  /* 0x3f80000000007820 */ /* 0x000fc80000410000 */
[----:B------:R0:W1:Y:S01]  /*18b70*/  F2F.F64.F32 R18, R0 ;  /* 0x0000000000127310 */ /* 0x0000620000201800 */
[----:B------:R-:W-:Y:S05]  /*18b80*/  BRA `(.L_x_4715) ;  /* 0x0000000400b87947 */ /* 0x000fea0003800000 */
.L_x_4722:
        /* <DEDUP_REMOVED lines=11> */
.L_x_4729:
        /* <DEDUP_REMOVED lines=21> */
.L_x_4733:
[----:B------:R-:W-:Y:S05]  /*18d90*/  BSYNC B1 ;  /* 0x0000000000017941 */ /* 0x000fea0003800000 */
.L_x_4732:
[----:B------:R-:W-:Y:S01]  /*18da0*/  LEA R5, R0, 0x3b800000, 0x17 ;  /* 0x3b80000000057811 */ /* 0x000fe200078eb8ff */
[----:B------:R-:W-:-:S05]  /*18db0*/  IMAD.SHL.U32 R0, R3, 0x100000, RZ ;  /* 0x0010000003007824 */ /* 0x000fca00078e00ff */
[----:B------:R-:W-:-:S07]  /*18dc0*/  LOP3.LUT R0, R5, R0, R6, 0xfe, !PT ;  /* 0x0000000005007212 */ /* 0x000fce00078efe06 */
.L_x_4731:
[----:B------:R-:W-:Y:S05]  /*18dd0*/  BSYNC B0 ;  /* 0x0000000000007941 */ /* 0x000fea0003800000 */
.L_x_4730:
[----:B------:R-:W-:-:S04]  /*18de0*/  FMUL.FTZ R0, R0, 1 ;  /* 0x3f80000000007820 */ /* 0x000fc80000410000 */
[----:B------:R0:W1:Y:S01]  /*18df0*/  F2F.F64.F32 R18, R0 ;  /* 0x0000000000127310 */ /* 0x0000620000201800 */
[----:B------:R-:W-:Y:S05]  /*18e00*/  BRA `(.L_x_4715) ;  /* 0x0000000400187947 */ /* 0x000fea0003800000 */
.L_x_4728:
        /* <DEDUP_REMOVED lines=21> */
.L_x_4737:
[----:B------:R-:W-:Y:S05]  /*18f60*/  BSYNC B1 ;  /* 0x0000000000017941 */ /* 0x000fea0003800000 */
.L_x_4736:
[----:B------:R-:W-:Y:S01]  /*18f70*/  LEA R5, R0, 0x37800000, 0x17 ;  /* 0x3780000000057811 */ /* 0x000fe200078eb8ff */
[----:B------:R-:W-:-:S05]  /*18f80*/  IMAD.SHL.U32 R0, R3, 0x200000, RZ ;  /* 0x0020000003007824 */ /* 0x000fca00078e00ff */
[----:B------:R-:W-:-:S07]  /*18f90*/  LOP3.LUT R0, R5, R0, R6, 0xfe, !PT ;  /* 0x0000000005007212 */ /* 0x000fce00078efe06 */
.L_x_4735:
[----:B------:R-:W-:Y:S05]  /*18fa0*/  BSYNC B0 ;  /* 0x0000000000007941 */ /* 0x000fea0003800000 */
.L_x_4734:
[----:B------:R-:W-:-:S04]  /*18fb0*/  FMUL.FTZ R0, R0, 1 ;  /* 0x3f80000000007820 */ /* 0x000fc80000410000 */
[----:B------:R0:W1:Y:S01]  /*18fc0*/  F2F.F64.F32 R18, R0 ;  /* 0x0000000000127310 */ /* 0x0000620000201800 */
[----:B------:R-:W-:Y:S05]  /*18fd0*/  BRA `(.L_x_4715) ;  /* 0x0000000000a47947 */ /* 0x000fea0003800000 */
.L_x_4727:
        /* <DEDUP_REMOVED lines=14> */
.L_x_4741:
[----:B------:R-:W-:Y:S05]  /*190c0*/  BSYNC B0 ;  /* 0x0000000000007941 */ /* 0x000fea0003800000 */
.L_x_4740:
[----:B------:R-:W-:-:S04]  /*190d0*/  FMUL.FTZ R0, R0, 1 ;  /* 0x3f80000000007820 */ /* 0x000fc80000410000 */
[----:B------:R0:W1:Y:S01]  /*190e0*/  F2F.F64.F32 R18, R0 ;  /* 0x0000000000127310 */ /* 0x0000620000201800 */
[----:B------:R-:W-:Y:S05]  /*190f0*/  BRA `(.L_x_4715) ;  /* 0x00000000005c7947 */ /* 0x000fea0003800000 */
.L_x_4714:
        /* <DEDUP_REMOVED lines=16> */
.L_x_4742:
[----:B------:R-:W-:Y:S01]  /*19200*/  CS2R R18, SRZ ;  /* 0x0000000000127805 */ /* 0x000fe2000001ff00 */
[----:B------:R-:W-:Y:S06]  /*19210*/  BRA `(.L_x_4715) ;  /* 0x0000000000147947 */ /* 0x000fec0003800000 */
.L_x_4739:
[----:B------:R-:W2:Y:S02]  /*19220*/  LDG.E.64 R18, desc[UR36][R4.64] ;  /* 0x0000002404127981 */ /* 0x000ea4000c1e1b00 */
[----:B--2---:R-:W0:Y:S01]  /*19230*/  I2F.F64.U64 R18, R18 ;  /* 0x0000001200127312 */ /* 0x004e220000301800 */
[----:B------:R-:W-:Y:S05]  /*19240*/  BRA `(.L_x_4715) ;  /* 0x0000000000087947 */ /* 0x000fea0003800000 */
.L_x_4738:
[----:B------:R-:W2:Y:S02]  /*19250*/  LDG.E R4, desc[UR36][R4.64] ;  /* 0x0000002404047981 */ /* 0x000ea4000c1e1900 */
[----:B--2---:R0:W1:Y:S02]  /*19260*/  I2F.F64.U32 R18, R4 ;  /* 0x0000000400127312 */ /* 0x0040640000201800 */
.L_x_4715:
[----:B0-----:R-:W0:Y:S01]  /*19270*/  LDC.U8 R4, c[0x0][0x56d] ;  /* 0x00015b40ff047b82 */ /* 0x001e220000000000 */
[----:B------:R-:W-:Y:S02]  /*19280*/  ULDC.64 UR4, c[0x0][0x560] ;  /* 0x0001580000047ab9 */ /* 0x000fe40000000a00 */
[----:B------:R-:W-:-:S04]  /*19290*/  IADD3 R2, P0, R2, UR4, RZ ;  /* 0x0000000402027c10 */ /* 0x000fc8000ff1e0ff */
[----:B------:R-:W-:Y:S02]  /*192a0*/  IADD3.X R3, RZ, UR5, RZ, P0, !PT ;  /* 0x00000005ff037c10 */ /* 0x000fe400087fe4ff */
        /* <DEDUP_REMOVED lines=14> */
.L_x_4746:
[----:B------:R-:W2:Y:S02]  /*19390*/  LDG.E.U8 R2, desc[UR36][R2.64] ;  /* 0x0000002402027981 */ /* 0x000ea4000c1e1100 */
[----:B--2---:R0:W2:Y:S01]  /*193a0*/  I2F.F64.U16 R14, R2 ;  /* 0x00000002000e7312 */ /* 0x0040a20000101800 */
[----:B------:R-:W-:Y:S05]  /*193b0*/  BRA `(.L_x_4748) ;  /* 0x0000000c00707947 */ /* 0x000fea0003800000 */
.L_x_4745:
        /* <DEDUP_REMOVED lines=9> */
.L_x_4750:
[----:B------:R-:W2:Y:S02]  /*19450*/  LDG.E R2, desc[UR36][R2.64] ;  /* 0x0000002402027981 */ /* 0x000ea4000c1e1900 */
[----:B--2---:R0:W2:Y:S01]  /*19460*/  I2F.F64 R14, R2 ;  /* 0x00000002000e7312 */ /* 0x0040a20000201c00 */
[----:B------:R-:W-:Y:S05]  /*19470*/  BRA `(.L_x_4748) ;  /* 0x0000000c00407947 */ /* 0x000fea0003800000 */
.L_x_4749:
[----:B------:R-:W2:Y:S02]  /*19480*/  LDG.E.U16 R2, desc[UR36][R2.64] ;  /* 0x0000002402027981 */ /* 0x000ea4000c1e1500 */
[----:B--2---:R0:W2:Y:S01]  /*19490*/  I2F.F64.S16 R14, R2 ;  /* 0x00000002000e7312 */ /* 0x0040a20000101c00 */
[----:B------:R-:W-:Y:S05]  /*194a0*/  BRA `(.L_x_4748) ;  /* 0x0000000c00347947 */ /* 0x000fea0003800000 */
.L_x_4744:
        /* <DEDUP_REMOVED lines=10> */
.L_x_4752:
[----:B------:R-:W2:Y:S02]  /*19550*/  LDG.E.U16 R0, desc[UR36][R2.64] ;  /* 0x0000002402007981 */ /* 0x000ea4000c1e1500 */
[----:B--2---:R-:W-:-:S05]  /*19560*/  HADD2.F32 R0, -RZ, R0.H0_H0 ;  /* 0x20000000ff007230 */ /* 0x004fca0000004100 */
[----:B------:R-:W-:-:S04]  /*19570*/  FMUL.FTZ R0, R0, 1 ;  /* 0x3f80000000007820 */ /* 0x000fc80000410000 */
[----:B------:R0:W2:Y:S01]  /*19580*/  F2F.F64.F32 R14, R0 ;  /* 0x00000000000e7310 */ /* 0x0000a20000201800 */
[----:B------:R-:W-:Y:S05]  /*19590*/  BRA `(.L_x_4748) ;  /* 0x0000000800f87947 */ /* 0x000fea0003800000 */
.L_x_4751:
        /* <DEDUP_REMOVED lines=10> */
.L_x_4754:
[----:B------:R-:W2:Y:S02]  /*19640*/  LDG.E.U16 R2, desc[UR36][R2.64] ;  /* 0x0000002402027981 */ /* 0x000ea4000c1e1500 */
[----:B--2---:R-:W-:-:S05]  /*19650*/  HADD2.F32 R0, -RZ, R2.H0_H0 ;  /* 0x20000002ff007230 */ /* 0x004fca0000004100 */
[----:B------:R-:W-:-:S04]  /*19660*/  FMUL.FTZ R0, R0, 1 ;  /* 0x3f80000000007820 */ /* 0x000fc80000410000 */
[----:B------:R0:W2:Y:S01]  /*19670*/  F2F.F64.F32 R14, R0 ;  /* 0x00000000000e7310 */ /* 0x0000a20000201800 */
[----:B------:R-:W-:Y:S05]  /*19680*/  BRA `(.L_x_4748) ;  /* 0x0000000800bc7947 */ /* 0x000fea0003800000 */
.L_x_4753:
[----:B------:R0:W5:Y:S01]  /*19690*/  LDG.E.64 R14, desc[UR36][R2.64] ;  /* 0x00000024020e7981 */ /* 0x000162000c1e1b00 */
[----:B------:R-:W-:Y:S05]  /*196a0*/  BRA `(.L_x_4748) ;  /* 0x0000000800b47947 */ /* 0x000fea0003800000 */
.L_x_4743:
        /* <DEDUP_REMOVED lines=13> */
.L_x_4757:
[----:B------:R0:W5:Y:S01]  /*19780*/  LDG.E.64 R14, desc[UR36][R2.64] ;  /* 0x00000024020e7981 */ /* 0x000162000c1e1b00 */
[----:B------:R-:W-:Y:S05]  /*19790*/  BRA `(.L_x_4748) ;  /* 0x0000000800787947 */ /* 0x000fea0003800000 */
.L_x_4756:
        /* <DEDUP_REMOVED lines=28> */
.L_x_4759:
        /* <DEDUP_REMOVED lines=15> */
.L_x_4758:
[----:B------:R-:W2:Y:S02]  /*19a50*/  LDG.E.U16 R0, desc[UR36][R2.64] ;  /* 0x0000002402007981 */ /* 0x000ea4000c1e1500 */
[----:B--2---:R-:W-:-:S04]  /*19a60*/  IMAD.U32 R0, R0, 0x10000, RZ ;  /* 0x0001000000007824 */ /* 0x004fc800078e00ff */
[----:B------:R-:W-:-:S04]  /*19a70*/  FMUL.FTZ R0, R0, 1 ;  /* 0x3f80000000007820 */ /* 0x000fc80000410000 */
[----:B------:R0:W2:Y:S01]  /*19a80*/  F2F.F64.F32 R14, R0 ;  /* 0x00000000000e7310 */ /* 0x0000a20000201800 */
[----:B------:R-:W-:Y:S05]  /*19a90*/  BRA `(.L_x_4748) ;  /* 0x0000000400b87947 */ /* 0x000fea0003800000 */
.L_x_4755:
        /* <DEDUP_REMOVED lines=11> */
.L_x_4762:
        /* <DEDUP_REMOVED lines=21> */
.L_x_4766:
[----:B------:R-:W-:Y:S05]  /*19ca0*/  BSYNC B1 ;  /* 0x0000000000017941 */ /* 0x000fea0003800000 */
.L_x_4765:
[----:B------:R-:W-:Y:S01]  /*19cb0*/  LEA R3, R0, 0x3b800000, 0x17 ;  /* 0x3b80000000037811 */ /* 0x000fe200078eb8ff */
[----:B------:R-:W-:-:S05]  /*19cc0*/  IMAD.SHL.U32 R0, R2, 0x100000, RZ ;  /* 0x0010000002007824 */ /* 0x000fca00078e00ff */
[----:B------:R-:W-:-:S07]  /*19cd0*/  LOP3.LUT R0, R3, R0, R4, 0xfe, !PT ;  /* 0x0000000003007212 */ /* 0x000fce00078efe04 */
.L_x_4764:
[----:B------:R-:W-:Y:S05]  /*19ce0*/  BSYNC B0 ;  /* 0x0000000000007941 */ /* 0x000fea0003800000 */
.L_x_4763:
[----:B------:R-:W-:-:S04]  /*19cf0*/  FMUL.FTZ R0, R0, 1 ;  /* 0x3f80000000007820 */ /* 0x000fc80000410000 */
[----:B------:R0:W2:Y:S01]  /*19d00*/  F2F.F64.F32 R14, R0 ;  /* 0x00000000000e7310 */ /* 0x0000a20000201800 */
[----:B------:R-:W-:Y:S05]  /*19d10*/  BRA `(.L_x_4748) ;  /* 0x0000000400187947 */ /* 0x000fea0003800000 */
.L_x_4761:
        /* <DEDUP_REMOVED lines=21> */
.L_x_4770:
[----:B------:R-:W-:Y:S05]  /*19e70*/  BSYNC B1 ;  /* 0x0000000000017941 */ /* 0x000fea0003800000 */
.L_x_4769:
[----:B------:R-:W-:Y:S01]  /*19e80*/  LEA R3, R0, 0x37800000, 0x17 ;  /* 0x3780000000037811 */ /* 0x000fe200078eb8ff */
[----:B------:R-:W-:-:S05]  /*19e90*/  IMAD.SHL.U32 R0, R2, 0x200000, RZ ;  /* 0x0020000002007824 */ /* 0x000fca00078e00ff */
[----:B------:R-:W-:-:S07]  /*19ea0*/  LOP3.LUT R0, R3, R0, R4, 0xfe, !PT ;  /* 0x0000000003007212 */ /* 0x000fce00078efe04 */
.L_x_4768:
[----:B------:R-:W-:Y:S05]  /*19eb0*/  BSYNC B0 ;  /* 0x0000000000007941 */ /* 0x000fea0003800000 */
.L_x_4767:
[----:B------:R-:W-:-:S04]  /*19ec0*/  FMUL.FTZ R0, R0, 1 ;  /* 0x3f80000000007820 */ /* 0x000fc80000410000 */
[----:B------:R0:W2:Y:S01]  /*19ed0*/  F2F.F64.F32 R14, R0 ;  /* 0x00000000000e7310 */ /* 0x0000a20000201800 */
[----:B------:R-:W-:Y:S05]  /*19ee0*/  BRA `(.L_x_4748) ;  /* 0x0000000000a47947 */ /* 0x000fea0003800000 */
.L_x_4760:
        /* <DEDUP_REMOVED lines=14> */
.L_x_4774:
[----:B------:R-:W-:Y:S05]  /*19fd0*/  BSYNC B0 ;  /* 0x0000000000007941 */ /* 0x000fea0003800000 */
.L_x_4773:
[----:B------:R-:W-:-:S04]  /*19fe0*/  FMUL.FTZ R0, R0, 1 ;  /* 0x3f80000000007820 */ /* 0x000fc80000410000 */
[----:B------:R0:W2:Y:S01]  /*19ff0*/  F2F.F64.F32 R14, R0 ;  /* 0x00000000000e7310 */ /* 0x0000a20000201800 */
[----:B------:R-:W-:Y:S05]  /*1a000*/  BRA `(.L_x_4748) ;  /* 0x00000000005c7947 */ /* 0x000fea0003800000 */
.L_x_4747:
        /* <DEDUP_REMOVED lines=15> */
[----:B01-345:R-:W-:Y:S05]  /*1a100*/  CALL.ABS.NOINC R2 ;  /* 0x0000000002007343 */ /* 0x03bfea0003c00000 */
.L_x_4775:
[----:B------:R-:W-:Y:S01]  /*1a110*/  CS2R R14, SRZ ;  /* 0x00000000000e7805 */ /* 0x000fe2000001ff00 */
[----:B------:R-:W-:Y:S06]  /*1a120*/  BRA `(.L_x_4748) ;  /* 0x0000000000147947 */ /* 0x000fec0003800000 */
.L_x_4772:
[----:B------:R-:W2:Y:S02]  /*1a130*/  LDG.E.64 R14, desc[UR36][R2.64] ;  /* 0x00000024020e7981 */ /* 0x000ea4000c1e1b00 */
[----:B--2---:R-:W0:Y:S01]  /*1a140*/  I2F.F64.U64 R14, R14 ;  /* 0x0000000e000e7312 */ /* 0x004e220000301800 */
[----:B------:R-:W-:Y:S05]  /*1a150*/  BRA `(.L_x_4748) ;  /* 0x0000000000087947 */ /* 0x000fea0003800000 */
.L_x_4771:
[----:B------:R-:W2:Y:S02]  /*1a160*/  LDG.E R2, desc[UR36][R2.64] ;  /* 0x0000002402027981 */ /* 0x000ea4000c1e1900 */
[----:B--2---:R0:W2:Y:S02]  /*1a170*/  I2F.F64.U32 R14, R2 ;  /* 0x00000002000e7312 */ /* 0x0040a40000201800 */
.L_x_4748:
[----:B0-----:R-:W-:Y:S01]  /*1a180*/  IMAD.MOV.U32 R2, RZ, RZ, 0x652b82fe ;  /* 0x652b82feff027424 */ /* 0x001fe200078e00ff */
[----:B------:R-:W-:Y:S01]  /*1a190*/  UMOV UR4, 0xfefa39ef ;  /* 0xfefa39ef00047882 */ /* 0x000fe20000000000 */
[----:B------:R-:W-:Y:S01]  /*1a1a0*/  IMAD.MOV.U32 R3, RZ, RZ, 0x3ff71547 ;  /* 0x3ff71547ff037424 */ /* 0x000fe200078e00ff */
[----:B------:R-:W-:Y:S01]  /*1a1b0*/  UMOV UR5, 0x3fe62e42 ;  /* 0x3fe62e4200057882 */ /* 0x000fe20000000000 */
[----:B---3-5:R-:W-:Y:S01]  /*1a1c0*/  DADD R8, -RZ, -R24 ;  /* 0x00000000ff087229 */ /* 0x028fe20000000918 */
[----:B------:R-:W-:Y:S03]  /*1a1d0*/  BSSY B0, `(.L_x_4776) ;  /* 0x0000037000007945 */ /* 0x000fe60003800000 */
[----:B------:R-:W-:-:S06]  /*1a1e0*/  DFMA R2, -R24, R2, 6.75539944105574400000e+15 ;  /* 0x433800001802742b */ /* 0x000fcc0000000102 */
[----:B------:R-:W-:Y:S02]  /*1a1f0*/  FSETP.GEU.FTZ.AND P0, PT, |R9|, 4.1917929649353027344, PT ;  /* 0x4086232b0900780b */ /* 0x000fe40003f1e200 */
[----:B------:R-:W-:-:S08]  /*1a200*/  DADD R4, R2, -6.75539944105574400000e+15 ;  /* 0xc338000002047429 */ /* 0x000fd00000000000 */
[----:B--2---:R-:W-:Y:S01]  /*1a210*/  DFMA R6, R4, -UR4, -R24 ;  /* 0x8000000404067c2b */ /* 0x004fe20008000818 */
        /* <DEDUP_REMOVED lines=44> */
[----:B------:R-:W-:Y:S01]  /*1a4e0*/  @!P1 IMAD.IADD R2, R2, 0x1, -R3 ;  /* 0x0000000102029824 */ /* 0x000fe200078e0a03 */
[----:B------:R-:W-:-:S04]  /*1a4f0*/  @!P1 LEA R3, R3, R7, 0x14 ;  /* 0x0000000703039211 */ /* 0x000fc800078ea0ff */
[----:B------:R-:W-:Y:S01]  /*1a500*/  @!P1 LEA R7, R2, 0x3ff00000, 0x14 ;  /* 0x3ff0000002079811 */ /* 0x000fe200078ea0ff */
[----:B------:R-:W-:Y:S02]  /*1a510*/  @!P1 IMAD.MOV.U32 R2, RZ, RZ, R6 ;  /* 0x000000ffff029224 */ /* 0x000fe400078e0006 */
[----:B------:R-:W-:-:S06]  /*1a520*/  @!P1 IMAD.MOV.U32 R6, RZ, RZ, RZ ;  /* 0x000000ffff069224 */ /* 0x000fcc00078e00ff */
[----:B------:R-:W-:-:S11]  /*1a530*/  @!P1 DMUL R4, R2, R6 ;  /* 0x0000000602049228 */ /* 0x000fd60000000000 */
.L_x_4777:
[----:B------:R-:W-:Y:S05]  /*1a540*/  BSYNC B0 ;  /* 0x0000000000007941 */ /* 0x000fea0003800000 */
.L_x_4776:
        /* <DEDUP_REMOVED lines=18> */
.L_x_4779:
[----:B------:R-:W-:Y:S05]  /*1a670*/  BSYNC B0 ;  /* 0x0000000000007941 */ /* 0x000fea0003800000 */
.L_x_4778:
[----:B------:R-:W0:Y:S01]  /*1a680*/  LDC.U8 R6, c[0x0][0x569] ;  /* 0x00015a40ff067b82 */ /* 0x000e220000000000 */
[----:B------:R-:W-:-:S08]  /*1a690*/  DFMA R14, R2, -R14, R14 ;  /* 0x8000000e020e722b */ /* 0x000fd0000000000e */
[----:B----4-:R-:W-:-:S08]  /*1a6a0*/  DMUL R4, R14, R22 ;  /* 0x000000160e047228 */ /* 0x010fd00000000000 */
        /* <DEDUP_REMOVED lines=13> */
[----:B0-----:R-:W-:Y:S01]  /*1a780*/  STG.E.U8 desc[UR36][R16.64], R5 ;  /* 0x0000000510007986 */ /* 0x001fe2000c101124 */
[----:B------:R-:W-:Y:S05]  /*1a790*/  EXIT ;  /* 0x000000000000794d */ /* 0x000fea0003800000 */
.L_x_4783:
[----:B------:R-:W0:Y:S02]  /*1a7a0*/  F2I.S64.F64.TRUNC R4, R4 ;  /* 0x0000000400047311 */ /* 0x000e24000030d900 */
[----:B0-----:R-:W-:-:S05]  /*1a7b0*/  IMAD.MOV.U32 R3, RZ, RZ, R4 ;  /* 0x000000ffff037224 */ /* 0x001fca00078e0004 */
[----:B------:R-:W-:Y:S01]  /*1a7c0*/  STG.E.U8 desc[UR36][R16.64], R3 ;  /* 0x0000000310007986 */ /* 0x000fe2000c101124 */
[----:B------:R-:W-:Y:S05]  /*1a7d0*/  EXIT ;  /* 0x000000000000794d */ /* 0x000fea0003800000 */
.L_x_4782:
[----:B------:R-:W-:-:S13]  /*1a7e0*/  ISETP.NE.AND P0, PT, R0, 0x2, PT ;  /* 0x000000020000780c */ /* 0x000fda0003f05270 */
[----:B------:R-:W-:Y:S05]  /*1a7f0*/  @!P0 BRA `(.L_x_4785) ;  /* 0x0000000000288947 */ /* 0x000fea0003800000 */
[----:B------:R-:W-:-:S13]  /*1a800*/  ISETP.NE.AND P0, PT, R0, 0x3, PT ;  /* 0x000000030000780c */ /* 0x000fda0003f05270 */
[----:B------:R-:W-:Y:S05]  /*1a810*/  @!P0 BRA `(.L_x_4786) ;  /* 0x0000000000148947 */ /* 0x000fea0003800000 */
[----:B------:R-:W-:-:S13]  /*1a820*/  ISETP.NE.AND P0, PT, R0, 0x4, PT ;  /* 0x000000040000780c */ /* 0x000fda0003f05270 */
[----:B------:R-:W-:Y:S05]  /*1a830*/  @P0 BRA `(.L_x_4784) ;  /* 0x0000000c00880947 */ /* 0x000fea0003800000 */
[----:B------:R-:W0:Y:S02]  /*1a840*/  F2I.S64.F64.TRUNC R4, R4 ;  /* 0x0000000400047311 */ /* 0x000e24000030d900 */
[----:B0-----:R-:W-:Y:S01]  /*1a850*/  STG.E.64 desc[UR36][R16.64], R4 ;  /* 0x0000000410007986 */ /* 0x001fe2000c101b24 */
[----:B------:R-:W-:Y:S05]  /*1a860*/  EXIT ;  /* 0x000000000000794d */ /* 0x000fea0003800000 */
.L_x_4786:
[----:B------:R-:W0:Y:S02]  /*1a870*/  F2I.F64.TRUNC R5, R4 ;  /* 0x0000000400057311 */ /* 0x000e24000030d100 */
[----:B0-----:R-:W-:Y:S01]  /*1a880*/  STG.E desc[UR36][R16.64], R5 ;  /* 0x0000000510007986 */ /* 0x001fe2000c101924 */
[----:B------:R-:W-:Y:S05]  /*1a890*/  EXIT ;  /* 0x000000000000794d */ /* 0x000fea0003800000 */
.L_x_4785:
[----:B------:R-:W0:Y:S02]  /*1a8a0*/  F2I.F64.TRUNC R5, R4 ;  /* 0x0000000400057311 */ /* 0x000e24000030d100 */
[----:B0-----:R-:W-:Y:S01]  /*1a8b0*/  STG.E.U16 desc[UR36][R16.64], R5 ;  /* 0x0000000510007986 */ /* 0x001fe2000c101524 */
[----:B------:R-:W-:Y:S05]  /*1a8c0*/  EXIT ;  /* 0x000000000000794d */ /* 0x000fea0003800000 */
.L_x_4781:
        /* <DEDUP_REMOVED lines=11> */
[----:B------:R-:W-:Y:S01]  /*1a980*/  STG.E desc[UR36][R16.64], R3 ;  /* 0x0000000310007986 */ /* 0x000fe2000c101924 */
[----:B------:R-:W-:Y:S05]  /*1a990*/  EXIT ;  /* 0x000000000000794d */ /* 0x000fea0003800000 */
.L_x_4788:
[----:B------:R-:W-:Y:S01]  /*1a9a0*/  UMOV UR4, 0xf0000000 ;  /* 0xf000000000047882 */ /* 0x000fe20000000000 */
[----:B------:R-:W-:Y:S01]  /*1a9b0*/  UMOV UR5, 0x380fffff ;  /* 0x380fffff00057882 */ /* 0x000fe20000000000 */
[----:B------:R-:W0:Y:S01]  /*1a9c0*/  F2F.F32.F64 R0, R4 ;  /* 0x0000000400007310 */ /* 0x000e220000301000 */
[----:B------:R-:W-:-:S14]  /*1a9d0*/  DSETP.GEU.AND P0, PT, |R4|, UR4, PT ;  /* 0x0000000404007e2a */ /* 0x000fdc000bf0e200 */
[----:B0-----:R-:W-:-:S05]  /*1a9e0*/  @!P0 FMUL R0, R0, 1.175494350822287508e-38 ;  /* 0x0080000000008820 */ /* 0x001fca0000400000 */
[----:B------:R-:W-:-:S05]  /*1a9f0*/  F2FP.F16.F32.PACK_AB R0, RZ, R0 ;  /* 0x00000000ff00723e */ /* 0x000fca00000000ff */
[----:B------:R-:W-:Y:S01]  /*1aa00*/  STG.E.U16 desc[UR36][R16.64], R0 ;  /* 0x0000000010007986 */ /* 0x000fe2000c101524 */
[----:B------:R-:W-:Y:S05]  /*1aa10*/  EXIT ;  /* 0x000000000000794d */ /* 0x000fea0003800000 */
.L_x_4787:
        /* <DEDUP_REMOVED lines=12> */
[----:B------:R-:W-:Y:S01]  /*1aae0*/  STG.E.64 desc[UR36][R16.64], R2 ;  /* 0x0000000210007986 */ /* 0x000fe2000c101b24 */
[----:B------:R-:W-:Y:S05]  /*1aaf0*/  EXIT ;  /* 0x000000000000794d */ /* 0x000fea0003800000 */
.L_x_4790:
[----:B------:R-:W-:Y:S01]  /*1ab00*/  UMOV UR4, 0xf0000000 ;  /* 0xf000000000047882 */ /* 0x000fe20000000000 */
[----:B------:R-:W-:Y:S01]  /*1ab10*/  UMOV UR5, 0x380fffff ;  /* 0x380fffff00057882 */ /* 0x000fe20000000000 */
[----:B------:R-:W0:Y:S01]  /*1ab20*/  F2F.F32.F64 R0, R4 ;  /* 0x0000000400007310 */ /* 0x000e220000301000 */
[----:B------:R-:W-:-:S14]  /*1ab30*/  DSETP.GEU.AND P0, PT, |R4|, UR4, PT ;  /* 0x0000000404007e2a */ /* 0x000fdc000bf0e200 */
[----:B0-----:R-:W-:-:S05]  /*1ab40*/  @!P0 FMUL R0, R0, 1.175494350822287508e-38 ;  /* 0x0080000000008820 */ /* 0x001fca0000400000 */
[----:B------:R-:W-:-:S04]  /*1ab50*/  F2FP.F16.F32.PACK_AB R3, RZ, R0 ;  /* 0x00000000ff03723e */ /* 0x000fc800000000ff */
[----:B------:R-:W-:-:S05]  /*1ab60*/  PRMT R3, R3, 0x5410, RZ ;  /* 0x0000541003037816 */ /* 0x000fca00000000ff */
[----:B------:R-:W-:Y:S01]  /*1ab70*/  STG.E desc[UR36][R16.64], R3 ;  /* 0x0000000310007986 */ /* 0x000fe2000c101924 */
[----:B------:R-:W-:Y:S05]  /*1ab80*/  EXIT ;  /* 0x000000000000794d */ /* 0x000fea0003800000 */
.L_x_4789:
[----:B------:R-:W-:Y:S01]  /*1ab90*/  STG.E.64 desc[UR36][R16.64], R4 ;  /* 0x0000000410007986 */ /* 0x000fe2000c101b24 */
[----:B------:R-:W-:Y:S05]  /*1aba0*/  EXIT ;  /* 0x000000000000794d */ /* 0x000fea0003800000 */
.L_x_4780:
        /* <DEDUP_REMOVED lines=10> */
[----:B------:R-:W-:Y:S01]  /*1ac50*/  STG.E.U8 desc[UR36][R16.64], R3 ;  /* 0x0000000310007986 */ /* 0x000fe2000c101124 */
[----:B------:R-:W-:Y:S05]  /*1ac60*/  EXIT ;  /* 0x000000000000794d */ /* 0x000fea0003800000 */
.L_x_4793:
[----:B------:R-:W-:-:S05]  /*1ac70*/  CS2R R6, SRZ ;  /* 0x0000000000067805 */ /* 0x000fca000001ff00 */
[----:B------:R-:W-:Y:S01]  /*1ac80*/  STG.E.128 desc[UR36][R16.64], R4 ;  /* 0x0000000410007986 */ /* 0x000fe2000c101d24 */
[----:B------:R-:W-:Y:S05]  /*1ac90*/  EXIT ;  /* 0x000000000000794d */ /* 0x000fea0003800000 */
.L_x_4792:
        /* <DEDUP_REMOVED lines=25> */
.L_x_4797:
[----:B------:R-:W-:Y:S05]  /*1ae30*/  BSYNC B0 ;  /* 0x0000000000007941 */ /* 0x000fea0003800000 */
.L_x_4796:
[----:B------:R-:W-:-:S05]  /*1ae40*/  LOP3.LUT R3, R0, R3, RZ, 0xfc, !PT ;  /* 0x0000000300037212 */ /* 0x000fca00078efcff */
[----:B------:R-:W-:Y:S01]  /*1ae50*/  STG.E.U8 desc[UR36][R16.64], R3 ;  /* 0x0000000310007986 */ /* 0x000fe2000c101124 */
[----:B------:R-:W-:Y:S05]  /*1ae60*/  EXIT ;  /* 0x000000000000794d */ /* 0x000fea0003800000 */
.L_x_4795:
        /* <DEDUP_REMOVED lines=17> */
.L_x_4799:
[----:B------:R-:W-:Y:S01]  /*1af80*/  IMAD.MOV.U32 R0, RZ, RZ, 0x7f ;  /* 0x0000007fff007424 */ /* 0x000fe200078e00ff */
[----:B------:R-:W-:-:S04]  /*1af90*/  ISETP.GT.U32.AND P0, PT, R2, 0x7f800000, PT ;  /* 0x7f8000000200780c */ /* 0x000fc80003f04070 */
[----:B------:R-:W-:-:S09]  /*1afa0*/  SEL R0, R0, 0x7c, P0 ;  /* 0x0000007c00007807 */ /* 0x000fd20000000000 */
.L_x_4800:
[----:B------:R-:W-:Y:S05]  /*1afb0*/  BSYNC B0 ;  /* 0x0000000000007941 */ /* 0x000fea0003800000 */
.L_x_4798:
[----:B------:R-:W-:-:S04]  /*1afc0*/  LOP3.LUT R2, R3, 0x80000000, RZ, 0xc0, !PT ;  /* 0x8000000003027812 */ /* 0x000fc800078ec0ff */
[----:B------:R-:W-:-:S04]  /*1afd0*/  SHF.R.U32.HI R3, RZ, 0x18, R2 ;  /* 0x00000018ff037819 */ /* 0x000fc80000011602 */
[----:B------:R-:W-:-:S05]  /*1afe0*/  LOP3.LUT R3, R0, R3, RZ, 0xfc, !PT ;  /* 0x0000000300037212 */ /* 0x000fca00078efcff */
[----:B------:R-:W-:Y:S01]  /*1aff0*/  STG.E.U8 desc[UR36][R16.64], R3 ;  /* 0x0000000310007986 */ /* 0x000fe2000c101124 */
[----:B------:R-:W-:Y:S05]  /*1b000*/  EXIT ;  /* 0x000000000000794d */ /* 0x000fea0003800000 */
.L_x_4794:
[----:B------:R-:W-:Y:S01]  /*1b010*/  UMOV UR4, 0xf0000000 ;  /* 0xf000000000047882 */ /* 0x000fe20000000000 */
[----:B------:R-:W-:Y:S01]  /*1b020*/  UMOV UR5, 0x380fffff ;  /* 0x380fffff00057882 */ /* 0x000fe20000000000 */
[----:B------:R-:W0:Y:S01]  /*1b030*/  F2F.F32.F64 R0, R4 ;  /* 0x0000000400007310 */ /* 0x000e220000301000 */
[----:B------:R-:W-:-:S14]  /*1b040*/  DSETP.GEU.AND P0, PT, |R4|, UR4, PT ;  /* 0x0000000404007e2a */ /* 0x000fdc000bf0e200 */
[----:B0-----:R-:W-:-:S05]  /*1b050*/  @!P0 FMUL R0, R0, 1.175494350822287508e-38 ;  /* 0x0080000000008820 */ /* 0x001fca0000400000 */
[----:B------:R-:W-:-:S05]  /*1b060*/  F2FP.BF16.F32.PACK_AB R0, RZ, R0 ;  /* 0x00000000ff00723e */ /* 0x000fca00000010ff */
[----:B------:R-:W-:Y:S01]  /*1b070*/  STG.E.U16 desc[UR36][R16.64], R0 ;  /* 0x0000000010007986 */ /* 0x000fe2000c101524 */
[----:B------:R-:W-:Y:S05]  /*1b080*/  EXIT ;  /* 0x000000000000794d */ /* 0x000fea0003800000 */
.L_x_4791:
        /* <DEDUP_REMOVED lines=9> */
[----:B0-----:R-:W-:Y:S01]  /*1b120*/  STG.E.U16 desc[UR36][R16.64], R5 ;  /* 0x0000000510007986 */ /* 0x001fe2000c101524 */
[----:B------:R-:W-:Y:S05]  /*1b130*/  EXIT ;  /* 0x000000000000794d */ /* 0x000fea0003800000 */
.L_x_4803:
        /* <DEDUP_REMOVED lines=21> */
.L_x_4806:
[----:B------:R-:W-:-:S04]  /*1b290*/  LOP3.LUT R2, R3, 0x80000000, RZ, 0xc0, !PT ;  /* 0x8000000003027812 */ /* 0x000fc800078ec0ff */
[----:B------:R-:W-:-:S04]  /*1b2a0*/  SHF.R.U32.HI R3, RZ, 0x18, R2 ;  /* 0x00000018ff037819 */ /* 0x000fc80000011602 */
[----:B------:R-:W-:-:S04]  /*1b2b0*/  LOP3.LUT R0, R0, R3, RZ, 0xfc, !PT ;  /* 0x0000000300007212 */ /* 0x000fc800078efcff */
[----:B------:R-:W-:-:S07]  /*1b2c0*/  PRMT R8, R0, 0x7610, R8 ;  /* 0x0000761000087816 */ /* 0x000fce0000000008 */
.L_x_4805:
[----:B------:R-:W-:Y:S05]  /*1b2d0*/  BSYNC B0 ;  /* 0x0000000000007941 */ /* 0x000fea0003800000 */
.L_x_4804:
[----:B------:R-:W-:Y:S01]  /*1b2e0*/  STG.E.U8 desc[UR36][R16.64], R8 ;  /* 0x0000000810007986 */ /* 0x000fe2000c101124 */
[----:B------:R-:W-:Y:S05]  /*1b2f0*/  EXIT ;  /* 0x000000000000794d */ /* 0x000fea0003800000 */
.L_x_4802:
        /* <DEDUP_REMOVED lines=21> */
.L_x_4809:
[----:B------:R-:W-:-:S04]  /*1b450*/  LOP3.LUT R2, R3, 0x80000000, RZ, 0xc0, !PT ;  /* 0x8000000003027812 */ /* 0x000fc800078ec0ff */
[----:B------:R-:W-:-:S04]  /*1b460*/  SHF.R.U32.HI R3, RZ, 0x18, R2 ;  /* 0x00000018ff037819 */ /* 0x000fc80000011602 */
[----:B------:R-:W-:-:S04]  /*1b470*/  LOP3.LUT R0, R0, R3, RZ, 0xfc, !PT ;  /* 0x0000000300007212 */ /* 0x000fc800078efcff */
[----:B------:R-:W-:-:S07]  /*1b480*/  PRMT R8, R0, 0x7610, R8 ;  /* 0x0000761000087816 */ /* 0x000fce0000000008 */
.L_x_4808:
[----:B------:R-:W-:Y:S05]  /*1b490*/  BSYNC B0 ;  /* 0x0000000000007941 */ /* 0x000fea0003800000 */
.L_x_4807:
[----:B------:R-:W-:Y:S01]  /*1b4a0*/  STG.E.U8 desc[UR36][R16.64], R8 ;  /* 0x0000000810007986 */ /* 0x000fe2000c101124 */
[----:B------:R-:W-:Y:S05]  /*1b4b0*/  EXIT ;  /* 0x000000000000794d */ /* 0x000fea0003800000 */
.L_x_4801:
        /* <DEDUP_REMOVED lines=26> */
.L_x_4784:
        /* <DEDUP_REMOVED lines=16> */
.L_x_4812:
[----:B------:R-:W-:Y:S05]  /*1b760*/  EXIT ;  /* 0x000000000000794d */ /* 0x000fea0003800000 */
.L_x_4811:
[----:B------:R-:W0:Y:S02]  /*1b770*/  F2I.U64.F64.TRUNC R4, R4 ;  /* 0x0000000400047311 */ /* 0x000e24000030d800 */
[----:B0-----:R-:W-:Y:S01]  /*1b780*/  STG.E.64 desc[UR36][R16.64], R4 ;  /* 0x0000000410007986 */ /* 0x001fe2000c101b24 */
[----:B------:R-:W-:Y:S05]  /*1b790*/  EXIT ;  /* 0x000000000000794d */ /* 0x000fea0003800000 */
.L_x_4810:
[----:B------:R-:W0:Y:S02]  /*1b7a0*/  F2I.U32.F64.TRUNC R5, R4 ;  /* 0x0000000400057311 */ /* 0x000e24000030d000 */
[----:B0-----:R-:W-:Y:S01]  /*1b7b0*/  STG.E desc[UR36][R16.64], R5 ;  /* 0x0000000510007986 */ /* 0x001fe2000c101924 */
[----:B------:R-:W-:Y:S05]  /*1b7c0*/  EXIT ;  /* 0x000000000000794d */ /* 0x000fea0003800000 */
        .weak           $__internal_0_$__cuda_sm20_dblrcp_rn_slowpath_v3
        .type           $__internal_0_$__cuda_sm20_dblrcp_rn_slowpath_v3,@function
        .size           $__internal_0_$__cuda_sm20_dblrcp_rn_slowpath_v3,(.L_x_9558 - $__internal_0_$__cuda_sm20_dblrcp_rn_slowpath_v3)
$__internal_0_$__cuda_sm20_dblrcp_rn_slowpath_v3:
[----:B------:R-:W-:Y:S01]  /*1b7d0*/  IMAD.MOV.U32 R7, RZ, RZ, R3 ;  /* 0x000000ffff077224 */ /* 0x000fe200078e0003 */
[----:B------:R-:W-:Y:S05]  /*1b7e0*/  BSSY B1, `(.L_x_4813) ;  /* 0x0000025000017945 */ /* 0x000fea0003800000 */
[----:B------:R-:W-:-:S14]  /*1b7f0*/  DSETP.GTU.AND P0, PT, |R6|, +INF , PT ;  /* 0x7ff000000600742a */ /* 0x000fdc0003f0c200 */
[----:B------:R-:W-:Y:S05]  /*1b800*/  @P0 BRA `(.L_x_4814) ;  /* 0x0000000000800947 */ /* 0x000fea0003800000 */
[----:B------:R-:W-:-:S05]  /*1b810*/  LOP3.LUT R3, R3, 0x7fffffff, RZ, 0xc0, !PT ;  /* 0x7fffffff03037812 */ /* 0x000fca00078ec0ff */
[----:B------:R-:W-:-:S05]  /*1b820*/  VIADD R5, R3, 0xffffffff ;  /* 0xffffffff03057836 */ /* 0x000fca0000000000 */
[----:B------:R-:W-:-:S13]  /*1b830*/  ISETP.GE.U32.AND P0, PT, R5, 0x7fefffff, PT ;  /* 0x7fefffff0500780c */ /* 0x000fda0003f06070 */
[----:B------:R-:W-:Y:S01]  /*1b840*/  @P0 LOP3.LUT R9, R7, 0x7ff00000, RZ, 0x3c, !PT ;  /* 0x7ff0000007090812 */ /* 0x000fe200078e3cff */
[----:B------:R-:W-:Y:S01]  /*1b850*/  @P0 IMAD.MOV.U32 R8, RZ, RZ, RZ ;  /* 0x000000ffff080224 */ /* 0x000fe200078e00ff */
[----:B------:R-:W-:Y:S06]  /*1b860*/  @P0 BRA `(.L_x_4815) ;  /* 0x0000000000700947 */ /* 0x000fec0003800000 */
[----:B------:R-:W-:-:S13]  /*1b870*/  ISETP.GE.U32.AND P0, PT, R3, 0x1000001, PT ;  /* 0x010000010300780c */ /* 0x000fda0003f06070 */
[----:B------:R-:W-:Y:S05]  /*1b880*/  @!P0 BRA `(.L_x_4816) ;  /* 0x0000000000388947 */ /* 0x000fea0003800000 */
[----:B------:R-:W-:Y:S02]  /*1b890*/  VIADD R11, R7, 0xc0200000 ;  /* 0xc0200000070b7836 */ /* 0x000fe40000000000 */
[----:B------:R-:W-:Y:S02]  /*1b8a0*/  IMAD.MOV.U32 R10, RZ, RZ, R6 ;  /* 0x000000ffff0a7224 */ /* 0x000fe400078e0006 */
[----:B------:R-:W0:Y:S01]  /*1b8b0*/  MUFU.RCP64H R9, R11 ;  /* 0x0000000b00097308 */ /* 0x000e220000001800 */
[----:B------:R-:W-:-:S06]  /*1b8c0*/  IMAD.MOV.U32 R8, RZ, RZ, R0 ;  /* 0x000000ffff087224 */ /* 0x000fcc00078e0000 */
[----:B0-----:R-:W-:-:S08]  /*1b8d0*/  DFMA R12, -R10, R8, 1 ;  /* 0x3ff000000a0c742b */ /* 0x001fd00000000108 */
[----:B------:R-:W-:-:S08]  /*1b8e0*/  DFMA R12, R12, R12, R12 ;  /* 0x0000000c0c0c722b */ /* 0x000fd0000000000c */
[----:B------:R-:W-:-:S08]  /*1b8f0*/  DFMA R12, R8, R12, R8 ;  /* 0x0000000c080c722b */ /* 0x000fd00000000008 */
[----:B------:R-:W-:-:S08]  /*1b900*/  DFMA R8, -R10, R12, 1 ;  /* 0x3ff000000a08742b */ /* 0x000fd0000000010c */
[----:B------:R-:W-:-:S08]  /*1b910*/  DFMA R8, R12, R8, R12 ;  /* 0x000000080c08722b */ /* 0x000fd0000000000c */
[----:B------:R-:W-:-:S08]  /*1b920*/  DMUL R8, R8, 2.2250738585072013831e-308 ;  /* 0x0010000008087828 */ /* 0x000fd00000000000 */
[----:B------:R-:W-:-:S08]  /*1b930*/  DFMA R6, -R6, R8, 1 ;  /* 0x3ff000000606742b */ /* 0x000fd00000000108 */
[----:B------:R-:W-:-:S08]  /*1b940*/  DFMA R6, R6, R6, R6 ;  /* 0x000000060606722b */ /* 0x000fd00000000006 */
[----:B------:R-:W-:Y:S01]  /*1b950*/  DFMA R8, R8, R6, R8 ;  /* 0x000000060808722b */ /* 0x000fe20000000008 */
[----:B------:R-:W-:Y:S10]  /*1b960*/  BRA `(.L_x_4815) ;  /* 0x0000000000307947 */ /* 0x000ff40003800000 */
.L_x_4816:
[----:B------:R-:W-:Y:S01]  /*1b970*/  DMUL R10, R6, 8.11296384146066816958e+31 ;  /* 0x46900000060a7828 */ /* 0x000fe20000000000 */
[----:B------:R-:W-:-:S05]  /*1b980*/  IMAD.MOV.U32 R6, RZ, RZ, R0 ;  /* 0x000000ffff067224 */ /* 0x000fca00078e0000 */
[----:B------:R-:W0:Y:S02]  /*1b990*/  MUFU.RCP64H R7, R11 ;  /* 0x0000000b00077308 */ /* 0x000e240000001800 */
[----:B0-----:R-:W-:-:S08]  /*1b9a0*/  DFMA R8, -R10, R6, 1 ;  /* 0x3ff000000a08742b */ /* 0x001fd00000000106 */
[----:B------:R-:W-:-:S08]  /*1b9b0*/  DFMA R8, R8, R8, R8 ;  /* 0x000000080808722b */ /* 0x000fd00000000008 */
[----:B------:R-:W-:-:S08]  /*1b9c0*/  DFMA R8, R6, R8, R6 ;  /* 0x000000080608722b */ /* 0x000fd00000000006 */
[----:B------:R-:W-:-:S08]  /*1b9d0*/  DFMA R6, -R10, R8, 1 ;  /* 0x3ff000000a06742b */ /* 0x000fd00000000108 */
[----:B------:R-:W-:-:S08]  /*1b9e0*/  DFMA R6, R8, R6, R8 ;  /* 0x000000060806722b */ /* 0x000fd00000000008 */
[----:B------:R-:W-:Y:S01]  /*1b9f0*/  DMUL R8, R6, 8.11296384146066816958e+31 ;  /* 0x4690000006087828 */ /* 0x000fe20000000000 */
[----:B------:R-:W-:Y:S10]  /*1ba00*/  BRA `(.L_x_4815) ;  /* 0x0000000000087947 */ /* 0x000ff40003800000 */
.L_x_4814:
[----:B------:R-:W-:Y:S01]  /*1ba10*/  LOP3.LUT R9, R7, 0x80000, RZ, 0xfc, !PT ;  /* 0x0008000007097812 */ /* 0x000fe200078efcff */
[----:B------:R-:W-:-:S07]  /*1ba20*/  IMAD.MOV.U32 R8, RZ, RZ, R6 ;  /* 0x000000ffff087224 */ /* 0x000fce00078e0006 */
.L_x_4815:
[----:B------:R-:W-:Y:S05]  /*1ba30*/  BSYNC B1 ;  /* 0x0000000000017941 */ /* 0x000fea0003800000 */
.L_x_4813:
[----:B------:R-:W-:Y:S02]  /*1ba40*/  IMAD.MOV.U32 R5, RZ, RZ, 0x0 ;  /* 0x00000000ff057424 */ /* 0x000fe400078e00ff */
[----:B------:R-:W-:Y:S02]  /*1ba50*/  IMAD.MOV.U32 R0, RZ, RZ, R8 ;  /* 0x000000ffff007224 */ /* 0x000fe400078e0008 */
[----:B------:R-:W-:Y:S01]  /*1ba60*/  IMAD.MOV.U32 R3, RZ, RZ, R9 ;  /* 0x000000ffff037224 */ /* 0x000fe200078e0009 */
[----:B------:R-:W-:Y:S06]  /*1ba70*/  RET.REL.NODEC R4 `(_ZN2at6native18elementwise_kernelILi128ELi4EZNS0_15gpu_kernel_implIZZZNS0_14glu_jvp_kernelERNS_18TensorIteratorBaseEENKUlvE_clEvENKUlvE_clEvEUlddddE_EEvS4_RKT_EUliE_EEviT1_) ;  /* 0xfffffe4404607950 */ /* 0x000fec0003c3ffff */
.L_x_4817:
        /* <DEDUP_REMOVED lines=16> */
.L_x_9558:


//--------------------- .text._ZN2at6native27unrolled_elementwise_kernelIZZZNS0_14glu_jvp_kernelERNS_18TensorIteratorBaseEENKUlvE_clEvENKUlvE_clEvEUlddddE_St5arrayIPcLm5EELi4E23TrivialOffsetCalculatorILi4EjESA_ILi1EjENS0_6memory12LoadWithCastILi4EEENSD_13StoreWithCastILi1EEEEEviT_T0_T2_T3_T4_T5_ --------------------------
	.section	.text._ZN2at6native27unrolled_elementwise_kernelIZZZNS0_14glu_jvp_kernelERNS_18TensorIteratorBaseEENKUlvE_clEvENKUlvE_clEvEUlddddE_St5arrayIPcLm5EELi4E23TrivialOffsetCalculatorILi4EjESA_ILi1EjENS0_6memory12LoadWithCastILi4EEENSD_13StoreWithCastILi1EEEEEviT_T0_T2_T3_T4_T5_,"ax",@progbits
	.align	128
        .global         _ZN2at6native27unrolled_elementwise_kernelIZZZNS0_14glu_jvp_kernelERNS_18TensorIteratorBaseEENKUlvE_clEvENKUlvE_clEvEUlddddE_St5arrayIPcLm5EELi4E23TrivialOffsetCalculatorILi4EjESA_ILi1EjENS0_6memory12LoadWithCastILi4EEENSD_13StoreWithCastILi1EEEEEviT_T0_T2_T3_T4_T5_
        .type           _ZN2at6native27unrolled_elementwise_kernelIZZZNS0_14glu_jvp_kernelERNS_18TensorIteratorBaseEENKUlvE_clEvENKUlvE_clEvEUlddddE_St5arrayIPcLm5EELi4E23TrivialOffsetCalculatorILi4EjESA_ILi1EjENS0_6memory12LoadWithCastILi4EEENSD_13StoreWithCastILi1EEEEEviT_T0_T2_T3_T4_T5_,@function
        .size           _ZN2at6native27unrolled_elementwise_kernelIZZZNS0_14glu_jvp_kernelERNS_18TensorIteratorBaseEENKUlvE_clEvENKUlvE_clEvEUlddddE_St5arrayIPcLm5EELi4E23TrivialOffsetCalculatorILi4EjESA_ILi1EjENS0_6memory12LoadWithCastILi4EEENSD_13StoreWithCastILi1EEEEEviT_T0_T2_T3_T4_T5_,(.L_x_9559 - _ZN2at6native27unrolled_elementwise_kernelIZZZNS0_14glu_jvp_kernelERNS_18TensorIteratorBaseEENKUlvE_clEvENKUlvE_clEvEUlddddE_St5arrayIPcLm5EELi4E23TrivialOffsetCalculatorILi4EjESA_ILi1EjENS0_6memory12LoadWithCastILi4EEENSD_13StoreWithCastILi1EEEEEviT_T0_T2_T3_T4_T5_)
        .other          _ZN2at6native27unrolled_elementwise_kernelIZZZNS0_14glu_jvp_kernelERNS_18TensorIteratorBaseEENKUlvE_clEvENKUlvE_clEvEUlddddE_St5arrayIPcLm5EELi4E23TrivialOffsetCalculatorILi4EjESA_ILi1EjENS0_6memory12LoadWithCastILi4EEENSD_13StoreWithCastILi1EEEEEviT_T0_T2_T3_T4_T5_,@"STO_CUDA_ENTRY STV_DEFAULT"
_ZN2at6native27unrolled_elementwise_kernelIZZZNS0_14glu_jvp_kernelERNS_18TensorIteratorBaseEENKUlvE_clEvENKUlvE_clEvEUlddddE_St5arrayIPcLm5EELi4E23TrivialOffsetCalculatorILi4EjESA_ILi1EjENS0_6memory12LoadWithCastILi4EEENSD_13StoreWithCastILi1EEEEEviT_T0_T2_T3_T4_T5_:
.text._ZN2at6native27unrolled_elementwise_kernelIZZZNS0_14glu_jvp_kernelERNS_18TensorIteratorBaseEENKUlvE_clEvENKUlvE_clEvEUlddddE_St5arrayIPcLm5EELi4E23TrivialOffsetCalculatorILi4EjESA_ILi1EjENS0_6memory12LoadWithCastILi4EEENSD_13StoreWithCastILi1EEEEEviT_T0_T2_T3_T4_T5_:
[----:B------:R-:W0:Y:S01]  /*0000*/  LDC R1, c[0x0][0x28] ;  /* 0x00000a00ff017b82 */ /* 0x000e220000000800 */
[----:B------:R-:W1:Y:S07]  /*0010*/  S2R R50, SR_CTAID.X ;  /* 0x0000000000327919 */ /* 0x000e6e0000002500 */
[----:B------:R-:W1:Y:S01]  /*0020*/  LDC R3, c[0x0][0x210] ;  /* 0x00008400ff037b82 */ /* 0x000e620000000800 */
[----:B------:R-:W-:Y:S01]  /*0030*/  ULDC.64 UR36, c[0x0][0x208] ;  /* 0x0000820000247ab9 */ /* 0x000fe20000000a00 */
[----:B------:R-:W-:Y:S01]  /*0040*/  BSSY B6, `(.L_x_4818) ;  /* 0x00003d8000067945 */ /* 0x000fe20003800000 */
[----:B------:R-:W2:Y:S01]  /*0050*/  S2R R53, SR_TID.X ;  /* 0x0000000000357919 */ /* 0x000ea20000002100 */
[----:B------:R-:W-:-:S02]  /*0060*/  CS2R R40, SRZ ;  /* 0x0000000000287805 */ /* 0x000fc4000001ff00 */
[----:B------:R-:W-:Y:S02]  /*0070*/  CS2R R48, SRZ ;  /* 0x0000000000307805 */ /* 0x000fe4000001ff00 */
[----:B------:R-:W-:Y:S02]  /*0080*/  CS2R R46, SRZ ;  /* 0x00000000002e7805 */ /* 0x000fe4000001ff00 */
[----:B------:R-:W-:Y:S01]  /*0090*/  CS2R R44, SRZ ;  /* 0x00000000002c7805 */ /* 0x000fe2000001ff00 */
[----:B------:R-:W3:Y:S01]  /*00a0*/  LDC.U8 R51, c[0x0][0x244] ;  /* 0x00009100ff337b82 */ /* 0x000ee20000000000 */
[----:B------:R-:W-:-:S07]  /*00b0*/  CS2R R42, SRZ ;  /* 0x00000000002a7805 */ /* 0x000fce000001ff00 */
        /* <DEDUP_REMOVED lines=26> */
.L_x_4823:
[----:B------:R-:W2:Y:S02]  /*0260*/  LDG.E.U8 R4, desc[UR36][R4.64] ;  /* 0x0000002404047981 */ /* 0x000ea4000c1e1100 */
[----:B--2---:R2:W3:Y:S01]  /*0270*/  I2F.F64.U16 R48, R4 ;  /* 0x0000000400307312 */ /* 0x0044e20000101800 */
[----:B------:R-:W-:Y:S05]  /*0280*/  BRA `(.L_x_4825) ;  /* 0x0000000c00707947 */ /* 0x000fea0003800000 */
.L_x_4822:
[----:B------:R-:W-:-:S13]  /*0290*/  ISETP.NE.AND P0, PT, R0, 0x2, PT ;  /* 0x000000020000780c */ /* 0x000fda0003f05270 */
[----:B------:R-:W-:Y:S05]  /*02a0*/  @!P0 BRA `(.L_x_4826) ;  /* 0x0000000000288947 */ /* 0x000fea0003800000 */
[----:B------:R-:W-:-:S13]  /*02b0*/  ISETP.NE.AND P0, PT, R0, 0x3, PT ;  /* 0x000000030000780c */ /* 0x000fda0003f05270 */
[----:B------:R-:W-:Y:S05]  /*02c0*/  @!P0 BRA `(.L_x_4827) ;  /* 0x0000000000148947 */ /* 0x000fea0003800000 */
[----:B------:R-:W-:-:S13]  /*02d0*/  ISETP.NE.AND P0, PT, R0, 0x4, PT ;  /* 0x000000040000780c */ /* 0x000fda0003f05270 */
[----:B------:R-:W-:Y:S05]  /*02e0*/  @P0 BRA `(.L_x_4824) ;  /* 0x0000000800fc0947 */ /* 0x000fea0003800000 */
[----:B------:R-:W2:Y:S02]  /*02f0*/  LDG.E.64 R48, desc[UR36][R4.64] ;  /* 0x0000002404307981 */ /* 0x000ea4000c1e1b00 */
[----:B--2---:R-:W2:Y:S01]  /*0300*/  I2F.F64.S64 R48, R48 ;  /* 0x0000003000307312 */ /* 0x004ea20000301c00 */
[----:B------:R-:W-:Y:S05]  /*0310*/  BRA `(.L_x_4825) ;  /* 0x0000000c004c7947 */ /* 0x000fea0003800000 */
.L_x_4827:
[----:B------:R-:W2:Y:S02]  /*0320*/  LDG.E R4, desc[UR36][R4.64] ;  /* 0x0000002404047981 */ /* 0x000ea4000c1e1900 */
[----:B--2---:R3:W4:Y:S01]  /*0330*/  I2F.F64 R48, R4 ;  /* 0x0000000400307312 */ /* 0x0047220000201c00 */
[----:B------:R-:W-:Y:S05]  /*0340*/  BRA `(.L_x_4825) ;  /* 0x0000000c00407947 */ /* 0x000fea0003800000 */
.L_x_4826:
[----:B------:R-:W2:Y:S02]  /*0350*/  LDG.E.U16 R4, desc[UR36][R4.64] ;  /* 0x0000002404047981 */ /* 0x000ea4000c1e1500 */
[----:B--2---:R2:W3:Y:S01]  /*0360*/  I2F.F64.S16 R48, R4 ;  /* 0x0000000400307312 */ /* 0x0044e20000101c00 */
[----:B------:R-:W-:Y:S05]  /*0370*/  BRA `(.L_x_4825) ;  /* 0x0000000c00347947 */ /* 0x000fea0003800000 */
.L_x_4821:
        /* <DEDUP_REMOVED lines=8> */
[----:B------:R-:W2:Y:S01]  /*0400*/  F2F.F64.F32 R48, R48 ;  /* 0x0000003000307310 */ /* 0x000ea20000201800 */
[----:B------:R-:W-:Y:S05]  /*0410*/  BRA `(.L_x_4825) ;  /* 0x0000000c000c7947 */ /* 0x000fea0003800000 */
.L_x_4829:
[----:B------:R-:W2:Y:S02]  /*0420*/  LDG.E.U16 R0, desc[UR36][R4.64] ;  /* 0x0000002404007981 */ /* 0x000ea4000c1e1500 */
[----:B--2---:R-:W-:-:S05]  /*0430*/  HADD2.F32 R0, -RZ, R0.H0_H0 ;  /* 0x20000000ff007230 */ /* 0x004fca0000004100 */
[----:B------:R-:W-:-:S04]  /*0440*/  FMUL.FTZ R0, R0, 1 ;  /* 0x3f80000000007820 */ /* 0x000fc80000410000 */
[----:B------:R2:W3:Y:S01]  /*0450*/  F2F.F64.F32 R48, R0 ;  /* 0x0000000000307310 */ /* 0x0004e20000201800 */
[----:B------:R-:W-:Y:S05]  /*0460*/  BRA `(.L_x_4825) ;  /* 0x0000000800f87947 */ /* 0x000fea0003800000 */
.L_x_4828:
        /* <DEDUP_REMOVED lines=10> */
.L_x_4831:
[----:B------:R-:W2:Y:S02]  /*0510*/  LDG.E.U16 R4, desc[UR36][R4.64] ;  /* 0x0000002404047981 */ /* 0x000ea4000c1e1500 */
[----:B--2---:R-:W-:-:S05]  /*0520*/  HADD2.F32 R0, -RZ, R4.H0_H0 ;  /* 0x20000004ff007230 */ /* 0x004fca0000004100 */
[----:B------:R-:W-:-:S04]  /*0530*/  FMUL.FTZ R0, R0, 1 ;  /* 0x3f80000000007820 */ /* 0x000fc80000410000 */
[----:B------:R2:W3:Y:S01]  /*0540*/  F2F.F64.F32 R48, R0 ;  /* 0x0000000000307310 */ /* 0x0004e20000201800 */
[----:B------:R-:W-:Y:S05]  /*0550*/  BRA `(.L_x_4825) ;  /* 0x0000000800bc7947 */ /* 0x000fea0003800000 */
.L_x_4830:
[----:B------:R2:W5:Y:S01]  /*0560*/  LDG.E.64 R48, desc[UR36][R4.64] ;  /* 0x0000002404307981 */ /* 0x000562000c1e1b00 */
[----:B------:R-:W-:Y:S05]  /*0570*/  BRA `(.L_x_4825) ;  /* 0x0000000800b47947 */ /* 0x000fea0003800000 */
.L_x_4820:
        /* <DEDUP_REMOVED lines=13> */
.L_x_4834:
[----:B------:R2:W5:Y:S01]  /*0650*/  LDG.E.64 R48, desc[UR36][R4.64] ;  /* 0x0000002404307981 */ /* 0x000562000c1e1b00 */
[----:B------:R-:W-:Y:S05]  /*0660*/  BRA `(.L_x_4825) ;  /* 0x0000000800787947 */ /* 0x000fea0003800000 */
.L_x_4833:
        /* <DEDUP_REMOVED lines=26> */
[----:B------:R2:W3:Y:S01]  /*0810*/  F2F.F64.F32 R48, R7 ;  /* 0x0000000700307310 */ /* 0x0004e20000201800 */
[----:B------:R-:W-:Y:S05]  /*0820*/  BRA `(.L_x_4825) ;  /* 0x0000000800087947 */ /* 0x000fea0003800000 */
.L_x_4836:
        /* <DEDUP_REMOVED lines=15> */
.L_x_4835:
[----:B------:R-:W2:Y:S02]  /*0920*/  LDG.E.U16 R0, desc[UR36][R4.64] ;  /* 0x0000002404007981 */ /* 0x000ea4000c1e1500 */
[----:B--2---:R-:W-:-:S04]  /*0930*/  IMAD.U32 R0, R0, 0x10000, RZ ;  /* 0x0001000000007824 */ /* 0x004fc800078e00ff */
[----:B------:R-:W-:-:S04]  /*0940*/  FMUL.FTZ R0, R0, 1 ;  /* 0x3f80000000007820 */ /* 0x000fc80000410000 */
[----:B------:R2:W3:Y:S01]  /*0950*/  F2F.F64.F32 R48, R0 ;  /* 0x0000000000307310 */ /* 0x0004e20000201800 */
[----:B------:R-:W-:Y:S05]  /*0960*/  BRA `(.L_x_4825) ;  /* 0x0000000400b87947 */ /* 0x000fea0003800000 */
.L_x_4832:
        /* <DEDUP_REMOVED lines=9> */
[----:B--2---:R2:W3:Y:S01]  /*0a00*/  I2F.F64.U16 R48, R4 ;  /* 0x0000000400307312 */ /* 0x0044e20000101800 */
[----:B------:R-:W-:Y:S05]  /*0a10*/  BRA `(.L_x_4825) ;  /* 0x00000004008c7947 */ /* 0x000fea0003800000 */
.L_x_4839:
        /* <DEDUP_REMOVED lines=21> */
.L_x_4843:
[----:B------:R-:W-:Y:S05]  /*0b70*/  BSYNC B1 ;  /* 0x0000000000017941 */ /* 0x000fea0003800000 */
.L_x_4842:
[----:B------:R-:W-:Y:S01]  /*0b80*/  LEA R5, R0, 0x3b800000, 0x17 ;  /* 0x3b80000000057811 */ /* 0x000fe200078eb8ff */
[----:B------:R-:W-:-:S05]  /*0b90*/  IMAD.SHL.U32 R0, R3, 0x100000, RZ ;  /* 0x0010000003007824 */ /* 0x000fca00078e00ff */
[----:B------:R-:W-:-:S07]  /*0ba0*/  LOP3.LUT R0, R5, R0, R6, 0xfe, !PT ;  /* 0x0000000005007212 */ /* 0x000fce00078efe06 */
.L_x_4841:
[----:B------:R-:W-:Y:S05]  /*0bb0*/  BSYNC B0 ;  /* 0x0000000000007941 */ /* 0x000fea0003800000 */
.L_x_4840:
[----:B------:R-:W-:-:S04]  /*0bc0*/  FMUL.FTZ R0, R0, 1 ;  /* 0x3f80000000007820 */ /* 0x000fc80000410000 */
[----:B------:R2:W3:Y:S01]  /*0bd0*/  F2F.F64.F32 R48, R0 ;  /* 0x0000000000307310 */ /* 0x0004e20000201800 */
[----:B------:R-:W-:Y:S05]  /*0be0*/  BRA `(.L_x_4825) ;  /* 0x0000000400187947 */ /* 0x000fea0003800000 */
.L_x_4838:
        /* <DEDUP_REMOVED lines=21> */
.L_x_4847:
[----:B------:R-:W-:Y:S05]  /*0d40*/  BSYNC B1 ;  /* 0x0000000000017941 */ /* 0x000fea0003800000 */
.L_x_4846:
[----:B------:R-:W-:Y:S01]  /*0d50*/  LEA R5, R0, 0x37800000, 0x17 ;  /* 0x3780000000057811 */ /* 0x000fe200078eb8ff */
[----:B------:R-:W-:-:S05]  /*0d60*/  IMAD.SHL.U32 R0, R3, 0x200000, RZ ;  /* 0x0020000003007824 */ /* 0x000fca00078e00ff */
[----:B------:R-:W-:-:S07]  /*0d70*/  LOP3.LUT R0, R5, R0, R6, 0xfe, !PT ;  /* 0x0000000005007212 */ /* 0x000fce00078efe06 */
.L_x_4845:
[----:B------:R-:W-:Y:S05]  /*0d80*/  BSYNC B0 ;  /* 0x0000000000007941 */ /* 0x000fea0003800000 */
.L_x_4844:
[----:B------:R-:W-:-:S04]  /*0d90*/  FMUL.FTZ R0, R0, 1 ;  /* 0x3f80000000007820 */ /* 0x000fc80000410000 */
[----:B------:R2:W3:Y:S01]  /*0da0*/  F2F.F64.F32 R48, R0 ;  /* 0x0000000000307310 */ /* 0x0004e20000201800 */
[----:B------:R-:W-:Y:S05]  /*0db0*/  BRA `(.L_x_4825) ;  /* 0x0000000000a47947 */ /* 0x000fea0003800000 */
.L_x_4837:
        /* <DEDUP_REMOVED lines=14> */
.L_x_4851:
[----:B------:R-:W-:Y:S05]  /*0ea0*/  BSYNC B0 ;  /* 0x0000000000007941 */ /* 0x000fea0003800000 */
.L_x_4850:
[----:B------:R-:W-:-:S04]  /*0eb0*/  FMUL.FTZ R0, R0, 1 ;  /* 0x3f80000000007820 */ /* 0x000fc80000410000 */
[----:B------:R2:W3:Y:S01]  /*0ec0*/  F2F.F64.F32 R48, R0 ;  /* 0x0000000000307310 */ /* 0x0004e20000201800 */
[----:B------:R-:W-:Y:S05]  /*0ed0*/  BRA `(.L_x_4825) ;  /* 0x00000000005c7947 */ /* 0x000fea0003800000 */
.L_x_4824:
[----:B------:R-:W-:Y:S01]  /*0ee0*/  MOV R0, 0x0 ;  /* 0x0000000000007802 */ /* 0x000fe20000000f00 */
[----:B------:R-:W-:Y:S01]  /*0ef0*/  ULDC.64 UR4, c[0x4][0x128] ;  /* 0x01004a0000047ab9 */ /* 0x000fe20000000a00 */
[----:B------:R-:W-:Y:S01]  /*0f00*/  ULDC.64 UR6, c[0x4][0x8] ;  /* 0x0100020000067ab9 */ /* 0x000fe20000000a00 */
[----:B------:R-:W-:Y:S01]  /*0f10*/  IMAD.U32 R4, RZ, RZ, UR4 ;  /* 0x00000004ff047e24 */ /* 0x000fe2000f8e00ff */
[----:B------:R2:W3:Y:S01]  /*0f20*/  LDC.64 R14, c[0x4][R0] ;  /* 0x01000000000e7b82 */ /* 0x0004e20000000a00 */
        /* <DEDUP_REMOVED lines=8> */
[----:B--2---:R-:W-:-:S07]  /*0fb0*/  IMAD.MOV.U32 R13, RZ, RZ, RZ ;  /* 0x000000ffff0d7224 */ /* 0x004fce00078e00ff */
[----:B------:R-:W-:-:S07]  /*0fc0*/  LEPC R20, `(.L_x_4852) ;  /* 0x000000001014794e */ /* 0x000fce0000000000 */
[----:B01-3--:R-:W-:Y:S05]  /*0fd0*/  CALL.ABS.NOINC R14 ;  /* 0x000000000e007343 */ /* 0x00bfea0003c00000 */
.L_x_4852:
[----:B------:R-:W-:Y:S01]  /*0fe0*/  CS2R R48, SRZ ;  /* 0x0000000000307805 */ /* 0x000fe2000001ff00 */
[----:B------:R-:W-:Y:S06]  /*0ff0*/  BRA `(.L_x_4825) ;  /* 0x0000000000147947 */ /* 0x000fec0003800000 */
.L_x_4849:
[----:B------:R-:W2:Y:S02]  /*1000*/  LDG.E.64 R48, desc[UR36][R4.64] ;  /* 0x0000002404307981 */ /* 0x000ea4000c1e1b00 */
[----:B--2---:R-:W2:Y:S01]  /*1010*/  I2F.F64.U64 R48, R48 ;  /* 0x0000003000307312 */ /* 0x004ea20000301800 */
[----:B------:R-:W-:Y:S05]  /*1020*/  BRA `(.L_x_4825) ;  /* 0x0000000000087947 */ /* 0x000fea0003800000 */
.L_x_4848:
[----:B------:R-:W2:Y:S02]  /*1030*/  LDG.E R4, desc[UR36][R4.64] ;  /* 0x0000002404047981 */ /* 0x000ea4000c1e1900 */
[----:B--2---:R2:W3:Y:S02]  /*1040*/  I2F.F64.U32 R48, R4 ;  /* 0x0000000400307312 */ /* 0x0044e40000201800 */
.L_x_4825:
        /* <DEDUP_REMOVED lines=19> */
.L_x_4856:
[----:B------:R-:W2:Y:S02]  /*1180*/  LDG.E.U8 R4, desc[UR36][R4.64] ;  /* 0x0000002404047981 */ /* 0x000ea4000c1e1100 */
[----:B--2---:R2:W3:Y:S01]  /*1190*/  I2F.F64.U16 R46, R4 ;  /* 0x00000004002e7312 */ /* 0x0044e20000101800 */
[----:B------:R-:W-:Y:S05]  /*11a0*/  BRA `(.L_x_4858) ;  /* 0x0000000c00707947 */ /* 0x000fea0003800000 */
.L_x_4855:
        /* <DEDUP_REMOVED lines=9> */
.L_x_4860:
[----:B------:R-:W2:Y:S02]  /*1240*/  LDG.E R4, desc[UR36][R4.64] ;  /* 0x0000002404047981 */ /* 0x000ea4000c1e1900 */
[----:B--2---:R2:W3:Y:S01]  /*1250*/  I2F.F64 R46, R4 ;  /* 0x00000004002e7312 */ /* 0x0044e20000201c00 */
[----:B------:R-:W-:Y:S05]  /*1260*/  BRA `(.L_x_4858) ;  /* 0x0000000c00407947 */ /* 0x000fea0003800000 */
.L_x_4859:
[----:B------:R-:W2:Y:S02]  /*1270*/  LDG.E.U16 R4, desc[UR36][R4.64] ;  /* 0x0000002404047981 */ /* 0x000ea4000c1e1500 */
[----:B--2---:R2:W3:Y:S01]  /*1280*/  I2F.F64.S16 R46, R4 ;  /* 0x00000004002e7312 */ /* 0x0044e20000101c00 */
[----:B------:R-:W-:Y:S05]  /*1290*/  BRA `(.L_x_4858) ;  /* 0x0000000c00347947 */ /* 0x000fea0003800000 */
.L_x_4854:
        /* <DEDUP_REMOVED lines=10> */
.L_x_4862:
[----:B------:R-:W2:Y:S02]  /*1340*/  LDG.E.U16 R0, desc[UR36][R4.64] ;  /* 0x0000002404007981 */ /* 0x000ea4000c1e1500 */
[----:B--2---:R-:W-:-:S05]  /*1350*/  HADD2.F32 R0, -RZ, R0.H0_H0 ;  /* 0x20000000ff007230 */ /* 0x004fca0000004100 */
[----:B------:R-:W-:-:S04]  /*1360*/  FMUL.FTZ R0, R0, 1 ;  /* 0x3f80000000007820 */ /* 0x000fc80000410000 */
[----:B------:R2:W3:Y:S01]  /*1370*/  F2F.F64.F32 R46, R0 ;  /* 0x00000000002e7310 */ /* 0x0004e20000201800 */
[----:B------:R-:W-:Y:S05]  /*1380*/  BRA `(.L_x_4858) ;  /* 0x0000000800f87947 */ /* 0x000fea0003800000 */
.L_x_4861:
        /* <DEDUP_REMOVED lines=10> */
.L_x_4864:
[----:B------:R-:W2:Y:S02]  /*1430*/  LDG.E.U16 R4, desc[UR36][R4.64] ;  /* 0x0000002404047981 */ /* 0x000ea4000c1e1500 */
[----:B--2---:R-:W-:-:S05]  /*1440*/  HADD2.F32 R0, -RZ, R4.H0_H0 ;  /* 0x20000004ff007230 */ /* 0x004fca0000004100 */
[----:B------:R-:W-:-:S04]  /*1450*/  FMUL.FTZ R0, R0, 1 ;  /* 0x3f80000000007820 */ /* 0x000fc80000410000 */
[----:B------:R2:W3:Y:S01]  /*1460*/  F2F.F64.F32 R46, R0 ;  /* 0x00000000002e7310 */ /* 0x0004e20000201800 */
[----:B------:R-:W-:Y:S05]  /*1470*/  BRA `(.L_x_4858) ;  /* 0x0000000800bc7947 */ /* 0x000fea0003800000 */
.L_x_4863:
[----:B------:R2:W5:Y:S01]  /*1480*/  LDG.E.64 R46, desc[UR36][R4.64] ;  /* 0x00000024042e7981 */ /* 0x000562000c1e1b00 */
[----:B------:R-:W-:Y:S05]  /*1490*/  BRA `(.L_x_4858) ;  /* 0x0000000800b47947 */ /* 0x000fea0003800000 */
.L_x_4853:
        /* <DEDUP_REMOVED lines=13> */
.L_x_4867:
[----:B------:R2:W5:Y:S01]  /*1570*/  LDG.E.64 R46, desc[UR36][R4.64] ;  /* 0x00000024042e7981 */ /* 0x000562000c1e1b00 */
[----:B------:R-:W-:Y:S05]  /*1580*/  BRA `(.L_x_4858) ;  /* 0x0000000800787947 */ /* 0x000fea0003800000 */
.L_x_4866:
        /* <DEDUP_REMOVED lines=28> */
.L_x_4869:
        /* <DEDUP_REMOVED lines=15> */
.L_x_4868:
[----:B------:R-:W2:Y:S02]  /*1840*/  LDG.E.U16 R0, desc[UR36][R4.64] ;  /* 0x0000002404007981 */ /* 0x000ea4000c1e1500 */
[----:B--2---:R-:W-:-:S04]  /*1850*/  IMAD.U32 R0, R0, 0x10000, RZ ;  /* 0x0001000000007824 */ /* 0x004fc800078e00ff */
[----:B------:R-:W-:-:S04]  /*1860*/  FMUL.FTZ R0, R0, 1 ;  /* 0x3f80000000007820 */ /* 0x000fc80000410000 */
[----:B------:R2:W3:Y:S01]  /*1870*/  F2F.F64.F32 R46, R0 ;  /* 0x00000000002e7310 */ /* 0x0004e20000201800 */
[----:B------:R-:W-:Y:S05]  /*1880*/  BRA `(.L_x_4858) ;  /* 0x0000000400b87947 */ /* 0x000fea0003800000 */
.L_x_4865:
        /* <DEDUP_REMOVED lines=11> */
.L_x_4872:
        /* <DEDUP_REMOVED lines=21> */
.L_x_4876:
[----:B------:R-:W-:Y:S05]  /*1a90*/  BSYNC B1 ;  /* 0x0000000000017941 */ /* 0x000fea0003800000 */
.L_x_4875:
[----:B------:R-:W-:Y:S01]  /*1aa0*/  LEA R5, R0, 0x3b800000, 0x17 ;  /* 0x3b80000000057811 */ /* 0x000fe200078eb8ff */
[----:B------:R-:W-:-:S05]  /*1ab0*/  IMAD.SHL.U32 R0, R3, 0x100000, RZ ;  /* 0x0010000003007824 */ /* 0x000fca00078e00ff */
[----:B------:R-:W-:-:S07]  /*1ac0*/  LOP3.LUT R0, R5, R0, R6, 0xfe, !PT ;  /* 0x0000000005007212 */ /* 0x000fce00078efe06 */
.L_x_4874:
[----:B------:R-:W-:Y:S05]  /*1ad0*/  BSYNC B0 ;  /* 0x0000000000007941 */ /* 0x000fea0003800000 */
.L_x_4873:
[----:B------:R-:W-:-:S04]  /*1ae0*/  FMUL.FTZ R0, R0, 1 ;  /* 0x3f80000000007820 */ /* 0x000fc80000410000 */
[----:B------:R2:W3:Y:S01]  /*1af0*/  F2F.F64.F32 R46, R0 ;  /* 0x00000000002e7310 */ /* 0x0004e20000201800 */
[----:B------:R-:W-:Y:S05]  /*1b00*/  BRA `(.L_x_4858) ;  /* 0x0000000400187947 */ /* 0x000fea0003800000 */
.L_x_4871:
        /* <DEDUP_REMOVED lines=21> */
.L_x_4880:
[----:B------:R-:W-:Y:S05]  /*1c60*/  BSYNC B1 ;  /* 0x0000000000017941 */ /* 0x000fea0003800000 */
.L_x_4879:
[----:B------:R-:W-:Y:S01]  /*1c70*/  LEA R5, R0, 0x37800000, 0x17 ;  /* 0x3780000000057811 */ /* 0x000fe200078eb8ff */
[----:B------:R-:W-:-:S05]  /*1c80*/  IMAD.SHL.U32 R0, R3, 0x200000, RZ ;  /* 0x0020000003007824 */ /* 0x000fca00078e00ff */
[----:B------:R-:W-:-:S07]  /*1c90*/  LOP3.LUT R0, R5, R0, R6, 0xfe, !PT ;  /* 0x0000000005007212 */ /* 0x000fce00078efe06 */
.L_x_4878:
[----:B------:R-:W-:Y:S05]  /*1ca0*/  BSYNC B0 ;  /* 0x0000000000007941 */ /* 0x000fea0003800000 */
.L_x_4877:
[----:B------:R-:W-:-:S04]  /*1cb0*/  FMUL.FTZ R0, R0, 1 ;  /* 0x3f80000000007820 */ /* 0x000fc80000410000 */
[----:B------:R2:W3:Y:S01]  /*1cc0*/  F2F.F64.F32 R46, R0 ;  /* 0x00000000002e7310 */ /* 0x0004e20000201800 */
[----:B------:R-:W-:Y:S05]  /*1cd0*/  BRA `(.L_x_4858) ;  /* 0x0000000000a47947 */ /* 0x000fea0003800000 */
.L_x_4870:
        /* <DEDUP_REMOVED lines=14> */
.L_x_4884:
[----:B------:R-:W-:Y:S05]  /*1dc0*/  BSYNC B0 ;  /* 0x0000000000007941 */ /* 0x000fea0003800000 */
.L_x_4883:
[----:B------:R-:W-:-:S04]  /*1dd0*/  FMUL.FTZ R0, R0, 1 ;  /* 0x3f80000000007820 */ /* 0x000fc80000410000 */
[----:B------:R2:W3:Y:S01]  /*1de0*/  F2F.F64.F32 R46, R0 ;  /* 0x00000000002e7310 */ /* 0x0004e20000201800 */
[----:B------:R-:W-:Y:S05]  /*1df0*/  BRA `(.L_x_4858) ;  /* 0x00000000005c7947 */ /* 0x000fea0003800000 */
.L_x_4857:
        /* <DEDUP_REMOVED lines=15> */
[----:B01-345:R-:W-:Y:S05]  /*1ef0*/  CALL.ABS.NOINC R14 ;  /* 0x000000000e007343 */ /* 0x03bfea0003c00000 */
.L_x_4885:
[----:B------:R-:W-:Y:S01]  /*1f00*/  CS2R R46, SRZ ;  /* 0x00000000002e7805 */ /* 0x000fe2000001ff00 */
[----:B------:R-:W-:Y:S06]  /*1f10*/  BRA `(.L_x_4858) ;  /* 0x0000000000147947 */ /* 0x000fec0003800000 */
.L_x_4882:
[----:B------:R-:W2:Y:S02]  /*1f20*/  LDG.E.64 R46, desc[UR36][R4.64] ;  /* 0x00000024042e7981 */ /* 0x000ea4000c1e1b00 */
[----:B--2---:R-:W2:Y:S01]  /*1f30*/  I2F.F64.U64 R46, R46 ;  /* 0x0000002e002e7312 */ /* 0x004ea20000301800 */
[----:B------:R-:W-:Y:S05]  /*1f40*/  BRA `(.L_x_4858) ;  /* 0x0000000000087947 */ /* 0x000fea0003800000 */
.L_x_4881:
[----:B------:R-:W2:Y:S02]  /*1f50*/  LDG.E R4, desc[UR36][R4.64] ;  /* 0x0000002404047981 */ /* 0x000ea4000c1e1900 */
[----:B--2---:R2:W3:Y:S02]  /*1f60*/  I2F.F64.U32 R46, R4 ;  /* 0x00000004002e7312 */ /* 0x0044e40000201800 */
.L_x_4858:
        /* <DEDUP_REMOVED lines=19> */
.L_x_4889:
[----:B------:R-:W2:Y:S02]  /*20a0*/  LDG.E.U8 R4, desc[UR36][R4.64] ;  /* 0x0000002404047981 */ /* 0x000ea4000c1e1100 */
[----:B--2---:R0:W2:Y:S01]  /*20b0*/  I2F.F64.U16 R44, R4 ;  /* 0x00000004002c7312 */ /* 0x0040a20000101800 */
[----:B------:R-:W-:Y:S05]  /*20c0*/  BRA `(.L_x_4891) ;  /* 0x0000000c00707947 */ /* 0x000fea0003800000 */
.L_x_4888:
        /* <DEDUP_REMOVED lines=9> */
.L_x_4893:
[----:B------:R-:W2:Y:S02]  /*2160*/  LDG.E R4, desc[UR36][R4.64] ;  /* 0x0000002404047981 */ /* 0x000ea4000c1e1900 */
[----:B--2---:R0:W2:Y:S01]  /*2170*/  I2F.F64 R44, R4 ;  /* 0x00000004002c7312 */ /* 0x0040a20000201c00 */
[----:B------:R-:W-:Y:S05]  /*2180*/  BRA `(.L_x_4891) ;  /* 0x0000000c00407947 */ /* 0x000fea0003800000 */
.L_x_4892:
[----:B------:R-:W2:Y:S02]  /*2190*/  LDG.E.U16 R4, desc[UR36][R4.64] ;  /* 0x0000002404047981 */ /* 0x000ea4000c1e1500 */
[----:B--2---:R0:W2:Y:S01]  /*21a0*/  I2F.F64.S16 R44, R4 ;  /* 0x00000004002c7312 */ /* 0x0040a20000101c00 */
[----:B------:R-:W-:Y:S05]  /*21b0*/  BRA `(.L_x_4891) ;  /* 0x0000000c00347947 */ /* 0x000fea0003800000 */
.L_x_4887:
        /* <DEDUP_REMOVED lines=10> */
.L_x_4895:
[----:B------:R-:W2:Y:S02]  /*2260*/  LDG.E.U16 R0, desc[UR36][R4.64] ;  /* 0x0000002404007981 */ /* 0x000ea4000c1e1500 */
[----:B--2---:R-:W-:-:S05]  /*2270*/  HADD2.F32 R0, -RZ, R0.H0_H0 ;  /* 0x20000000ff007230 */ /* 0x004fca0000004100 */
[----:B------:R-:W-:-:S04]  /*2280*/  FMUL.FTZ R0, R0, 1 ;  /* 0x3f80000000007820 */ /* 0x000fc80000410000 */
[----:B------:R0:W2:Y:S01]  /*2290*/  F2F.F64.F32 R44, R0 ;  /* 0x00000000002c7310 */ /* 0x0000a20000201800 */
[----:B------:R-:W-:Y:S05]  /*22a0*/  BRA `(.L_x_4891) ;  /* 0x0000000800f87947 */ /* 0x000fea0003800000 */
.L_x_4894:
        /* <DEDUP_REMOVED lines=10> */
.L_x_4897:
[----:B------:R-:W2:Y:S02]  /*2350*/  LDG.E.U16 R4, desc[UR36][R4.64] ;  /* 0x0000002404047981 */ /* 0x000ea4000c1e1500 */
[----:B--2---:R-:W-:-:S05]  /*2360*/  HADD2.F32 R0, -RZ, R4.H0_H0 ;  /* 0x20000004ff007230 */ /* 0x004fca0000004100 */
[----:B------:R-:W-:-:S04]  /*2370*/  FMUL.FTZ R0, R0, 1 ;  /* 0x3f80000000007820 */ /* 0x000fc80000410000 */
[----:B------:R0:W2:Y:S01]  /*2380*/  F2F.F64.F32 R44, R0 ;  /* 0x00000000002c7310 */ /* 0x0000a20000201800 */
[----:B------:R-:W-:Y:S05]  /*2390*/  BRA `(.L_x_4891) ;  /* 0x0000000800bc7947 */ /* 0x000fea0003800000 */
.L_x_4896:
[----:B------:R0:W5:Y:S01]  /*23a0*/  LDG.E.64 R44, desc[UR36][R4.64] ;  /* 0x00000024042c7981 */ /* 0x000162000c1e1b00 */
[----:B------:R-:W-:Y:S05]  /*23b0*/  BRA `(.L_x_4891) ;  /* 0x0000000800b47947 */ /* 0x000fea0003800000 */
.L_x_4886:
        /* <DEDUP_REMOVED lines=13> */
.L_x_4900:
[----:B------:R0:W5:Y:S01]  /*2490*/  LDG.E.64 R44, desc[UR36][R4.64] ;  /* 0x00000024042c7981 */ /* 0x000162000c1e1b00 */
[----:B------:R-:W-:Y:S05]  /*24a0*/  BRA `(.L_x_4891) ;  /* 0x0000000800787947 */ /* 0x000fea0003800000 */
.L_x_4899:
        /* <DEDUP_REMOVED lines=28> */
.L_x_4902:
        /* <DEDUP_REMOVED lines=15> */
.L_x_4901:
[----:B------:R-:W2:Y:S02]  /*2760*/  LDG.E.U16 R0, desc[UR36][R4.64] ;  /* 0x0000002404007981 */ /* 0x000ea4000c1e1500 */
[----:B--2---:R-:W-:-:S04]  /*2770*/  IMAD.U32 R0, R0, 0x10000, RZ ;  /* 0x0001000000007824 */ /* 0x004fc800078e00ff */
[----:B------:R-:W-:-:S04]  /*2780*/  FMUL.FTZ R0, R0, 1 ;  /* 0x3f80000000007820 */ /* 0x000fc80000410000 */
[----:B------:R0:W2:Y:S01]  /*2790*/  F2F.F64.F32 R44, R0 ;  /* 0x00000000002c7310 */ /* 0x0000a20000201800 */
[----:B------:R-:W-:Y:S05]  /*27a0*/  BRA `(.L_x_4891) ;  /* 0x0000000400b87947 */ /* 0x000fea0003800000 */
.L_x_4898:
        /* <DEDUP_REMOVED lines=11> */
.L_x_4905:
        /* <DEDUP_REMOVED lines=21> */
.L_x_4909:
[----:B------:R-:W-:Y:S05]  /*29b0*/  BSYNC B1 ;  /* 0x0000000000017941 */ /* 0x000fea0003800000 */
.L_x_4908:
[----:B------:R-:W-:Y:S01]  /*29c0*/  LEA R5, R0, 0x3b800000, 0x17 ;  /* 0x3b80000000057811 */ /* 0x000fe200078eb8ff */
[----:B------:R-:W-:-:S05]  /*29d0*/  IMAD.SHL.U32 R0, R3, 0x100000, RZ ;  /* 0x0010000003007824 */ /* 0x000fca00078e00ff */
[----:B------:R-:W-:-:S07]  /*29e0*/  LOP3.LUT R0, R5, R0, R6, 0xfe, !PT ;  /* 0x0000000005007212 */ /* 0x000fce00078efe06 */
.L_x_4907:
[----:B------:R-:W-:Y:S05]  /*29f0*/  BSYNC B0 ;  /* 0x0000000000007941 */ /* 0x000fea0003800000 */
.L_x_4906:
[----:B------:R-:W-:-:S04]  /*2a00*/  FMUL.FTZ R0, R0, 1 ;  /* 0x3f80000000007820 */ /* 0x000fc80000410000 */
[----:B------:R0:W2:Y:S01]  /*2a10*/  F2F.F64.F32 R44, R0 ;  /* 0x00000000002c7310 */ /* 0x0000a20000201800 */
[----:B------:R-:W-:Y:S05]  /*2a20*/  BRA `(.L_x_4891) ;  /* 0x0000000400187947 */ /* 0x000fea0003800000 */
.L_x_4904:
        /* <DEDUP_REMOVED lines=21> */
.L_x_4913:
[----:B------:R-:W-:Y:S05]  /*2b80*/  BSYNC B1 ;  /* 0x0000000000017941 */ /* 0x000fea0003800000 */
.L_x_4912:
[----:B------:R-:W-:Y:S01]  /*2b90*/  LEA R5, R0, 0x37800000, 0x17 ;  /* 0x3780000000057811 */ /* 0x000fe200078eb8ff */
[----:B------:R-:W-:-:S05]  /*2ba0*/  IMAD.SHL.U32 R0, R3, 0x200000, RZ ;  /* 0x0020000003007824 */ /* 0x000fca00078e00ff */
[----:B------:R-:W-:-:S07]  /*2bb0*/  LOP3.LUT R0, R5, R0, R6, 0xfe, !PT ;  /* 0x0000000005007212 */ /* 0x000fce00078efe06 */
.L_x_4911:
[----:B------:R-:W-:Y:S05]  /*2bc0*/  BSYNC B0 ;  /* 0x0000000000007941 */ /* 0x000fea0003800000 */
.L_x_4910:
[----:B------:R-:W-:-:S04]  /*2bd0*/  FMUL.FTZ R0, R0, 1 ;  /* 0x3f80000000007820 */ /* 0x000fc80000410000 */
[----:B------:R0:W2:Y:S01]  /*2be0*/  F2F.F64.F32 R44, R0 ;  /* 0x00000000002c7310 */ /* 0x0000a20000201800 */
[----:B------:R-:W-:Y:S05]  /*2bf0*/  BRA `(.L_x_4891) ;  /* 0x0000000000a47947 */ /* 0x000fea0003800000 */
.L_x_4903:
        /* <DEDUP_REMOVED lines=14> */
.L_x_4917:
[----:B------:R-:W-:Y:S05]  /*2ce0*/  BSYNC B0 ;  /* 0x0000000000007941 */ /* 0x000fea0003800000 */
.L_x_4916:
[----:B------:R-:W-:-:S04]  /*2cf0*/  FMUL.FTZ R0, R0, 1 ;  /* 0x3f80000000007820 */ /* 0x000fc80000410000 */
[----:B------:R0:W2:Y:S01]  /*2d00*/  F2F.F64.F32 R44, R0 ;  /* 0x00000000002c7310 */ /* 0x0000a20000201800 */
[----:B------:R-:W-:Y:S05]  /*2d10*/  BRA `(.L_x_4891) ;  /* 0x00000000005c7947 */ /* 0x000fea0003800000 */
.L_x_4890:
        /* <DEDUP_REMOVED lines=15> */
[----:B-12345:R-:W-:Y:S05]  /*2e10*/  CALL.ABS.NOINC R14 ;  /* 0x000000000e007343 */ /* 0x03efea0003c00000 */
.L_x_4918:
[----:B------:R-:W-:Y:S01]  /*2e20*/  CS2R R44, SRZ ;  /* 0x00000000002c7805 */ /* 0x000fe2000001ff00 */
[----:B------:R-:W-:Y:S06]  /*2e30*/  BRA `(.L_x_4891) ;  /* 0x0000000000147947 */ /* 0x000fec0003800000 */
.L_x_4915:
[----:B------:R-:W2:Y:S02]  /*2e40*/  LDG.E.64 R44, desc[UR36][R4.64] ;  /* 0x00000024042c7981 */ /* 0x000ea4000c1e1b00 */
[----:B--2---:R-:W0:Y:S01]  /*2e50*/  I2F.F64.U64 R44, R44 ;  /* 0x0000002c002c7312 */ /* 0x004e220000301800 */
[----:B------:R-:W-:Y:S05]  /*2e60*/  BRA `(.L_x_4891) ;  /* 0x0000000000087947 */ /* 0x000fea0003800000 */
.L_x_4914:
[----:B------:R-:W2:Y:S02]  /*2e70*/  LDG.E R4, desc[UR36][R4.64] ;  /* 0x0000002404047981 */ /* 0x000ea4000c1e1900 */
[----:B--2---:R0:W2:Y:S02]  /*2e80*/  I2F.F64.U32 R44, R4 ;  /* 0x00000004002c7312 */ /* 0x0040a40000201800 */
.L_x_4891:
        /* <DEDUP_REMOVED lines=19> */
.L_x_4922:
[----:B------:R-:W2:Y:S02]  /*2fc0*/  LDG.E.U8 R4, desc[UR36][R4.64] ;  /* 0x0000002404047981 */ /* 0x000ea4000c1e1100 */
[----:B--2---:R0:W1:Y:S01]  /*2fd0*/  I2F.F64.U16 R42, R4 ;  /* 0x00000004002a7312 */ /* 0x0040620000101800 */
[----:B------:R-:W-:Y:S05]  /*2fe0*/  BRA `(.L_x_4924) ;  /* 0x0000000c00707947 */ /* 0x000fea0003800000 */
.L_x_4921:
        /* <DEDUP_REMOVED lines=9> */
.L_x_4926:
[----:B------:R-:W2:Y:S02]  /*3080*/  LDG.E R4, desc[UR36][R4.64] ;  /* 0x0000002404047981 */ /* 0x000ea4000c1e1900 */
[----:B--2---:R0:W1:Y:S01]  /*3090*/  I2F.F64 R42, R4 ;  /* 0x00000004002a7312 */ /* 0x0040620000201c00 */
[----:B------:R-:W-:Y:S05]  /*30a0*/  BRA `(.L_x_4924) ;  /* 0x0000000c00407947 */ /* 0x000fea0003800000 */
.L_x_4925:
[----:B------:R-:W2:Y:S02]  /*30b0*/  LDG.E.U16 R4, desc[UR36][R4.64] ;  /* 0x0000002404047981 */ /* 0x000ea4000c1e1500 */
[----:B--2---:R0:W1:Y:S01]  /*30c0*/  I2F.F64.S16 R42, R4 ;  /* 0x00000004002a7312 */ /* 0x0040620000101c00 */
[----:B------:R-:W-:Y:S05]  /*30d0*/  BRA `(.L_x_4924) ;  /* 0x0000000c00347947 */ /* 0x000fea0003800000 */
.L_x_4920:
        /* <DEDUP_REMOVED lines=10> */
.L_x_4928:
[----:B------:R-:W2:Y:S02]  /*3180*/  LDG.E.U16 R0, desc[UR36][R4.64] ;  /* 0x0000002404007981 */ /* 0x000ea4000c1e1500 */
[----:B--2---:R-:W-:-:S05]  /*3190*/  HADD2.F32 R0, -RZ, R0.H0_H0 ;  /* 0x20000000ff007230 */ /* 0x004fca0000004100 */
[----:B------:R-:W-:-:S04]  /*31a0*/  FMUL.FTZ R0, R0, 1 ;  /* 0x3f80000000007820 */ /* 0x000fc80000410000 */
[----:B------:R0:W1:Y:S01]  /*31b0*/  F2F.F64.F32 R42, R0 ;  /* 0x00000000002a7310 */ /* 0x0000620000201800 */
[----:B------:R-:W-:Y:S05]  /*31c0*/  BRA `(.L_x_4924) ;  /* 0x0000000800f87947 */ /* 0x000fea0003800000 */
.L_x_4927:
        /* <DEDUP_REMOVED lines=10> */
.L_x_4930:
[----:B------:R-:W2:Y:S02]  /*3270*/  LDG.E.U16 R4, desc[UR36][R4.64] ;  /* 0x0000002404047981 */ /* 0x000ea4000c1e1500 */
[----:B--2---:R-:W-:-:S05]  /*3280*/  HADD2.F32 R0, -RZ, R4.H0_H0 ;  /* 0x20000004ff007230 */ /* 0x004fca0000004100 */
[----:B------:R-:W-:-:S04]  /*3290*/  FMUL.FTZ R0, R0, 1 ;  /* 0x3f80000000007820 */ /* 0x000fc80000410000 */
[----:B------:R0:W1:Y:S01]  /*32a0*/  F2F.F64.F32 R42, R0 ;  /* 0x00000000002a7310 */ /* 0x0000620000201800 */
[----:B------:R-:W-:Y:S05]  /*32b0*/  BRA `(.L_x_4924) ;  /* 0x0000000800bc7947 */ /* 0x000fea0003800000 */
.L_x_4929:
[----:B------:R0:W5:Y:S01]  /*32c0*/  LDG.E.64 R42, desc[UR36][R4.64] ;  /* 0x00000024042a7981 */ /* 0x000162000c1e1b00 */
[----:B------:R-:W-:Y:S05]  /*32d0*/  BRA `(.L_x_4924) ;  /* 0x0000000800b47947 */ /* 0x000fea0003800000 */
.L_x_4919:
        /* <DEDUP_REMOVED lines=13> */
.L_x_4933:
[----:B------:R0:W5:Y:S01]  /*33b0*/  LDG.E.64 R42, desc[UR36][R4.64] ;  /* 0x00000024042a7981 */ /* 0x000162000c1e1b00 */
[----:B------:R-:W-:Y:S05]  /*33c0*/  BRA `(.L_x_4924) ;  /* 0x0000000800787947 */ /* 0x000fea0003800000 */
.L_x_4932:
        /* <DEDUP_REMOVED lines=28> */
.L_x_4935:
        /* <DEDUP_REMOVED lines=15> */
.L_x_4934:
[----:B------:R-:W2:Y:S02]  /*3680*/  LDG.E.U16 R0, desc[UR36][R4.64] ;  /* 0x0000002404007981 */ /* 0x000ea4000c1e1500 */
[----:B--2---:R-:W-:-:S04]  /*3690*/  IMAD.U32 R0, R0, 0x10000, RZ ;  /* 0x0001000000007824 */ /* 0x004fc800078e00ff */
[----:B------:R-:W-:-:S04]  /*36a0*/  FMUL.FTZ R0, R0, 1 ;  /* 0x3f80000000007820 */ /* 0x000fc80000410000 */
[----:B------:R0:W1:Y:S01]  /*36b0*/  F2F.F64.F32 R42, R0 ;  /* 0x00000000002a7310 */ /* 0x0000620000201800 */
[----:B------:R-:W-:Y:S05]  /*36c0*/  BRA `(.L_x_4924) ;  /* 0x0000000400b87947 */ /* 0x000fea0003800000 */
.L_x_4931:
        /* <DEDUP_REMOVED lines=11> */
.L_x_4938:
        /* <DEDUP_REMOVED lines=21> */
.L_x_4942:
[----:B------:R-:W-:Y:S05]  /*38d0*/  BSYNC B1 ;  /* 0x0000000000017941 */ /* 0x000fea0003800000 */
.L_x_4941:
[----:B------:R-:W-:Y:S01]  /*38e0*/  LEA R5, R0, 0x3b800000, 0x17 ;  /* 0x3b80000000057811 */ /* 0x000fe200078eb8ff */
[----:B------:R-:W-:-:S05]  /*38f0*/  IMAD.SHL.U32 R0, R3, 0x100000, RZ ;  /* 0x0010000003007824 */ /* 0x000fca00078e00ff */
[----:B------:R-:W-:-:S07]  /*3900*/  LOP3.LUT R0, R5, R0, R6, 0xfe, !PT ;  /* 0x0000000005007212 */ /* 0x000fce00078efe06 */
.L_x_4940:
[----:B------:R-:W-:Y:S05]  /*3910*/  BSYNC B0 ;  /* 0x0000000000007941 */ /* 0x000fea0003800000 */
.L_x_4939:
[----:B------:R-:W-:-:S04]  /*3920*/  FMUL.FTZ R0, R0, 1 ;  /* 0x3f80000000007820 */ /* 0x000fc80000410000 */
[----:B------:R0:W1:Y:S01]  /*3930*/  F2F.F64.F32 R42, R0 ;  /* 0x00000000002a7310 */ /* 0x0000620000201800 */
[----:B------:R-:W-:Y:S05]  /*3940*/  BRA `(.L_x_4924) ;  /* 0x0000000400187947 */ /* 0x000fea0003800000 */
.L_x_4937:
        /* <DEDUP_REMOVED lines=21> */
.L_x_4946:
[----:B------:R-:W-:Y:S05]  /*3aa0*/  BSYNC B1 ;  /* 0x0000000000017941 */ /* 0x000fea0003800000 */
.L_x_4945:
[----:B------:R-:W-:Y:S01]  /*3ab0*/  LEA R5, R0, 0x37800000, 0x17 ;  /* 0x3780000000057811 */ /* 0x000fe200078eb8ff */
[----:B------:R-:W-:-:S05]  /*3ac0*/  IMAD.SHL.U32 R0, R3, 0x200000, RZ ;  /* 0x0020000003007824 */ /* 0x000fca00078e00ff */
[----:B------:R-:W-:-:S07]  /*3ad0*/  LOP3.LUT R0, R5, R0, R6, 0xfe, !PT ;  /* 0x0000000005007212 */ /* 0x000fce00078efe06 */
.L_x_4944:
[----:B------:R-:W-:Y:S05]  /*3ae0*/  BSYNC B0 ;  /* 0x0000000000007941 */ /* 0x000fea0003800000 */
.L_x_4943:
[----:B------:R-:W-:-:S04]  /*3af0*/  FMUL.FTZ R0, R0, 1 ;  /* 0x3f80000000007820 */ /* 0x000fc80000410000 */
[----:B------:R0:W1:Y:S01]  /*3b00*/  F2F.F64.F32 R42, R0 ;  /* 0x00000000002a7310 */ /* 0x0000620000201800 */
[----:B------:R-:W-:Y:S05]  /*3b10*/  BRA `(.L_x_4924) ;  /* 0x0000000000a47947 */ /* 0x000fea0003800000 */
.L_x_4936:
        /* <DEDUP_REMOVED lines=14> */
.L_x_4950:
[----:B------:R-:W-:Y:S05]  /*3c00*/  BSYNC B0 ;  /* 0x0000000000007941 */ /* 0x000fea0003800000 */
.L_x_4949:
[----:B------:R-:W-:-:S04]  /*3c10*/  FMUL.FTZ R0, R0, 1 ;  /* 0x3f80000000007820 */ /* 0x000fc80000410000 */
[----:B------:R1:W2:Y:S01]  /*3c20*/  F2F.F64.F32 R42, R0 ;  /* 0x00000000002a7310 */ /* 0x0002a20000201800 */
[----:B------:R-:W-:Y:S05]  /*3c30*/  BRA `(.L_x_4924) ;  /* 0x00000000005c7947 */ /* 0x000fea0003800000 */
.L_x_4923:
        /* <DEDUP_REMOVED lines=16> */
.L_x_4951:
[----:B------:R-:W-:Y:S01]  /*3d40*/  CS2R R42, SRZ ;  /* 0x00000000002a7805 */ /* 0x000fe2000001ff00 */
[----:B------:R-:W-:Y:S06]  /*3d50*/  BRA `(.L_x_4924) ;  /* 0x0000000000147947 */ /* 0x000fec0003800000 */
.L_x_4948:
[----:B------:R-:W2:Y:S02]  /*3d60*/  LDG.E.64 R42, desc[UR36][R4.64] ;  /* 0x00000024042a7981 */ /* 0x000ea4000c1e1b00 */
[----:B--2---:R-:W0:Y:S01]  /*3d70*/  I2F.F64.U64 R42, R42 ;  /* 0x0000002a002a7312 */ /* 0x004e220000301800 */
[----:B------:R-:W-:Y:S05]  /*3d80*/  BRA `(.L_x_4924) ;  /* 0x0000000000087947 */ /* 0x000fea0003800000 */
.L_x_4947:
[----:B------:R-:W2:Y:S02]  /*3d90*/  LDG.E R4, desc[UR36][R4.64] ;  /* 0x0000002404047981 */ /* 0x000ea4000c1e1900 */
[----:B--2---:R0:W1:Y:S02]  /*3da0*/  I2F.F64.U32 R42, R4 ;  /* 0x00000004002a7312 */ /* 0x0040640000201800 */
.L_x_4924:
[----:B------:R-:W-:-:S07]  /*3db0*/  VIADD R53, R53, 0x80 ;  /* 0x0000008035357836 */ /* 0x000fce0000000000 */
.L_x_4819:
[----:B------:R-:W-:Y:S05]  /*3dc0*/  BSYNC B6 ;  /* 0x0000000000067941 */ /* 0x000fea0003800000 */
.L_x_4818:
[----:B------:R-:W-:Y:S01]  /*3dd0*/  ISETP.GE.AND P0, PT, R53, R22, PT ;  /* 0x000000163500720c */ /* 0x000fe20003f06270 */
[----:B------:R-:W-:Y:S01]  /*3de0*/  BSSY B6, `(.L_x_4952) ;  /* 0x00003cf000067945 */ /* 0x000fe20003800000 */
[----:B------:R-:W-:Y:S02]  /*3df0*/  CS2R R38, SRZ ;  /* 0x0000000000267805 */ /* 0x000fe4000001ff00 */
[----:B------:R-:W-:Y:S02]  /*3e00*/  CS2R R36, SRZ ;  /* 0x0000000000247805 */ /* 0x000fe4000001ff00 */
[----:B------:R-:W-:-:S07]  /*3e10*/  CS2R R24, SRZ ;  /* 0x0000000000187805 */ /* 0x000fce000001ff00 */
[----:B------:R-:W-:Y:S05]  /*3e20*/  @P0 BRA `(.L_x_4953) ;  /* 0x0000003c00280947 */ /* 0x000fea0003800000 */
[----:B0-----:R-:W0:Y:S01]  /*3e30*/  LDC.64 R4, c[0x0][0x220] ;  /* 0x00008800ff047b82 */ /* 0x001e220000000a00 */
[----:B-1----:R-:W-:Y:S01]  /*3e40*/  PRMT R0, R51, 0x9910, RZ ;  /* 0x0000991033007816 */ /* 0x002fe200000000ff */
        /* <DEDUP_REMOVED lines=18> */
.L_x_4957:
[----:B------:R-:W2:Y:S02]  /*3f70*/  LDG.E.U8 R4, desc[UR36][R4.64] ;  /* 0x0000002404047981 */ /* 0x000ea4000c1e1100 */
[----:B--2---:R0:W1:Y:S01]  /*3f80*/  I2F.F64.U16 R40, R4 ;  /* 0x0000000400287312 */ /* 0x0040620000101800 */
[----:B------:R-:W-:Y:S05]  /*3f90*/  BRA `(.L_x_4959) ;  /* 0x0000000c00707947 */ /* 0x000fea0003800000 */
.L_x_4956:
        /* <DEDUP_REMOVED lines=9> */
.L_x_4961:
[----:B------:R-:W2:Y:S02]  /*4030*/  LDG.E R4, desc[UR36][R4.64] ;  /* 0x0000002404047981 */ /* 0x000ea4000c1e1900 */
[----:B--2---:R0:W1:Y:S01]  /*4040*/  I2F.F64 R40, R4 ;  /* 0x0000000400287312 */ /* 0x0040620000201c00 */
[----:B------:R-:W-:Y:S05]  /*4050*/  BRA `(.L_x_4959) ;  /* 0x0000000c00407947 */ /* 0x000fea0003800000 */
.L_x_4960:
[----:B------:R-:W2:Y:S02]  /*4060*/  LDG.E.U16 R4, desc[UR36][R4.64] ;  /* 0x0000002404047981 */ /* 0x000ea4000c1e1500 */
[----:B--2---:R0:W1:Y:S01]  /*4070*/  I2F.F64.S16 R40, R4 ;  /* 0x0000000400287312 */ /* 0x0040620000101c00 */
[----:B------:R-:W-:Y:S05]  /*4080*/  BRA `(.L_x_4959) ;  /* 0x0000000c00347947 */ /* 0x000fea0003800000 */
.L_x_4955:
        /* <DEDUP_REMOVED lines=10> */
.L_x_4963:
[----:B------:R-:W2:Y:S02]  /*4130*/  LDG.E.U16 R0, desc[UR36][R4.64] ;  /* 0x0000002404007981 */ /* 0x000ea4000c1e1500 */
[----:B--2---:R-:W-:-:S05]  /*4140*/  HADD2.F32 R0, -RZ, R0.H0_H0 ;  /* 0x20000000ff007230 */ /* 0x004fca0000004100 */
[----:B------:R-:W-:-:S04]  /*4150*/  FMUL.FTZ R0, R0, 1 ;  /* 0x3f80000000007820 */ /* 0x000fc80000410000 */
[----:B------:R0:W1:Y:S01]  /*4160*/  F2F.F64.F32 R40, R0 ;  /* 0x0000000000287310 */ /* 0x0000620000201800 */
[----:B------:R-:W-:Y:S05]  /*4170*/  BRA `(.L_x_4959) ;  /* 0x0000000800f87947 */ /* 0x000fea0003800000 */
.L_x_4962:
        /* <DEDUP_REMOVED lines=10> */
.L_x_4965:
[----:B------:R-:W2:Y:S02]  /*4220*/  LDG.E.U16 R4, desc[UR36][R4.64] ;  /* 0x0000002404047981 */ /* 0x000ea4000c1e1500 */
[----:B--2---:R-:W-:-:S05]  /*4230*/  HADD2.F32 R0, -RZ, R4.H0_H0 ;  /* 0x20000004ff007230 */ /* 0x004fca0000004100 */
[----:B------:R-:W-:-:S04]  /*4240*/  FMUL.FTZ R0, R0, 1 ;  /* 0x3f80000000007820 */ /* 0x000fc80000410000 */
[----:B------:R0:W1:Y:S01]  /*4250*/  F2F.F64.F32 R40, R0 ;  /* 0x0000000000287310 */ /* 0x0000620000201800 */
[----:B------:R-:W-:Y:S05]  /*4260*/  BRA `(.L_x_4959) ;  /* 0x0000000800bc7947 */ /* 0x000fea0003800000 */
.L_x_4964:
[----:B------:R0:W5:Y:S01]  /*4270*/  LDG.E.64 R40, desc[UR36][R4.64] ;  /* 0x0000002404287981 */ /* 0x000162000c1e1b00 */
[----:B------:R-:W-:Y:S05]  /*4280*/  BRA `(.L_x_4959) ;  /* 0x0000000800b47947 */ /* 0x000fea0003800000 */
.L_x_4954:
        /* <DEDUP_REMOVED lines=13> */
.L_x_4968:
[----:B------:R0:W5:Y:S01]  /*4360*/  LDG.E.64 R40, desc[UR36][R4.64] ;  /* 0x0000002404287981 */ /* 0x000162000c1e1b00 */
[----:B------:R-:W-:Y:S05]  /*4370*/  BRA `(.L_x_4959) ;  /* 0x0000000800787947 */ /* 0x000fea0003800000 */
.L_x_4967:
        /* <DEDUP_REMOVED lines=28> */
.L_x_4970:
        /* <DEDUP_REMOVED lines=15> */
.L_x_4969:
[----:B------:R-:W2:Y:S02]  /*4630*/  LDG.E.U16 R0, desc[UR36][R4.64] ;  /* 0x0000002404007981 */ /* 0x000ea4000c1e1500 */
[----:B--2---:R-:W-:-:S04]  /*4640*/  IMAD.U32 R0, R0, 0x10000, RZ ;  /* 0x0001000000007824 */ /* 0x004fc800078e00ff */
[----:B------:R-:W-:-:S04]  /*4650*/  FMUL.FTZ R0, R0, 1 ;  /* 0x3f80000000007820 */ /* 0x000fc80000410000 */
[----:B------:R0:W1:Y:S01]  /*4660*/  F2F.F64.F32 R40, R0 ;  /* 0x0000000000287310 */ /* 0x0000620000201800 */
[----:B------:R-:W-:Y:S05]  /*4670*/  BRA `(.L_x_4959) ;  /* 0x0000000400b87947 */ /* 0x000fea0003800000 */
.L_x_4966:
        /* <DEDUP_REMOVED lines=11> */
.L_x_4973:
        /* <DEDUP_REMOVED lines=21> */
.L_x_4977:
[----:B------:R-:W-:Y:S05]  /*4880*/  BSYNC B1 ;  /* 0x0000000000017941 */ /* 0x000fea0003800000 */
.L_x_4976:
[----:B------:R-:W-:Y:S01]  /*4890*/  LEA R5, R0, 0x3b800000, 0x17 ;  /* 0x3b80000000057811 */ /* 0x000fe200078eb8ff */
[----:B------:R-:W-:-:S05]  /*48a0*/  IMAD.SHL.U32 R0, R3, 0x100000, RZ ;  /* 0x0010000003007824 */ /* 0x000fca00078e00ff */
[----:B------:R-:W-:-:S07]  /*48b0*/  LOP3.LUT R0, R5, R0, R6, 0xfe, !PT ;  /* 0x0000000005007212 */ /* 0x000fce00078efe06 */
.L_x_4975:
[----:B------:R-:W-:Y:S05]  /*48c0*/  BSYNC B0 ;  /* 0x0000000000007941 */ /* 0x000fea0003800000 */
.L_x_4974:
[----:B------:R-:W-:-:S04]  /*48d0*/  FMUL.FTZ R0, R0, 1 ;  /* 0x3f80000000007820 */ /* 0x000fc80000410000 */
[----:B------:R0:W1:Y:S01]  /*48e0*/  F2F.F64.F32 R40, R0 ;  /* 0x0000000000287310 */ /* 0x0000620000201800 */
[----:B------:R-:W-:Y:S05]  /*48f0*/  BRA `(.L_x_4959) ;  /* 0x0000000400187947 */ /* 0x000fea0003800000 */
.L_x_4972:
        /* <DEDUP_REMOVED lines=21> */
.L_x_4981:
[----:B------:R-:W-:Y:S05]  /*4a50*/  BSYNC B1 ;  /* 0x0000000000017941 */ /* 0x000fea0003800000 */
.L_x_4980:
[----:B------:R-:W-:Y:S01]  /*4a60*/  LEA R5, R0, 0x37800000, 0x17 ;  /* 0x3780000000057811 */ /* 0x000fe200078eb8ff */
[----:B------:R-:W-:-:S05]  /*4a70*/  IMAD.SHL.U32 R0, R3, 0x200000, RZ ;  /* 0x0020000003007824 */ /* 0x000fca00078e00ff */
[----:B------:R-:W-:-:S07]  /*4a80*/  LOP3.LUT R0, R5, R0, R6, 0xfe, !PT ;  /* 0x0000000005007212 */ /* 0x000fce00078efe06 */
.L_x_4979:
[----:B------:R-:W-:Y:S05]  /*4a90*/  BSYNC B0 ;  /* 0x0000000000007941 */ /* 0x000fea0003800000 */
.L_x_4978:
[----:B------:R-:W-:-:S04]  /*4aa0*/  FMUL.FTZ R0, R0, 1 ;  /* 0x3f80000000007820 */ /* 0x000fc80000410000 */
[----:B------:R0:W1:Y:S01]  /*4ab0*/  F2F.F64.F32 R40, R0 ;  /* 0x0000000000287310 */ /* 0x0000620000201800 */
[----:B------:R-:W-:Y:S05]  /*4ac0*/  BRA `(.L_x_4959) ;  /* 0x0000000000a47947 */ /* 0x000fea0003800000 */
.L_x_4971:
        /* <DEDUP_REMOVED lines=14> */
.L_x_4985:
[----:B------:R-:W-:Y:S05]  /*4bb0*/  BSYNC B0 ;  /* 0x0000000000007941 */ /* 0x000fea0003800000 */
.L_x_4984:
[----:B------:R-:W-:-:S04]  /*4bc0*/  FMUL.FTZ R0, R0, 1 ;  /* 0x3f80000000007820 */ /* 0x000fc80000410000 */
[----:B------:R0:W1:Y:S01]  /*4bd0*/  F2F.F64.F32 R40, R0 ;  /* 0x0000000000287310 */ /* 0x0000620000201800 */
[----:B------:R-:W-:Y:S05]  /*4be0*/  BRA `(.L_x_4959) ;  /* 0x00000000005c7947 */ /* 0x000fea0003800000 */
.L_x_4958:
        /* <DEDUP_REMOVED lines=16> */
.L_x_4986:
[----:B------:R-:W-:Y:S01]  /*4cf0*/  CS2R R40, SRZ ;  /* 0x0000000000287805 */ /* 0x000fe2000001ff00 */
[----:B------:R-:W-:Y:S06]  /*4d00*/  BRA `(.L_x_4959) ;  /* 0x0000000000147947 */ /* 0x000fec0003800000 */
.L_x_4983:
[----:B------:R-:W2:Y:S02]  /*4d10*/  LDG.E.64 R40, desc[UR36][R4.64] ;  /* 0x0000002404287981 */ /* 0x000ea4000c1e1b00 */
[----:B--2---:R-:W0:Y:S01]  /*4d20*/  I2F.F64.U64 R40, R40 ;  /* 0x0000002800287312 */ /* 0x004e220000301800 */
[----:B------:R-:W-:Y:S05]  /*4d30*/  BRA `(.L_x_4959) ;  /* 0x0000000000087947 */ /* 0x000fea0003800000 */
.L_x_4982:
[----:B------:R-:W2:Y:S02]  /*4d40*/  LDG.E R4, desc[UR36][R4.64] ;  /* 0x0000002404047981 */ /* 0x000ea4000c1e1900 */
[----:B--2---:R0:W1:Y:S02]  /*4d50*/  I2F.F64.U32 R40, R4 ;  /* 0x0000000400287312 */ /* 0x0040640000201800 */
.L_x_4959:
        /* <DEDUP_REMOVED lines=19> */
.L_x_4990:
[----:B------:R-:W2:Y:S02]  /*4e90*/  LDG.E.U8 R4, desc[UR36][R4.64] ;  /* 0x0000002404047981 */ /* 0x000ea4000c1e1100 */
[----:B--2---:R0:W2:Y:S01]  /*4ea0*/  I2F.F64.U16 R38, R4 ;  /* 0x0000000400267312 */ /* 0x0040a20000101800 */
[----:B------:R-:W-:Y:S05]  /*4eb0*/  BRA `(.L_x_4992) ;  /* 0x0000000c00707947 */ /* 0x000fea0003800000 */
.L_x_4989:
        /* <DEDUP_REMOVED lines=9> */
.L_x_4994:
[----:B------:R-:W2:Y:S02]  /*4f50*/  LDG.E R4, desc[UR36][R4.64] ;  /* 0x0000002404047981 */ /* 0x000ea4000c1e1900 */
[----:B--2---:R0:W2:Y:S01]  /*4f60*/  I2F.F64 R38, R4 ;  /* 0x0000000400267312 */ /* 0x0040a20000201c00 */
[----:B------:R-:W-:Y:S05]  /*4f70*/  BRA `(.L_x_4992) ;  /* 0x0000000c00407947 */ /* 0x000fea0003800000 */
.L_x_4993:
[----:B------:R-:W2:Y:S02]  /*4f80*/  LDG.E.U16 R4, desc[UR36][R4.64] ;  /* 0x0000002404047981 */ /* 0x000ea4000c1e1500 */
[----:B--2---:R0:W2:Y:S01]  /*4f90*/  I2F.F64.S16 R38, R4 ;  /* 0x0000000400267312 */ /* 0x0040a20000101c00 */
[----:B------:R-:W-:Y:S05]  /*4fa0*/  BRA `(.L_x_4992) ;  /* 0x0000000c00347947 */ /* 0x000fea0003800000 */
.L_x_4988:
        /* <DEDUP_REMOVED lines=10> */
.L_x_4996:
[----:B------:R-:W2:Y:S02]  /*5050*/  LDG.E.U16 R0, desc[UR36][R4.64] ;  /* 0x0000002404007981 */ /* 0x000ea4000c1e1500 */
[----:B--2---:R-:W-:-:S05]  /*5060*/  HADD2.F32 R0, -RZ, R0.H0_H0 ;  /* 0x20000000ff007230 */ /* 0x004fca0000004100 */
[----:B------:R-:W-:-:S04]  /*5070*/  FMUL.FTZ R0, R0, 1 ;  /* 0x3f80000000007820 */ /* 0x000fc80000410000 */
[----:B------:R0:W2:Y:S01]  /*5080*/  F2F.F64.F32 R38, R0 ;  /* 0x0000000000267310 */ /* 0x0000a20000201800 */
[----:B------:R-:W-:Y:S05]  /*5090*/  BRA `(.L_x_4992) ;  /* 0x0000000800f87947 */ /* 0x000fea0003800000 */
.L_x_4995:
        /* <DEDUP_REMOVED lines=10> */
.L_x_4998:
[----:B------:R-:W2:Y:S02]  /*5140*/  LDG.E.U16 R4, desc[UR36][R4.64] ;  /* 0x0000002404047981 */ /* 0x000ea4000c1e1500 */
[----:B--2---:R-:W-:-:S05]  /*5150*/  HADD2.F32 R0, -RZ, R4.H0_H0 ;  /* 0x20000004ff007230 */ /* 0x004fca0000004100 */
[----:B------:R-:W-:-:S04]  /*5160*/  FMUL.FTZ R0, R0, 1 ;  /* 0x3f80000000007820 */ /* 0x000fc80000410000 */
[----:B------:R0:W2:Y:S01]  /*5170*/  F2F.F64.F32 R38, R0 ;  /* 0x0000000000267310 */ /* 0x0000a20000201800 */
[----:B------:R-:W-:Y:S05]  /*5180*/  BRA `(.L_x_4992) ;  /* 0x0000000800bc7947 */ /* 0x000fea0003800000 */
.L_x_4997:
[----:B------:R0:W5:Y:S01]  /*5190*/  LDG.E.64 R38, desc[UR36][R4.64] ;  /* 0x0000002404267981 */ /* 0x000162000c1e1b00 */
[----:B------:R-:W-:Y:S05]  /*51a0*/  BRA `(.L_x_4992) ;  /* 0x0000000800b47947 */ /* 0x000fea0003800000 */
.L_x_4987:
        /* <DEDUP_REMOVED lines=13> */
.L_x_5001:
[----:B------:R0:W5:Y:S01]  /*5280*/  LDG.E.64 R38, desc[UR36][R4.64] ;  /* 0x0000002404267981 */ /* 0x000162000c1e1b00 */
[----:B------:R-:W-:Y:S05]  /*5290*/  BRA `(.L_x_4992) ;  /* 0x0000000800787947 */ /* 0x000fea0003800000 */
.L_x_5000:
        /* <DEDUP_REMOVED lines=28> */
.L_x_5003:
        /* <DEDUP_REMOVED lines=15> */
.L_x_5002:
[----:B------:R-:W2:Y:S02]  /*5550*/  LDG.E.U16 R0, desc[UR36][R4.64] ;  /* 0x0000002404007981 */ /* 0x000ea4000c1e1500 */
[----:B--2---:R-:W-:-:S04]  /*5560*/  IMAD.U32 R0, R0, 0x10000, RZ ;  /* 0x0001000000007824 */ /* 0x004fc800078e00ff */
[----:B------:R-:W-:-:S04]  /*5570*/  FMUL.FTZ R0, R0, 1 ;  /* 0x3f80000000007820 */ /* 0x000fc80000410000 */
[----:B------:R0:W2:Y:S01]  /*5580*/  F2F.F64.F32 R38, R0 ;  /* 0x0000000000267310 */ /* 0x0000a20000201800 */
[----:B------:R-:W-:Y:S05]  /*5590*/  BRA `(.L_x_4992) ;  /* 0x0000000400b87947 */ /* 0x000fea0003800000 */
.L_x_4999:
        /* <DEDUP_REMOVED lines=11> */
.L_x_5006:
        /* <DEDUP_REMOVED lines=21> */
.L_x_5010:
[----:B------:R-:W-:Y:S05]  /*57a0*/  BSYNC B1 ;  /* 0x0000000000017941 */ /* 0x000fea0003800000 */
.L_x_5009:
[----:B------:R-:W-:Y:S01]  /*57b0*/  LEA R5, R0, 0x3b800000, 0x17 ;  /* 0x3b80000000057811 */ /* 0x000fe200078eb8ff */
[----:B------:R-:W-:-:S05]  /*57c0*/  IMAD.SHL.U32 R0, R3, 0x100000, RZ ;  /* 0x0010000003007824 */ /* 0x000fca00078e00ff */
[----:B------:R-:W-:-:S07]  /*57d0*/  LOP3.LUT R0, R5, R0, R6, 0xfe, !PT ;  /* 0x0000000005007212 */ /* 0x000fce00078efe06 */
.L_x_5008:
[----:B------:R-:W-:Y:S05]  /*57e0*/  BSYNC B0 ;  /* 0x0000000000007941 */ /* 0x000fea0003800000 */
.L_x_5007:
[----:B------:R-:W-:-:S04]  /*57f0*/  FMUL.FTZ R0, R0, 1 ;  /* 0x3f80000000007820 */ /* 0x000fc80000410000 */
[----:B------:R0:W2:Y:S01]  /*5800*/  F2F.F64.F32 R38, R0 ;  /* 0x0000000000267310 */ /* 0x0000a20000201800 */
[----:B------:R-:W-:Y:S05]  /*5810*/  BRA `(.L_x_4992) ;  /* 0x0000000400187947 */ /* 0x000fea0003800000 */
.L_x_5005:
        /* <DEDUP_REMOVED lines=21> */
.L_x_5014:
[----:B------:R-:W-:Y:S05]  /*5970*/  BSYNC B1 ;  /* 0x0000000000017941 */ /* 0x000fea0003800000 */
.L_x_5013:
[----:B------:R-:W-:Y:S01]  /*5980*/  LEA R5, R0, 0x37800000, 0x17 ;  /* 0x3780000000057811 */ /* 0x000fe200078eb8ff */
[----:B------:R-:W-:-:S05]  /*5990*/  IMAD.SHL.U32 R0, R3, 0x200000, RZ ;  /* 0x0020000003007824 */ /* 0x000fca00078e00ff */
[----:B------:R-:W-:-:S07]  /*59a0*/  LOP3.LUT R0, R5, R0, R6, 0xfe, !PT ;  /* 0x0000000005007212 */ /* 0x000fce00078efe06 */
.L_x_5012:
[----:B------:R-:W-:Y:S05]  /*59b0*/  BSYNC B0 ;  /* 0x0000000000007941 */ /* 0x000fea0003800000 */
.L_x_5011:
[----:B------:R-:W-:-:S04]  /*59c0*/  FMUL.FTZ R0, R0, 1 ;  /* 0x3f80000000007820 */ /* 0x000fc80000410000 */
[----:B------:R0:W2:Y:S01]  /*59d0*/  F2F.F64.F32 R38, R0 ;  /* 0x0000000000267310 */ /* 0x0000a20000201800 */
[----:B------:R-:W-:Y:S05]  /*59e0*/  BRA `(.L_x_4992) ;  /* 0x0000000000a47947 */ /* 0x000fea0003800000 */
.L_x_5004:
        /* <DEDUP_REMOVED lines=14> */
.L_x_5018:
[----:B------:R-:W-:Y:S05]  /*5ad0*/  BSYNC B0 ;  /* 0x0000000000007941 */ /* 0x000fea0003800000 */
.L_x_5017:
[----:B------:R-:W-:-:S04]  /*5ae0*/  FMUL.FTZ R0, R0, 1 ;  /* 0x3f80000000007820 */ /* 0x000fc80000410000 */
[----:B------:R0:W2:Y:S01]  /*5af0*/  F2F.F64.F32 R38, R0 ;  /* 0x0000000000267310 */ /* 0x0000a20000201800 */
[----:B------:R-:W-:Y:S05]  /*5b00*/  BRA `(.L_x_4992) ;  /* 0x00000000005c7947 */ /* 0x000fea0003800000 */
.L_x_4991:
[----:B------:R-:W-:Y:S01]  /*5b10*/  MOV R0, 0x0 ;  /* 0x0000000000007802 */ /* 0x000fe20000000f00 */
[----:B------:R-:W-:Y:S01]  /*5b20*/  ULDC.64 UR4, c[0x4][0x128] ;  /* 0x01004a0000047ab9 */ /* 0x000fe20000000a00 */
[----:B------:R-:W-:Y:S01]  /*5b30*/  ULDC.64 UR6, c[0x4][0x8] ;  /* 0x0100020000067ab9 */ /* 0x000fe20000000a00 */
[----:B------:R-:W-:Y:S01]  /*5b40*/  IMAD.U32 R4, RZ, RZ, UR4 ;  /* 0x00000004ff047e24 */ /* 0x000fe2000f8e00ff */
[----:B------:R0:W0:Y:S01]  /*5b50*/  LDC.64 R14, c[0x4][R0] ;  /* 0x01000000000e7b82 */ /* 0x0000220000000a00 */
[----:B------:R-:W-:Y:S01]  /*5b60*/  IMAD.U32 R5, RZ, RZ, UR5 ;  /* 0x00000005ff057e24 */ /* 0x000fe2000f8e00ff */
[----:B------:R-:W-:Y:S01]  /*5b70*/  ULDC.64 UR4, c[0x4][0x130] ;  /* 0x01004c0000047ab9 */ /* 0x000fe20000000a00 */
[----:B------:R-:W-:Y:S02]  /*5b80*/  IMAD.U32 R10, RZ, RZ, UR6 ;  /* 0x00000006ff0a7e24 */ /* 0x000fe4000f8e00ff */
[----:B------:R-:W-:Y:S02]  /*5b90*/  IMAD.U32 R6, RZ, RZ, UR4 ;  /* 0x00000004ff067e24 */ /* 0x000fe4000f8e00ff */
[----:B--2---:R-:W-:-:S02]  /*5ba0*/  IMAD.U32 R7, RZ, RZ, UR5 ;  /* 0x00000005ff077e24 */ /* 0x004fc4000f8e00ff */
[----:B------:R-:W-:Y:S02]  /*5bb0*/  IMAD.U32 R11, RZ, RZ, UR7 ;  /* 0x00000007ff0b7e24 */ /* 0x000fe4000f8e00ff */
[----:B------:R-:W-:Y:S02]  /*5bc0*/  IMAD.MOV.U32 R8, RZ, RZ, 0x4e ;  /* 0x0000004eff087424 */ /* 0x000fe400078e00ff */
[----:B------:R-:W-:Y:S02]  /*5bd0*/  IMAD.MOV.U32 R12, RZ, RZ, 0x1 ;  /* 0x00000001ff0c7424 */ /* 0x000fe400078e00ff */
[----:B------:R-:W-:-:S07]  /*5be0*/  IMAD.MOV.U32 R13, RZ, RZ, RZ ;  /* 0x000000ffff0d7224 */ /* 0x000fce00078e00ff */
[----:B------:R-:W-:-:S07]  /*5bf0*/  LEPC R20, `(.L_x_5019) ;  /* 0x000000001014794e */ /* 0x000fce0000000000 */
[----:B01-345:R-:W-:Y:S05]  /*5c00*/  CALL.ABS.NOINC R14 ;  /* 0x000000000e007343 */ /* 0x03bfea0003c00000 */
.L_x_5019:
[----:B------:R-:W-:Y:S01]  /*5c10*/  CS2R R38, SRZ ;  /* 0x0000000000267805 */ /* 0x000fe2000001ff00 */
[----:B------:R-:W-:Y:S06]  /*5c20*/  BRA `(.L_x_4992) ;  /* 0x0000000000147947 */ /* 0x000fec0003800000 */
.L_x_5016:
[----:B------:R-:W2:Y:S02]  /*5c30*/  LDG.E.64 R38, desc[UR36][R4.64] ;  /* 0x0000002404267981 */ /* 0x000ea4000c1e1b00 */
[----:B--2---:R-:W0:Y:S01]  /*5c40*/  I2F.F64.U64 R38, R38 ;  /* 0x0000002600267312 */ /* 0x004e220000301800 */
[----:B------:R-:W-:Y:S05]  /*5c50*/  BRA `(.L_x_4992) ;  /* 0x0000000000087947 */ /* 0x000fea0003800000 */
.L_x_5015:
[----:B------:R-:W2:Y:S02]  /*5c60*/  LDG.E R4, desc[UR36][R4.64] ;  /* 0x0000002404047981 */ /* 0x000ea4000c1e1900 */
[----:B--2---:R0:W2:Y:S02]  /*5c70*/  I2F.F64.U32 R38, R4 ;  /* 0x0000000400267312 */ /* 0x0040a40000201800 */
.L_x_4992:
        /* <DEDUP_REMOVED lines=19> */
.L_x_5023:
[----:B------:R-:W2:Y:S02]  /*5db0*/  LDG.E.U8 R4, desc[UR36][R4.64] ;  /* 0x0000002404047981 */ /* 0x000ea4000c1e1100 */
[----:B--2---:R0:W2:Y:S01]  /*5dc0*/  I2F.F64.U16 R36, R4 ;  /* 0x0000000400247312 */ /* 0x0040a20000101800 */
[----:B------:R-:W-:Y:S05]  /*5dd0*/  BRA `(.L_x_5025) ;  /* 0x0000000c00707947 */ /* 0x000fea0003800000 */
.L_x_5022:
        /* <DEDUP_REMOVED lines=9> */
.L_x_5027:
[----:B------:R-:W2:Y:S02]  /*5e70*/  LDG.E R4, desc[UR36][R4.64] ;  /* 0x0000002404047981 */ /* 0x000ea4000c1e1900 */
[----:B--2---:R0:W2:Y:S01]  /*5e80*/  I2F.F64 R36, R4 ;  /* 0x0000000400247312 */ /* 0x0040a20000201c00 */
[----:B------:R-:W-:Y:S05]  /*5e90*/  BRA `(.L_x_5025) ;  /* 0x0000000c00407947 */ /* 0x000fea0003800000 */
.L_x_5026:
[----:B------:R-:W2:Y:S02]  /*5ea0*/  LDG.E.U16 R4, desc[UR36][R4.64] ;  /* 0x0000002404047981 */ /* 0x000ea4000c1e1500 */
[----:B--2---:R0:W2:Y:S01]  /*5eb0*/  I2F.F64.S16 R36, R4 ;  /* 0x0000000400247312 */ /* 0x0040a20000101c00 */
[----:B------:R-:W-:Y:S05]  /*5ec0*/  BRA `(.L_x_5025) ;  /* 0x0000000c00347947 */ /* 0x000fea0003800000 */
.L_x_5021:
        /* <DEDUP_REMOVED lines=10> */
.L_x_5029:
[----:B------:R-:W2:Y:S02]  /*5f70*/  LDG.E.U16 R0, desc[UR36][R4.64] ;  /* 0x0000002404007981 */ /* 0x000ea4000c1e1500 */
[----:B--2---:R-:W-:-:S05]  /*5f80*/  HADD2.F32 R0, -RZ, R0.H0_H0 ;  /* 0x20000000ff007230 */ /* 0x004fca0000004100 */
[----:B------:R-:W-:-:S04]  /*5f90*/  FMUL.FTZ R0, R0, 1 ;  /* 0x3f80000000007820 */ /* 0x000fc80000410000 */
[----:B------:R0:W2:Y:S01]  /*5fa0*/  F2F.F64.F32 R36, R0 ;  /* 0x0000000000247310 */ /* 0x0000a20000201800 */
[----:B------:R-:W-:Y:S05]  /*5fb0*/  BRA `(.L_x_5025) ;  /* 0x0000000800f87947 */ /* 0x000fea0003800000 */
.L_x_5028:
        /* <DEDUP_REMOVED lines=10> */
.L_x_5031:
[----:B------:R-:W2:Y:S02]  /*6060*/  LDG.E.U16 R4, desc[UR36][R4.64] ;  /* 0x0000002404047981 */ /* 0x000ea4000c1e1500 */
[----:B--2---:R-:W-:-:S05]  /*6070*/  HADD2.F32 R0, -RZ, R4.H0_H0 ;  /* 0x20000004ff007230 */ /* 0x004fca0000004100 */
[----:B------:R-:W-:-:S04]  /*6080*/  FMUL.FTZ R0, R0, 1 ;  /* 0x3f80000000007820 */ /* 0x000fc80000410000 */
[----:B------:R0:W2:Y:S01]  /*6090*/  F2F.F64.F32 R36, R0 ;  /* 0x0000000000247310 */ /* 0x0000a20000201800 */
[----:B------:R-:W-:Y:S05]  /*60a0*/  BRA `(.L_x_5025) ;  /* 0x0000000800bc7947 */ /* 0x000fea0003800000 */
.L_x_5030:
[----:B------:R0:W5:Y:S01]  /*60b0*/  LDG.E.64 R36, desc[UR36][R4.64] ;  /* 0x0000002404247981 */ /* 0x000162000c1e1b00 */
[----:B------:R-:W-:Y:S05]  /*60c0*/  BRA `(.L_x_5025) ;  /* 0x0000000800b47947 */ /* 0x000fea0003800000 */
.L_x_5020:
        /* <DEDUP_REMOVED lines=13> */
.L_x_5034:
[----:B------:R0:W5:Y:S01]  /*61a0*/  LDG.E.64 R36, desc[UR36][R4.64] ;  /* 0x0000002404247981 */ /* 0x000162000c1e1b00 */
[----:B------:R-:W-:Y:S05]  /*61b0*/  BRA `(.L_x_5025) ;  /* 0x0000000800787947 */ /* 0x000fea0003800000 */
.L_x_5033:
        /* <DEDUP_REMOVED lines=28> */
.L_x_5036:
        /* <DEDUP_REMOVED lines=15> */
.L_x_5035:
[----:B------:R-:W2:Y:S02]  /*6470*/  LDG.E.U16 R0, desc[UR36][R4.64] ;  /* 0x0000002404007981 */ /* 0x000ea4000c1e1500 */
[----:B--2---:R-:W-:-:S04]  /*6480*/  IMAD.U32 R0, R0, 0x10000, RZ ;  /* 0x0001000000007824 */ /* 0x004fc800078e00ff */
[----:B------:R-:W-:-:S04]  /*6490*/  FMUL.FTZ R0, R0, 1 ;  /* 0x3f80000000007820 */ /* 0x000fc80000410000 */
[----:B------:R0:W2:Y:S01]  /*64a0*/  F2F.F64.F32 R36, R0 ;  /* 0x0000000000247310 */ /* 0x0000a20000201800 */
[----:B------:R-:W-:Y:S05]  /*64b0*/  BRA `(.L_x_5025) ;  /* 0x0000000400b87947 */ /* 0x000fea0003800000 */
.L_x_5032:
        /* <DEDUP_REMOVED lines=11> */
.L_x_5039:
        /* <DEDUP_REMOVED lines=21> */
.L_x_5043:
[----:B------:R-:W-:Y:S05]  /*66c0*/  BSYNC B1 ;  /* 0x0000000000017941 */ /* 0x000fea0003800000 */
.L_x_5042:
[----:B------:R-:W-:Y:S01]  /*66d0*/  LEA R5, R0, 0x3b800000, 0x17 ;  /* 0x3b80000000057811 */ /* 0x000fe200078eb8ff */
[----:B------:R-:W-:-:S05]  /*66e0*/  IMAD.SHL.U32 R0, R3, 0x100000, RZ ;  /* 0x0010000003007824 */ /* 0x000fca00078e00ff */
[----:B------:R-:W-:-:S07]  /*66f0*/  LOP3.LUT R0, R5, R0, R6, 0xfe, !PT ;  /* 0x0000000005007212 */ /* 0x000fce00078efe06 */
.L_x_5041:
[----:B------:R-:W-:Y:S05]  /*6700*/  BSYNC B0 ;  /* 0x0000000000007941 */ /* 0x000fea0003800000 */
.L_x_5040:
[----:B------:R-:W-:-:S04]  /*6710*/  FMUL.FTZ R0, R0, 1 ;  /* 0x3f80000000007820 */ /* 0x000fc80000410000 */
[----:B------:R0:W2:Y:S01]  /*6720*/  F2F.F64.F32 R36, R0 ;  /* 0x0000000000247310 */ /* 0x0000a20000201800 */
[----:B------:R-:W-:Y:S05]  /*6730*/  BRA `(.L_x_5025) ;  /* 0x0000000400187947 */ /* 0x000fea0003800000 */
.L_x_5038:
        /* <DEDUP_REMOVED lines=21> */
.L_x_5047:
[----:B------:R-:W-:Y:S05]  /*6890*/  BSYNC B1 ;  /* 0x0000000000017941 */ /* 0x000fea0003800000 */
.L_x_5046:
[----:B------:R-:W-:Y:S01]  /*68a0*/  LEA R5, R0, 0x37800000, 0x17 ;  /* 0x3780000000057811 */ /* 0x000fe200078eb8ff */
[----:B------:R-:W-:-:S05]  /*68b0*/  IMAD.SHL.U32 R0, R3, 0x200000, RZ ;  /* 0x0020000003007824 */ /* 0x000fca00078e00ff */
[----:B------:R-:W-:-:S07]  /*68c0*/  LOP3.LUT R0, R5, R0, R6, 0xfe, !PT ;  /* 0x0000000005007212 */ /* 0x000fce00078efe06 */
.L_x_5045:
[----:B------:R-:W-:Y:S05]  /*68d0*/  BSYNC B0 ;  /* 0x0000000000007941 */ /* 0x000fea0003800000 */
.L_x_5044:
[----:B------:R-:W-:-:S04]  /*68e0*/  FMUL.FTZ R0, R0, 1 ;  /* 0x3f80000000007820 */ /* 0x000fc80000410000 */
[----:B------:R0:W2:Y:S01]  /*68f0*/  F2F.F64.F32 R36, R0 ;  /* 0x0000000000247310 */ /* 0x0000a20000201800 */
[----:B------:R-:W-:Y:S05]  /*6900*/  BRA `(.L_x_5025) ;  /* 0x0000000000a47947 */ /* 0x000fea0003800000 */
.L_x_5037:
        /* <DEDUP_REMOVED lines=14> */
.L_x_5051:
[----:B------:R-:W-:Y:S05]  /*69f0*/  BSYNC B0 ;  /* 0x0000000000007941 */ /* 0x000fea0003800000 */
.L_x_5050:
[----:B------:R-:W-:-:S04]  /*6a00*/  FMUL.FTZ R0, R0, 1 ;  /* 0x3f80000000007820 */ /* 0x000fc80000410000 */
[----:B------:R0:W2:Y:S01]  /*6a10*/  F2F.F64.F32 R36, R0 ;  /* 0x0000000000247310 */ /* 0x0000a20000201800 */
[----:B------:R-:W-:Y:S05]  /*6a20*/  BRA `(.L_x_5025) ;  /* 0x00000000005c7947 */ /* 0x000fea0003800000 */
.L_x_5024:
        /* <DEDUP_REMOVED lines=16> */
.L_x_5052:
[----:B------:R-:W-:Y:S01]  /*6b30*/  CS2R R36, SRZ ;  /* 0x0000000000247805 */ /* 0x000fe2000001ff00 */
[----:B------:R-:W-:Y:S06]  /*6b40*/  BRA `(.L_x_5025) ;  /* 0x0000000000147947 */ /* 0x000fec0003800000 */
.L_x_5049:
[----:B------:R-:W2:Y:S02]  /*6b50*/  LDG.E.64 R36, desc[UR36][R4.64] ;  /* 0x0000002404247981 */ /* 0x000ea4000c1e1b00 */
[----:B--2---:R-:W0:Y:S01]  /*6b60*/  I2F.F64.U64 R36, R36 ;  /* 0x0000002400247312 */ /* 0x004e220000301800 */
[----:B------:R-:W-:Y:S05]  /*6b70*/  BRA `(.L_x_5025) ;  /* 0x0000000000087947 */ /* 0x000fea0003800000 */
.L_x_5048:
[----:B------:R-:W2:Y:S02]  /*6b80*/  LDG.E R4, desc[UR36][R4.64] ;  /* 0x0000002404047981 */ /* 0x000ea4000c1e1900 */
[----:B--2---:R0:W2:Y:S02]  /*6b90*/  I2F.F64.U32 R36, R4 ;  /* 0x0000000400247312 */ /* 0x0040a40000201800 */
.L_x_5025:
        /* <DEDUP_REMOVED lines=19> */
.L_x_5056:
[----:B------:R-:W2:Y:S02]  /*6cd0*/  LDG.E.U8 R4, desc[UR36][R4.64] ;  /* 0x0000002404047981 */ /* 0x000ea4000c1e1100 */
[----:B--2---:R0:W2:Y:S01]  /*6ce0*/  I2F.F64.U16 R24, R4 ;  /* 0x0000000400187312 */ /* 0x0040a20000101800 */
[----:B------:R-:W-:Y:S05]  /*6cf0*/  BRA `(.L_x_5058) ;  /* 0x0000000c00707947 */ /* 0x000fea0003800000 */
.L_x_5055:
        /* <DEDUP_REMOVED lines=9> */
.L_x_5060:
[----:B------:R-:W2:Y:S02]  /*6d90*/  LDG.E R4, desc[UR36][R4.64] ;  /* 0x0000002404047981 */ /* 0x000ea4000c1e1900 */
[----:B--2---:R0:W2:Y:S01]  /*6da0*/  I2F.F64 R24, R4 ;  /* 0x0000000400187312 */ /* 0x0040a20000201c00 */
[----:B------:R-:W-:Y:S05]  /*6db0*/  BRA `(.L_x_5058) ;  /* 0x0000000c00407947 */ /* 0x000fea0003800000 */
.L_x_5059:
[----:B------:R-:W2:Y:S02]  /*6dc0*/  LDG.E.U16 R4, desc[UR36][R4.64] ;  /* 0x0000002404047981 */ /* 0x000ea4000c1e1500 */
[----:B--2---:R0:W2:Y:S01]  /*6dd0*/  I2F.F64.S16 R24, R4 ;  /* 0x0000000400187312 */ /* 0x0040a20000101c00 */
[----:B------:R-:W-:Y:S05]  /*6de0*/  BRA `(.L_x_5058) ;  /* 0x0000000c00347947 */ /* 0x000fea0003800000 */
.L_x_5054:
        /* <DEDUP_REMOVED lines=10> */
.L_x_5062:
[----:B------:R-:W2:Y:S02]  /*6e90*/  LDG.E.U16 R0, desc[UR36][R4.64] ;  /* 0x0000002404007981 */ /* 0x000ea4000c1e1500 */
[----:B--2---:R-:W-:-:S05]  /*6ea0*/  HADD2.F32 R0, -RZ, R0.H0_H0 ;  /* 0x20000000ff007230 */ /* 0x004fca0000004100 */
[----:B------:R-:W-:-:S04]  /*6eb0*/  FMUL.FTZ R0, R0, 1 ;  /* 0x3f80000000007820 */ /* 0x000fc80000410000 */
[----:B------:R0:W2:Y:S01]  /*6ec0*/  F2F.F64.F32 R24, R0 ;  /* 0x0000000000187310 */ /* 0x0000a20000201800 */
[----:B------:R-:W-:Y:S05]  /*6ed0*/  BRA `(.L_x_5058) ;  /* 0x0000000800f87947 */ /* 0x000fea0003800000 */
.L_x_5061:
        /* <DEDUP_REMOVED lines=10> */
.L_x_5064:
[----:B------:R-:W2:Y:S02]  /*6f80*/  LDG.E.U16 R4, desc[UR36][R4.64] ;  /* 0x0000002404047981 */ /* 0x000ea4000c1e1500 */
[----:B--2---:R-:W-:-:S05]  /*6f90*/  HADD2.F32 R0, -RZ, R4.H0_H0 ;  /* 0x20000004ff007230 */ /* 0x004fca0000004100 */
[----:B------:R-:W-:-:S04]  /*6fa0*/  FMUL.FTZ R0, R0, 1 ;  /* 0x3f80000000007820 */ /* 0x000fc80000410000 */
[----:B------:R0:W2:Y:S01]  /*6fb0*/  F2F.F64.F32 R24, R0 ;  /* 0x0000000000187310 */ /* 0x0000a20000201800 */
[----:B------:R-:W-:Y:S05]  /*6fc0*/  BRA `(.L_x_5058) ;  /* 0x0000000800bc7947 */ /* 0x000fea0003800000 */
.L_x_5063:
[----:B------:R0:W5:Y:S01]  /*6fd0*/  LDG.E.64 R24, desc[UR36][R4.64] ;  /* 0x0000002404187981 */ /* 0x000162000c1e1b00 */
[----:B------:R-:W-:Y:S05]  /*6fe0*/  BRA `(.L_x_5058) ;  /* 0x0000000800b47947 */ /* 0x000fea0003800000 */
.L_x_5053:
        /* <DEDUP_REMOVED lines=13> */
.L_x_5067:
[----:B------:R0:W5:Y:S01]  /*70c0*/  LDG.E.64 R24, desc[UR36][R4.64] ;  /* 0x0000002404187981 */ /* 0x000162000c1e1b00 */
[----:B------:R-:W-:Y:S05]  /*70d0*/  BRA `(.L_x_5058) ;  /* 0x0000000800787947 */ /* 0x000fea0003800000 */
.L_x_5066:
        /* <DEDUP_REMOVED lines=28> */
.L_x_5069:
        /* <DEDUP_REMOVED lines=15> */
.L_x_5068:
[----:B------:R-:W2:Y:S02]  /*7390*/  LDG.E.U16 R0, desc[UR36][R4.64] ;  /* 0x0000002404007981 */ /* 0x000ea4000c1e1500 */
[----:B--2---:R-:W-:-:S04]  /*73a0*/  IMAD.U32 R0, R0, 0x10000, RZ ;  /* 0x0001000000007824 */ /* 0x004fc800078e00ff */
[----:B------:R-:W-:-:S04]  /*73b0*/  FMUL.FTZ R0, R0, 1 ;  /* 0x3f80000000007820 */ /* 0x000fc80000410000 */
[----:B------:R0:W2:Y:S01]  /*73c0*/  F2F.F64.F32 R24, R0 ;  /* 0x0000000000187310 */ /* 0x0000a20000201800 */
[----:B------:R-:W-:Y:S05]  /*73d0*/  BRA `(.L_x_5058) ;  /* 0x0000000400b87947 */ /* 0x000fea0003800000 */
.L_x_5065:
        /* <DEDUP_REMOVED lines=11> */
.L_x_5072:
        /* <DEDUP_REMOVED lines=21> */
.L_x_5076:
[----:B------:R-:W-:Y:S05]  /*75e0*/  BSYNC B1 ;  /* 0x0000000000017941 */ /* 0x000fea0003800000 */
.L_x_5075:
[----:B------:R-:W-:Y:S01]  /*75f0*/  LEA R5, R0, 0x3b800000, 0x17 ;  /* 0x3b80000000057811 */ /* 0x000fe200078eb8ff */
[----:B------:R-:W-:-:S05]  /*7600*/  IMAD.SHL.U32 R0, R3, 0x100000, RZ ;  /* 0x0010000003007824 */ /* 0x000fca00078e00ff */
[----:B------:R-:W-:-:S07]  /*7610*/  LOP3.LUT R0, R5, R0, R6, 0xfe, !PT ;  /* 0x0000000005007212 */ /* 0x000fce00078efe06 */
.L_x_5074:
[----:B------:R-:W-:Y:S05]  /*7620*/  BSYNC B0 ;  /* 0x0000000000007941 */ /* 0x000fea0003800000 */
.L_x_5073:
[----:B------:R-:W-:-:S04]  /*7630*/  FMUL.FTZ R0, R0, 1 ;  /* 0x3f80000000007820 */ /* 0x000fc80000410000 */
[----:B------:R0:W2:Y:S01]  /*7640*/  F2F.F64.F32 R24, R0 ;  /* 0x0000000000187310 */ /* 0x0000a20000201800 */
[----:B------:R-:W-:Y:S05]  /*7650*/  BRA `(.L_x_5058) ;  /* 0x0000000400187947 */ /* 0x000fea0003800000 */
.L_x_5071:
        /* <DEDUP_REMOVED lines=21> */
.L_x_5080:
[----:B------:R-:W-:Y:S05]  /*77b0*/  BSYNC B1 ;  /* 0x0000000000017941 */ /* 0x000fea0003800000 */
.L_x_5079:
[----:B------:R-:W-:Y:S01]  /*77c0*/  LEA R5, R0, 0x37800000, 0x17 ;  /* 0x3780000000057811 */ /* 0x000fe200078eb8ff */
[----:B------:R-:W-:-:S05]  /*77d0*/  IMAD.SHL.U32 R0, R3, 0x200000, RZ ;  /* 0x0020000003007824 */ /* 0x000fca00078e00ff */
[----:B------:R-:W-:-:S07]  /*77e0*/  LOP3.LUT R0, R5, R0, R6, 0xfe, !PT ;  /* 0x0000000005007212 */ /* 0x000fce00078efe06 */
.L_x_5078:
[----:B------:R-:W-:Y:S05]  /*77f0*/  BSYNC B0 ;  /* 0x0000000000007941 */ /* 0x000fea0003800000 */
.L_x_5077:
[----:B------:R-:W-:-:S04]  /*7800*/  FMUL.FTZ R0, R0, 1 ;  /* 0x3f80000000007820 */ /* 0x000fc80000410000 */
[----:B------:R0:W2:Y:S01]  /*7810*/  F2F.F64.F32 R24, R0 ;  /* 0x0000000000187310 */ /* 0x0000a20000201800 */
[----:B------:R-:W-:Y:S05]  /*7820*/  BRA `(.L_x_5058) ;  /* 0x0000000000a47947 */ /* 0x000fea0003800000 */
.L_x_5070:
        /* <DEDUP_REMOVED lines=14> */
.L_x_5084:
[----:B------:R-:W-:Y:S05]  /*7910*/  BSYNC B0 ;  /* 0x0000000000007941 */ /* 0x000fea0003800000 */
.L_x_5083:
[----:B------:R-:W-:-:S04]  /*7920*/  FMUL.FTZ R0, R0, 1 ;  /* 0x3f80000000007820 */ /* 0x000fc80000410000 */
[----:B------:R0:W2:Y:S01]  /*7930*/  F2F.F64.F32 R24, R0 ;  /* 0x0000000000187310 */ /* 0x0000a20000201800 */
[----:B------:R-:W-:Y:S05]  /*7940*/  BRA `(.L_x_5058) ;  /* 0x00000000005c7947 */ /* 0x000fea0003800000 */
.L_x_5057:
        /* <DEDUP_REMOVED lines=16> */
.L_x_5085:
[----:B------:R-:W-:Y:S01]  /*7a50*/  CS2R R24, SRZ ;  /* 0x0000000000187805 */ /* 0x000fe2000001ff00 */
[----:B------:R-:W-:Y:S06]  /*7a60*/  BRA `(.L_x_5058) ;  /* 0x0000000000147947 */ /* 0x000fec0003800000 */
.L_x_5082:
[----:B------:R-:W2:Y:S02]  /*7a70*/  LDG.E.64 R24, desc[UR36][R4.64] ;  /* 0x0000002404187981 */ /* 0x000ea4000c1e1b00 */
[----:B--2---:R-:W0:Y:S01]  /*7a80*/  I2F.F64.U64 R24, R24 ;  /* 0x0000001800187312 */ /* 0x004e220000301800 */
[----:B------:R-:W-:Y:S05]  /*7a90*/  BRA `(.L_x_5058) ;  /* 0x0000000000087947 */ /* 0x000fea0003800000 */
.L_x_5081:
[----:B------:R-:W2:Y:S02]  /*7aa0*/  LDG.E R4, desc[UR36][R4.64] ;  /* 0x0000002404047981 */ /* 0x000ea4000c1e1900 */
[----:B--2---:R0:W2:Y:S02]  /*7ab0*/  I2F.F64.U32 R24, R4 ;  /* 0x0000000400187312 */ /* 0x0040a40000201800 */
.L_x_5058:
[----:B------:R-:W-:-:S07]  /*7ac0*/  VIADD R53, R53, 0x80 ;  /* 0x0000008035357836 */ /* 0x000fce0000000000 */
.L_x_4953:
[----:B------:R-:W-:Y:S05]  /*7ad0*/  BSYNC B6 ;  /* 0x0000000000067941 */ /* 0x000fea0003800000 */
.L_x_4952:
[----:B------:R-:W-:Y:S01]  /*7ae0*/  ISETP.GE.AND P0, PT, R53, R22, PT ;  /* 0x000000163500720c */ /* 0x000fe20003f06270 */
[----:B------:R-:W-:Y:S01]  /*7af0*/  BSSY B6, `(.L_x_5086) ;  /* 0x00003d1000067945 */ /* 0x000fe20003800000 */
[----:B------:R-:W-:Y:S02]  /*7b00*/  CS2R R16, SRZ ;  /* 0x0000000000107805 */ /* 0x000fe4000001ff00 */
[----:B------:R-:W-:Y:S02]  /*7b10*/  CS2R R34, SRZ ;  /* 0x0000000000227805 */ /* 0x000fe4000001ff00 */
[----:B------:R-:W-:Y:S02]  /*7b20*/  CS2R R32, SRZ ;  /* 0x0000000000207805 */ /* 0x000fe4000001ff00 */
[----:B------:R-:W-:Y:S02]  /*7b30*/  CS2R R30, SRZ ;  /* 0x00000000001e7805 */ /* 0x000fe4000001ff00 */
[----:B------:R-:W-:-:S03]  /*7b40*/  CS2R R28, SRZ ;  /* 0x00000000001c7805 */ /* 0x000fc6000001ff00 */
        /* <DEDUP_REMOVED lines=21> */
.L_x_5091:
[----:B------:R-:W2:Y:S02]  /*7ca0*/  LDG.E.U8 R4, desc[UR36][R4.64] ;  /* 0x0000002404047981 */ /* 0x000ea4000c1e1100 */
[----:B--2---:R0:W1:Y:S01]  /*7cb0*/  I2F.F64.U16 R34, R4 ;  /* 0x0000000400227312 */ /* 0x0040620000101800 */
[----:B------:R-:W-:Y:S05]  /*7cc0*/  BRA `(.L_x_5093) ;  /* 0x0000000c00707947 */ /* 0x000fea0003800000 */
.L_x_5090:
        /* <DEDUP_REMOVED lines=9> */
.L_x_5095:
[----:B------:R-:W2:Y:S02]  /*7d60*/  LDG.E R4, desc[UR36][R4.64] ;  /* 0x0000002404047981 */ /* 0x000ea4000c1e1900 */
[----:B--2---:R0:W1:Y:S01]  /*7d70*/  I2F.F64 R34, R4 ;  /* 0x0000000400227312 */ /* 0x0040620000201c00 */
[----:B------:R-:W-:Y:S05]  /*7d80*/  BRA `(.L_x_5093) ;  /* 0x0000000c00407947 */ /* 0x000fea0003800000 */
.L_x_5094:
[----:B------:R-:W2:Y:S02]  /*7d90*/  LDG.E.U16 R4, desc[UR36][R4.64] ;  /* 0x0000002404047981 */ /* 0x000ea4000c1e1500 */
[----:B--2---:R0:W1:Y:S01]  /*7da0*/  I2F.F64.S16 R34, R4 ;  /* 0x0000000400227312 */ /* 0x0040620000101c00 */
[----:B------:R-:W-:Y:S05]  /*7db0*/  BRA `(.L_x_5093) ;  /* 0x0000000c00347947 */ /* 0x000fea0003800000 */
.L_x_5089:
        /* <DEDUP_REMOVED lines=10> */
.L_x_5097:
[----:B------:R-:W2:Y:S02]  /*7e60*/  LDG.E.U16 R0, desc[UR36][R4.64] ;  /* 0x0000002404007981 */ /* 0x000ea4000c1e1500 */
[----:B--2---:R-:W-:-:S05]  /*7e70*/  HADD2.F32 R0, -RZ, R0.H0_H0 ;  /* 0x20000000ff007230 */ /* 0x004fca0000004100 */
[----:B------:R-:W-:-:S04]  /*7e80*/  FMUL.FTZ R0, R0, 1 ;  /* 0x3f80000000007820 */ /* 0x000fc80000410000 */
[----:B------:R0:W1:Y:S01]  /*7e90*/  F2F.F64.F32 R34, R0 ;  /* 0x0000000000227310 */ /* 0x0000620000201800 */
[----:B------:R-:W-:Y:S05]  /*7ea0*/  BRA `(.L_x_5093) ;  /* 0x0000000800f87947 */ /* 0x000fea0003800000 */
.L_x_5096:
        /* <DEDUP_REMOVED lines=10> */
.L_x_5099:
[----:B------:R-:W2:Y:S02]  /*7f50*/  LDG.E.U16 R4, desc[UR36][R4.64] ;  /* 0x0000002404047981 */ /* 0x000ea4000c1e1500 */
[----:B--2---:R-:W-:-:S05]  /*7f60*/  HADD2.F32 R0, -RZ, R4.H0_H0 ;  /* 0x20000004ff007230 */ /* 0x004fca0000004100 */
[----:B------:R-:W-:-:S04]  /*7f70*/  FMUL.FTZ R0, R0, 1 ;  /* 0x3f80000000007820 */ /* 0x000fc80000410000 */
[----:B------:R0:W1:Y:S01]  /*7f80*/  F2F.F64.F32 R34, R0 ;  /* 0x0000000000227310 */ /* 0x0000620000201800 */
[----:B------:R-:W-:Y:S05]  /*7f90*/  BRA `(.L_x_5093) ;  /* 0x0000000800bc7947 */ /* 0x000fea0003800000 */
.L_x_5098:
[----:B------:R0:W5:Y:S01]  /*7fa0*/  LDG.E.64 R34, desc[UR36][R4.64] ;  /* 0x0000002404227981 */ /* 0x000162000c1e1b00 */
[----:B------:R-:W-:Y:S05]  /*7fb0*/  BRA `(.L_x_5093) ;  /* 0x0000000800b47947 */ /* 0x000fea0003800000 */
.L_x_5088:
        /* <DEDUP_REMOVED lines=13> */
.L_x_5102:
[----:B------:R0:W5:Y:S01]  /*8090*/  LDG.E.64 R34, desc[UR36][R4.64] ;  /* 0x0000002404227981 */ /* 0x000162000c1e1b00 */
[----:B------:R-:W-:Y:S05]  /*80a0*/  BRA `(.L_x_5093) ;  /* 0x0000000800787947 */ /* 0x000fea0003800000 */
.L_x_5101:
        /* <DEDUP_REMOVED lines=28> */
.L_x_5104:
        /* <DEDUP_REMOVED lines=15> */
.L_x_5103:
[----:B------:R-:W2:Y:S02]  /*8360*/  LDG.E.U16 R0, desc[UR36][R4.64] ;  /* 0x0000002404007981 */ /* 0x000ea4000c1e1500 */
[----:B--2---:R-:W-:-:S04]  /*8370*/  IMAD.U32 R0, R0, 0x10000, RZ ;  /* 0x0001000000007824 */ /* 0x004fc800078e00ff */
[----:B------:R-:W-:-:S04]  /*8380*/  FMUL.FTZ R0, R0, 1 ;  /* 0x3f80000000007820 */ /* 0x000fc80000410000 */
[----:B------:R0:W1:Y:S01]  /*8390*/  F2F.F64.F32 R34, R0 ;  /* 0x0000000000227310 */ /* 0x0000620000201800 */
[----:B------:R-:W-:Y:S05]  /*83a0*/  BRA `(.L_x_5093) ;  /* 0x0000000400b87947 */ /* 0x000fea0003800000 */
.L_x_5100:
        /* <DEDUP_REMOVED lines=11> */
.L_x_5107:
        /* <DEDUP_REMOVED lines=21> */
.L_x_5111:
[----:B------:R-:W-:Y:S05]  /*85b0*/  BSYNC B1 ;  /* 0x0000000000017941 */ /* 0x000fea0003800000 */
.L_x_5110:
[----:B------:R-:W-:Y:S01]  /*85c0*/  LEA R5, R0, 0x3b800000, 0x17 ;  /* 0x3b80000000057811 */ /* 0x000fe200078eb8ff */
[----:B------:R-:W-:-:S05]  /*85d0*/  IMAD.SHL.U32 R0, R3, 0x100000, RZ ;  /* 0x0010000003007824 */ /* 0x000fca00078e00ff */
[----:B------:R-:W-:-:S07]  /*85e0*/  LOP3.LUT R0, R5, R0, R6, 0xfe, !PT ;  /* 0x0000000005007212 */ /* 0x000fce00078efe06 */
.L_x_5109:
[----:B------:R-:W-:Y:S05]  /*85f0*/  BSYNC B0 ;  /* 0x0000000000007941 */ /* 0x000fea0003800000 */
.L_x_5108:
[----:B------:R-:W-:-:S04]  /*8600*/  FMUL.FTZ R0, R0, 1 ;  /* 0x3f80000000007820 */ /* 0x000fc80000410000 */
[----:B------:R0:W1:Y:S01]  /*8610*/  F2F.F64.F32 R34, R0 ;  /* 0x0000000000227310 */ /* 0x0000620000201800 */
[----:B------:R-:W-:Y:S05]  /*8620*/  BRA `(.L_x_5093) ;  /* 0x0000000400187947 */ /* 0x000fea0003800000 */
.L_x_5106:
        /* <DEDUP_REMOVED lines=21> */
.L_x_5115:
[----:B------:R-:W-:Y:S05]  /*8780*/  BSYNC B1 ;  /* 0x0000000000017941 */ /* 0x000fea0003800000 */
.L_x_5114:
[----:B------:R-:W-:Y:S01]  /*8790*/  LEA R5, R0, 0x37800000, 0x17 ;  /* 0x3780000000057811 */ /* 0x000fe200078eb8ff */
[----:B------:R-:W-:-:S05]  /*87a0*/  IMAD.SHL.U32 R0, R3, 0x200000, RZ ;  /* 0x0020000003007824 */ /* 0x000fca00078e00ff */
[----:B------:R-:W-:-:S07]  /*87b0*/  LOP3.LUT R0, R5, R0, R6, 0xfe, !PT ;  /* 0x0000000005007212 */ /* 0x000fce00078efe06 */
.L_x_5113:
[----:B------:R-:W-:Y:S05]  /*87c0*/  BSYNC B0 ;  /* 0x0000000000007941 */ /* 0x000fea0003800000 */
.L_x_5112:
[----:B------:R-:W-:-:S04]  /*87d0*/  FMUL.FTZ R0, R0, 1 ;  /* 0x3f80000000007820 */ /* 0x000fc80000410000 */
[----:B------:R0:W1:Y:S01]  /*87e0*/  F2F.F64.F32 R34, R0 ;  /* 0x0000000000227310 */ /* 0x0000620000201800 */
[----:B------:R-:W-:Y:S05]  /*87f0*/  BRA `(.L_x_5093) ;  /* 0x0000000000a47947 */ /* 0x000fea0003800000 */
.L_x_5105:
        /* <DEDUP_REMOVED lines=14> */
.L_x_5119:
[----:B------:R-:W-:Y:S05]  /*88e0*/  BSYNC B0 ;  /* 0x0000000000007941 */ /* 0x000fea0003800000 */
.L_x_5118:
[----:B------:R-:W-:-:S04]  /*88f0*/  FMUL.FTZ R0, R0, 1 ;  /* 0x3f80000000007820 */ /* 0x000fc80000410000 */
[----:B------:R0:W1:Y:S01]  /*8900*/  F2F.F64.F32 R34, R0 ;  /* 0x0000000000227310 */ /* 0x0000620000201800 */
[----:B------:R-:W-:Y:S05]  /*8910*/  BRA `(.L_x_5093) ;  /* 0x00000000005c7947 */ /* 0x000fea0003800000 */
.L_x_5092:
        /* <DEDUP_REMOVED lines=16> */
.L_x_5120:
[----:B------:R-:W-:Y:S01]  /*8a20*/  CS2R R34, SRZ ;  /* 0x0000000000227805 */ /* 0x000fe2000001ff00 */
[----:B------:R-:W-:Y:S06]  /*8a30*/  BRA `(.L_x_5093) ;  /* 0x0000000000147947 */ /* 0x000fec0003800000 */
.L_x_5117:
[----:B------:R-:W2:Y:S02]  /*8a40*/  LDG.E.64 R34, desc[UR36][R4.64] ;  /* 0x0000002404227981 */ /* 0x000ea4000c1e1b00 */
[----:B--2---:R-:W0:Y:S01]  /*8a50*/  I2F.F64.U64 R34, R34 ;  /* 0x0000002200227312 */ /* 0x004e220000301800 */
[----:B------:R-:W-:Y:S05]  /*8a60*/  BRA `(.L_x_5093) ;  /* 0x0000000000087947 */ /* 0x000fea0003800000 */
.L_x_5116:
[----:B------:R-:W2:Y:S02]  /*8a70*/  LDG.E R4, desc[UR36][R4.64] ;  /* 0x0000002404047981 */ /* 0x000ea4000c1e1900 */
[----:B--2---:R0:W1:Y:S02]  /*8a80*/  I2F.F64.U32 R34, R4 ;  /* 0x0000000400227312 */ /* 0x0040640000201800 */
.L_x_5093:
        /* <DEDUP_REMOVED lines=19> */
.L_x_5124:
[----:B------:R-:W2:Y:S02]  /*8bc0*/  LDG.E.U8 R4, desc[UR36][R4.64] ;  /* 0x0000002404047981 */ /* 0x000ea4000c1e1100 */
[----:B--2---:R0:W2:Y:S01]  /*8bd0*/  I2F.F64.U16 R32, R4 ;  /* 0x0000000400207312 */ /* 0x0040a20000101800 */
[----:B------:R-:W-:Y:S05]  /*8be0*/  BRA `(.L_x_5126) ;  /* 0x0000000c00707947 */ /* 0x000fea0003800000 */
.L_x_5123:
        /* <DEDUP_REMOVED lines=9> */
.L_x_5128:
[----:B------:R-:W2:Y:S02]  /*8c80*/  LDG.E R4, desc[UR36][R4.64] ;  /* 0x0000002404047981 */ /* 0x000ea4000c1e1900 */
[----:B--2---:R0:W2:Y:S01]  /*8c90*/  I2F.F64 R32, R4 ;  /* 0x0000000400207312 */ /* 0x0040a20000201c00 */
[----:B------:R-:W-:Y:S05]  /*8ca0*/  BRA `(.L_x_5126) ;  /* 0x0000000c00407947 */ /* 0x000fea0003800000 */
.L_x_5127:
[----:B------:R-:W2:Y:S02]  /*8cb0*/  LDG.E.U16 R4, desc[UR36][R4.64] ;  /* 0x0000002404047981 */ /* 0x000ea4000c1e1500 */
[----:B--2---:R0:W2:Y:S01]  /*8cc0*/  I2F.F64.S16 R32, R4 ;  /* 0x0000000400207312 */ /* 0x0040a20000101c00 */
[----:B------:R-:W-:Y:S05]  /*8cd0*/  BRA `(.L_x_5126) ;  /* 0x0000000c00347947 */ /* 0x000fea0003800000 */
.L_x_5122:
        /* <DEDUP_REMOVED lines=10> */
.L_x_5130:
[----:B------:R-:W2:Y:S02]  /*8d80*/  LDG.E.U16 R0, desc[UR36][R4.64] ;  /* 0x0000002404007981 */ /* 0x000ea4000c1e1500 */
[----:B--2---:R-:W-:-:S05]  /*8d90*/  HADD2.F32 R0, -RZ, R0.H0_H0 ;  /* 0x20000000ff007230 */ /* 0x004fca0000004100 */
[----:B------:R-:W-:-:S04]  /*8da0*/  FMUL.FTZ R0, R0, 1 ;  /* 0x3f80000000007820 */ /* 0x000fc80000410000 */
[----:B------:R0:W2:Y:S01]  /*8db0*/  F2F.F64.F32 R32, R0 ;  /* 0x0000000000207310 */ /* 0x0000a20000201800 */
[----:B------:R-:W-:Y:S05]  /*8dc0*/  BRA `(.L_x_5126) ;  /* 0x0000000800f87947 */ /* 0x000fea0003800000 */
.L_x_5129:
        /* <DEDUP_REMOVED lines=10> */
.L_x_5132:
[----:B------:R-:W2:Y:S02]  /*8e70*/  LDG.E.U16 R4, desc[UR36][R4.64] ;  /* 0x0000002404047981 */ /* 0x000ea4000c1e1500 */
[----:B--2---:R-:W-:-:S05]  /*8e80*/  HADD2.F32 R0, -RZ, R4.H0_H0 ;  /* 0x20000004ff007230 */ /* 0x004fca0000004100 */
[----:B------:R-:W-:-:S04]  /*8e90*/  FMUL.FTZ R0, R0, 1 ;  /* 0x3f80000000007820 */ /* 0x000fc80000410000 */
[----:B------:R0:W2:Y:S01]  /*8ea0*/  F2F.F64.F32 R32, R0 ;  /* 0x0000000000207310 */ /* 0x0000a20000201800 */
[----:B------:R-:W-:Y:S05]  /*8eb0*/  BRA `(.L_x_5126) ;  /* 0x0000000800bc7947 */ /* 0x000fea0003800000 */
.L_x_5131:
[----:B------:R0:W5:Y:S01]  /*8ec0*/  LDG.E.64 R32, desc[UR36][R4.64] ;  /* 0x0000002404207981 */ /* 0x000162000c1e1b00 */
[----:B------:R-:W-:Y:S05]  /*8ed0*/  BRA `(.L_x_5126) ;  /* 0x0000000800b47947 */ /* 0x000fea0003800000 */
.L_x_5121:
        /* <DEDUP_REMOVED lines=13> */
.L_x_5135:
[----:B------:R0:W5:Y:S01]  /*8fb0*/  LDG.E.64 R32, desc[UR36][R4.64] ;  /* 0x0000002404207981 */ /* 0x000162000c1e1b00 */
[----:B------:R-:W-:Y:S05]  /*8fc0*/  BRA `(.L_x_5126) ;  /* 0x0000000800787947 */ /* 0x000fea0003800000 */
.L_x_5134:
        /* <DEDUP_REMOVED lines=28> */
.L_x_5137:
        /* <DEDUP_REMOVED lines=15> */
.L_x_5136:
[----:B------:R-:W2:Y:S02]  /*9280*/  LDG.E.U16 R0, desc[UR36][R4.64] ;  /* 0x0000002404007981 */ /* 0x000ea4000c1e1500 */
[----:B--2---:R-:W-:-:S04]  /*9290*/  IMAD.U32 R0, R0, 0x10000, RZ ;  /* 0x0001000000007824 */ /* 0x004fc800078e00ff */
[----:B------:R-:W-:-:S04]  /*92a0*/  FMUL.FTZ R0, R0, 1 ;  /* 0x3f80000000007820 */ /* 0x000fc80000410000 */
[----:B------:R0:W2:Y:S01]  /*92b0*/  F2F.F64.F32 R32, R0 ;  /* 0x0000000000207310 */ /* 0x0000a20000201800 */
[----:B------:R-:W-:Y:S05]  /*92c0*/  BRA `(.L_x_5126) ;  /* 0x0000000400b87947 */ /* 0x000fea0003800000 */
.L_x_5133:
        /* <DEDUP_REMOVED lines=11> */
.L_x_5140:
        /* <DEDUP_REMOVED lines=21> */
.L_x_5144:
[----:B------:R-:W-:Y:S05]  /*94d0*/  BSYNC B1 ;  /* 0x0000000000017941 */ /* 0x000fea0003800000 */
.L_x_5143:
[----:B------:R-:W-:Y:S01]  /*94e0*/  LEA R3, R0, 0x3b800000, 0x17 ;  /* 0x3b80000000037811 */ /* 0x000fe200078eb8ff */
[----:B------:R-:W-:-:S05]  /*94f0*/  IMAD.SHL.U32 R0, R2, 0x100000, RZ ;  /* 0x0010000002007824 */ /* 0x000fca00078e00ff */
[----:B------:R-:W-:-:S07]  /*9500*/  LOP3.LUT R0, R3, R0, R4, 0xfe, !PT ;  /* 0x0000000003007212 */ /* 0x000fce00078efe04 */
.L_x_5142:
[----:B------:R-:W-:Y:S05]  /*9510*/  BSYNC B0 ;  /* 0x0000000000007941 */ /* 0x000fea0003800000 */
.L_x_5141:
[----:B------:R-:W-:-:S04]  /*9520*/  FMUL.FTZ R0, R0, 1 ;  /* 0x3f80000000007820 */ /* 0x000fc80000410000 */
[----:B------:R0:W2:Y:S01]  /*9530*/  F2F.F64.F32 R32, R0 ;  /* 0x0000000000207310 */ /* 0x0000a20000201800 */
[----:B------:R-:W-:Y:S05]  /*9540*/  BRA `(.L_x_5126) ;  /* 0x0000000400187947 */ /* 0x000fea0003800000 */
.L_x_5139:
        /* <DEDUP_REMOVED lines=21> */
.L_x_5148:
[----:B------:R-:W-:Y:S05]  /*96a0*/  BSYNC B1 ;  /* 0x0000000000017941 */ /* 0x000fea0003800000 */
.L_x_5147:
[----:B------:R-:W-:Y:S01]  /*96b0*/  LEA R3, R0, 0x37800000, 0x17 ;  /* 0x3780000000037811 */ /* 0x000fe200078eb8ff */
[----:B------:R-:W-:-:S05]  /*96c0*/  IMAD.SHL.U32 R0, R2, 0x200000, RZ ;  /* 0x0020000002007824 */ /* 0x000fca00078e00ff */
[----:B------:R-:W-:-:S07]  /*96d0*/  LOP3.LUT R0, R3, R0, R4, 0xfe, !PT ;  /* 0x0000000003007212 */ /* 0x000fce00078efe04 */
.L_x_5146:
[----:B------:R-:W-:Y:S05]  /*96e0*/  BSYNC B0 ;  /* 0x0000000000007941 */ /* 0x000fea0003800000 */
.L_x_5145:
[----:B------:R-:W-:-:S04]  /*96f0*/  FMUL.FTZ R0, R0, 1 ;  /* 0x3f80000000007820 */ /* 0x000fc80000410000 */
[----:B------:R0:W2:Y:S01]  /*9700*/  F2F.F64.F32 R32, R0 ;  /* 0x0000000000207310 */ /* 0x0000a20000201800 */
[----:B------:R-:W-:Y:S05]  /*9710*/  BRA `(.L_x_5126) ;  /* 0x0000000000a47947 */ /* 0x000fea0003800000 */
.L_x_5138:
        /* <DEDUP_REMOVED lines=14> */
.L_x_5152:
[----:B------:R-:W-:Y:S05]  /*9800*/  BSYNC B0 ;  /* 0x0000000000007941 */ /* 0x000fea0003800000 */
.L_x_5151:
[----:B------:R-:W-:-:S04]  /*9810*/  FMUL.FTZ R0, R0, 1 ;  /* 0x3f80000000007820 */ /* 0x000fc80000410000 */
[----:B------:R0:W2:Y:S01]  /*9820*/  F2F.F64.F32 R32, R0 ;  /* 0x0000000000207310 */ /* 0x0000a20000201800 */
[----:B------:R-:W-:Y:S05]  /*9830*/  BRA `(.L_x_5126) ;  /* 0x00000000005c7947 */ /* 0x000fea0003800000 */
.L_x_5125:
        /* <DEDUP_REMOVED lines=16> */
.L_x_5153:
[----:B------:R-:W-:Y:S01]  /*9940*/  CS2R R32, SRZ ;  /* 0x0000000000207805 */ /* 0x000fe2000001ff00 */
[----:B------:R-:W-:Y:S06]  /*9950*/  BRA `(.L_x_5126) ;  /* 0x0000000000147947 */ /* 0x000fec0003800000 */
.L_x_5150:
[----:B------:R-:W2:Y:S02]  /*9960*/  LDG.E.64 R32, desc[UR36][R4.64] ;  /* 0x0000002404207981 */ /* 0x000ea4000c1e1b00 */
[----:B--2---:R-:W0:Y:S01]  /*9970*/  I2F.F64.U64 R32, R32 ;  /* 0x0000002000207312 */ /* 0x004e220000301800 */
[----:B------:R-:W-:Y:S05]  /*9980*/  BRA `(.L_x_5126) ;  /* 0x0000000000087947 */ /* 0x000fea0003800000 */
.L_x_5149:
[----:B------:R-:W2:Y:S02]  /*9990*/  LDG.E R4, desc[UR36][R4.64] ;  /* 0x0000002404047981 */ /* 0x000ea4000c1e1900 */
[----:B--2---:R0:W2:Y:S02]  /*99a0*/  I2F.F64.U32 R32, R4 ;  /* 0x0000000400207312 */ /* 0x0040a40000201800 */
.L_x_5126:
        /* <DEDUP_REMOVED lines=19> */
.L_x_5157:
[----:B------:R-:W2:Y:S02]  /*9ae0*/  LDG.E.U8 R2, desc[UR36][R2.64] ;  /* 0x0000002402027981 */ /* 0x000ea4000c1e1100 */
[----:B--2---:R0:W2:Y:S01]  /*9af0*/  I2F.F64.U16 R30, R2 ;  /* 0x00000002001e7312 */ /* 0x0040a20000101800 */
[----:B------:R-:W-:Y:S05]  /*9b00*/  BRA `(.L_x_5159) ;  /* 0x0000000c00707947 */ /* 0x000fea0003800000 */
.L_x_5156:
        /* <DEDUP_REMOVED lines=9> */
.L_x_5161:
[----:B------:R-:W2:Y:S02]  /*9ba0*/  LDG.E R2, desc[UR36][R2.64] ;  /* 0x0000002402027981 */ /* 0x000ea4000c1e1900 */
[----:B--2---:R0:W2:Y:S01]  /*9bb0*/  I2F.F64 R30, R2 ;  /* 0x00000002001e7312 */ /* 0x0040a20000201c00 */
[----:B------:R-:W-:Y:S05]  /*9bc0*/  BRA `(.L_x_5159) ;  /* 0x0000000c00407947 */ /* 0x000fea0003800000 */
.L_x_5160:
[----:B------:R-:W2:Y:S02]  /*9bd0*/  LDG.E.U16 R2, desc[UR36][R2.64] ;  /* 0x0000002402027981 */ /* 0x000ea4000c1e1500 */
[----:B--2---:R0:W2:Y:S01]  /*9be0*/  I2F.F64.S16 R30, R2 ;  /* 0x00000002001e7312 */ /* 0x0040a20000101c00 */
[----:B------:R-:W-:Y:S05]  /*9bf0*/  BRA `(.L_x_5159) ;  /* 0x0000000c00347947 */ /* 0x000fea0003800000 */
.L_x_5155:
        /* <DEDUP_REMOVED lines=10> */
.L_x_5163:
[----:B------:R-:W2:Y:S02]  /*9ca0*/  LDG.E.U16 R0, desc[UR36][R2.64] ;  /* 0x0000002402007981 */ /* 0x000ea4000c1e1500 */
[----:B--2---:R-:W-:-:S05]  /*9cb0*/  HADD2.F32 R0, -RZ, R0.H0_H0 ;  /* 0x20000000ff007230 */ /* 0x004fca0000004100 */
[----:B------:R-:W-:-:S04]  /*9cc0*/  FMUL.FTZ R0, R0, 1 ;  /* 0x3f80000000007820 */ /* 0x000fc80000410000 */
[----:B------:R0:W2:Y:S01]  /*9cd0*/  F2F.F64.F32 R30, R0 ;  /* 0x00000000001e7310 */ /* 0x0000a20000201800 */
[----:B------:R-:W-:Y:S05]  /*9ce0*/  BRA `(.L_x_5159) ;  /* 0x0000000800f87947 */ /* 0x000fea0003800000 */
.L_x_5162:
        /* <DEDUP_REMOVED lines=10> */
.L_x_5165:
[----:B------:R-:W2:Y:S02]  /*9d90*/  LDG.E.U16 R2, desc[UR36][R2.64] ;  /* 0x0000002402027981 */ /* 0x000ea4000c1e1500 */
[----:B--2---:R-:W-:-:S05]  /*9da0*/  HADD2.F32 R0, -RZ, R2.H0_H0 ;  /* 0x20000002ff007230 */ /* 0x004fca0000004100 */
[----:B------:R-:W-:-:S04]  /*9db0*/  FMUL.FTZ R0, R0, 1 ;  /* 0x3f80000000007820 */ /* 0x000fc80000410000 */
[----:B------:R0:W2:Y:S01]  /*9dc0*/  F2F.F64.F32 R30, R0 ;  /* 0x00000000001e7310 */ /* 0x0000a20000201800 */
[----:B------:R-:W-:Y:S05]  /*9dd0*/  BRA `(.L_x_5159) ;  /* 0x0000000800bc7947 */ /* 0x000fea0003800000 */
.L_x_5164:
[----:B------:R0:W5:Y:S01]  /*9de0*/  LDG.E.64 R30, desc[UR36][R2.64] ;  /* 0x00000024021e7981 */ /* 0x000162000c1e1b00 */
[----:B------:R-:W-:Y:S05]  /*9df0*/  BRA `(.L_x_5159) ;  /* 0x0000000800b47947 */ /* 0x000fea0003800000 */
.L_x_5154:
        /* <DEDUP_REMOVED lines=13> */
.L_x_5168:
[----:B------:R0:W5:Y:S01]  /*9ed0*/  LDG.E.64 R30, desc[UR36][R2.64] ;  /* 0x00000024021e7981 */ /* 0x000162000c1e1b00 */
[----:B------:R-:W-:Y:S05]  /*9ee0*/  BRA `(.L_x_5159) ;  /* 0x0000000800787947 */ /* 0x000fea0003800000 */
.L_x_5167:
        /* <DEDUP_REMOVED lines=28> */
.L_x_5170:
        /* <DEDUP_REMOVED lines=15> */
.L_x_5169:
[----:B------:R-:W2:Y:S02]  /*a1a0*/  LDG.E.U16 R0, desc[UR36][R2.64] ;  /* 0x0000002402007981 */ /* 0x000ea4000c1e1500 */
[----:B--2---:R-:W-:-:S04]  /*a1b0*/  IMAD.U32 R0, R0, 0x10000, RZ ;  /* 0x0001000000007824 */ /* 0x004fc800078e00ff */
[----:B------:R-:W-:-:S04]  /*a1c0*/  FMUL.FTZ R0, R0, 1 ;  /* 0x3f80000000007820 */ /* 0x000fc80000410000 */
[----:B------:R0:W2:Y:S01]  /*a1d0*/  F2F.F64.F32 R30, R0 ;  /* 0x00000000001e7310 */ /* 0x0000a20000201800 */
[----:B------:R-:W-:Y:S05]  /*a1e0*/  BRA `(.L_x_5159) ;  /* 0x0000000400b87947 */ /* 0x000fea0003800000 */
.L_x_5166:
        /* <DEDUP_REMOVED lines=11> */
.L_x_5173:
        /* <DEDUP_REMOVED lines=21> */
.L_x_5177:
[----:B------:R-:W-:Y:S05]  /*a3f0*/  BSYNC B1 ;  /* 0x0000000000017941 */ /* 0x000fea0003800000 */
.L_x_5176:
[----:B------:R-:W-:Y:S01]  /*a400*/  LEA R3, R0, 0x3b800000, 0x17 ;  /* 0x3b80000000037811 */ /* 0x000fe200078eb8ff */
[----:B------:R-:W-:-:S05]  /*a410*/  IMAD.SHL.U32 R0, R2, 0x100000, RZ ;  /* 0x0010000002007824 */ /* 0x000fca00078e00ff */
[----:B------:R-:W-:-:S07]  /*a420*/  LOP3.LUT R0, R3, R0, R4, 0xfe, !PT ;  /* 0x0000000003007212 */ /* 0x000fce00078efe04 */
.L_x_5175:
[----:B------:R-:W-:Y:S05]  /*a430*/  BSYNC B0 ;  /* 0x0000000000007941 */ /* 0x000fea0003800000 */
.L_x_5174:
[----:B------:R-:W-:-:S04]  /*a440*/  FMUL.FTZ R0, R0, 1 ;  /* 0x3f80000000007820 */ /* 0x000fc80000410000 */
[----:B------:R0:W2:Y:S01]  /*a450*/  F2F.F64.F32 R30, R0 ;  /* 0x00000000001e7310 */ /* 0x0000a20000201800 */
[----:B------:R-:W-:Y:S05]  /*a460*/  BRA `(.L_x_5159) ;  /* 0x0000000400187947 */ /* 0x000fea0003800000 */
.L_x_5172:
        /* <DEDUP_REMOVED lines=21> */
.L_x_5181:
[----:B------:R-:W-:Y:S05]  /*a5c0*/  BSYNC B1 ;  /* 0x0000000000017941 */ /* 0x000fea0003800000 */
.L_x_5180:
[----:B------:R-:W-:Y:S01]  /*a5d0*/  LEA R3, R0, 0x37800000, 0x17 ;  /* 0x3780000000037811 */ /* 0x000fe200078eb8ff */
[----:B------:R-:W-:-:S05]  /*a5e0*/  IMAD.SHL.U32 R0, R2, 0x200000, RZ ;  /* 0x0020000002007824 */ /* 0x000fca00078e00ff */
[----:B------:R-:W-:-:S07]  /*a5f0*/  LOP3.LUT R0, R3, R0, R4, 0xfe, !PT ;  /* 0x0000000003007212 */ /* 0x000fce00078efe04 */
.L_x_5179:
[----:B------:R-:W-:Y:S05]  /*a600*/  BSYNC B0 ;  /* 0x0000000000007941 */ /* 0x000fea0003800000 */
.L_x_5178:
[----:B------:R-:W-:-:S04]  /*a610*/  FMUL.FTZ R0, R0, 1 ;  /* 0x3f80000000007820 */ /* 0x000fc80000410000 */
[----:B------:R0:W2:Y:S01]  /*a620*/  F2F.F64.F32 R30, R0 ;  /* 0x00000000001e7310 */ /* 0x0000a20000201800 */
[----:B------:R-:W-:Y:S05]  /*a630*/  BRA `(.L_x_5159) ;  /* 0x0000000000a47947 */ /* 0x000fea0003800000 */
.L_x_5171:
        /* <DEDUP_REMOVED lines=14> */
.L_x_5185:
[----:B------:R-:W-:Y:S05]  /*a720*/  BSYNC B0 ;  /* 0x0000000000007941 */ /* 0x000fea0003800000 */
.L_x_5184:
[----:B------:R-:W-:-:S04]  /*a730*/  FMUL.FTZ R0, R0, 1 ;  /* 0x3f80000000007820 */ /* 0x000fc80000410000 */
[----:B------:R0:W2:Y:S01]  /*a740*/  F2F.F64.F32 R30, R0 ;  /* 0x00000000001e7310 */ /* 0x0000a20000201800 */
[----:B------:R-:W-:Y:S05]  /*a750*/  BRA `(.L_x_5159) ;  /* 0x00000000005c7947 */ /* 0x000fea0003800000 */
.L_x_5158:
        /* <DEDUP_REMOVED lines=16> */
.L_x_5186:
[----:B------:R-:W-:Y:S01]  /*a860*/  CS2R R30, SRZ ;  /* 0x00000000001e7805 */ /* 0x000fe2000001ff00 */
[----:B------:R-:W-:Y:S06]  /*a870*/  BRA `(.L_x_5159) ;  /* 0x0000000000147947 */ /* 0x000fec0003800000 */
.L_x_5183:
[----:B------:R-:W2:Y:S02]  /*a880*/  LDG.E.64 R30, desc[UR36][R2.64] ;  /* 0x00000024021e7981 */ /* 0x000ea4000c1e1b00 */
[----:B--2---:R-:W0:Y:S01]  /*a890*/  I2F.F64.U64 R30, R30 ;  /* 0x0000001e001e7312 */ /* 0x004e220000301800 */
[----:B------:R-:W-:Y:S05]  /*a8a0*/  BRA `(.L_x_5159) ;  /* 0x0000000000087947 */ /* 0x000fea0003800000 */
.L_x_5182:
[----:B------:R-:W2:Y:S02]  /*a8b0*/  LDG.E R2, desc[UR36][R2.64] ;  /* 0x0000002402027981 */ /* 0x000ea4000c1e1900 */
[----:B--2---:R0:W2:Y:S02]  /*a8c0*/  I2F.F64.U32 R30, R2 ;  /* 0x00000002001e7312 */ /* 0x0040a40000201800 */
.L_x_5159:
        /* <DEDUP_REMOVED lines=19> */
.L_x_5190:
[----:B------:R-:W2:Y:S02]  /*aa00*/  LDG.E.U8 R2, desc[UR36][R2.64] ;  /* 0x0000002402027981 */ /* 0x000ea4000c1e1100 */
[----:B--2---:R0:W2:Y:S01]  /*aa10*/  I2F.F64.U16 R28, R2 ;  /* 0x00000002001c7312 */ /* 0x0040a20000101800 */
[----:B------:R-:W-:Y:S05]  /*aa20*/  BRA `(.L_x_5192) ;  /* 0x0000000c00707947 */ /* 0x000fea0003800000 */
.L_x_5189:
        /* <DEDUP_REMOVED lines=9> */
.L_x_5194:
[----:B------:R-:W2:Y:S02]  /*aac0*/  LDG.E R2, desc[UR36][R2.64] ;  /* 0x0000002402027981 */ /* 0x000ea4000c1e1900 */
[----:B--2---:R0:W2:Y:S01]  /*aad0*/  I2F.F64 R28, R2 ;  /* 0x00000002001c7312 */ /* 0x0040a20000201c00 */
[----:B------:R-:W-:Y:S05]  /*aae0*/  BRA `(.L_x_5192) ;  /* 0x0000000c00407947 */ /* 0x000fea0003800000 */
.L_x_5193:
[----:B------:R-:W2:Y:S02]  /*aaf0*/  LDG.E.U16 R2, desc[UR36][R2.64] ;  /* 0x0000002402027981 */ /* 0x000ea4000c1e1500 */
[----:B--2---:R0:W2:Y:S01]  /*ab00*/  I2F.F64.S16 R28, R2 ;  /* 0x00000002001c7312 */ /* 0x0040a20000101c00 */
[----:B------:R-:W-:Y:S05]  /*ab10*/  BRA `(.L_x_5192) ;  /* 0x0000000c00347947 */ /* 0x000fea0003800000 */
.L_x_5188:
        /* <DEDUP_REMOVED lines=10> */
.L_x_5196:
[----:B------:R-:W2:Y:S02]  /*abc0*/  LDG.E.U16 R0, desc[UR36][R2.64] ;  /* 0x0000002402007981 */ /* 0x000ea4000c1e1500 */
[----:B--2---:R-:W-:-:S05]  /*abd0*/  HADD2.F32 R0, -RZ, R0.H0_H0 ;  /* 0x20000000ff007230 */ /* 0x004fca0000004100 */
[----:B------:R-:W-:-:S04]  /*abe0*/  FMUL.FTZ R0, R0, 1 ;  /* 0x3f80000000007820 */ /* 0x000fc80000410000 */
[----:B------:R0:W2:Y:S01]  /*abf0*/  F2F.F64.F32 R28, R0 ;  /* 0x00000000001c7310 */ /* 0x0000a20000201800 */
[----:B------:R-:W-:Y:S05]  /*ac00*/  BRA `(.L_x_5192) ;  /* 0x0000000800f87947 */ /* 0x000fea0003800000 */
.L_x_5195:
        /* <DEDUP_REMOVED lines=10> */
.L_x_5198:
[----:B------:R-:W2:Y:S02]  /*acb0*/  LDG.E.U16 R2, desc[UR36][R2.64] ;  /* 0x0000002402027981 */ /* 0x000ea4000c1e1500 */
[----:B--2---:R-:W-:-:S05]  /*acc0*/  HADD2.F32 R0, -RZ, R2.H0_H0 ;  /* 0x20000002ff007230 */ /* 0x004fca0000004100 */
[----:B------:R-:W-:-:S04]  /*acd0*/  FMUL.FTZ R0, R0, 1 ;  /* 0x3f80000000007820 */ /* 0x000fc80000410000 */
[----:B------:R0:W2:Y:S01]  /*ace0*/  F2F.F64.F32 R28, R0 ;  /* 0x00000000001c7310 */ /* 0x0000a20000201800 */
[----:B------:R-:W-:Y:S05]  /*acf0*/  BRA `(.L_x_5192) ;  /* 0x0000000800bc7947 */ /* 0x000fea0003800000 */
.L_x_5197:
[----:B------:R0:W5:Y:S01]  /*ad00*/  LDG.E.64 R28, desc[UR36][R2.64] ;  /* 0x00000024021c7981 */ /* 0x000162000c1e1b00 */
[----:B------:R-:W-:Y:S05]  /*ad10*/  BRA `(.L_x_5192) ;  /* 0x0000000800b47947 */ /* 0x000fea0003800000 */
.L_x_5187:
        /* <DEDUP_REMOVED lines=13> */
.L_x_5201:
[----:B------:R0:W5:Y:S01]  /*adf0*/  LDG.E.64 R28, desc[UR36][R2.64] ;  /* 0x00000024021c7981 */ /* 0x000162000c1e1b00 */
[----:B------:R-:W-:Y:S05]  /*ae00*/  BRA `(.L_x_5192) ;  /* 0x0000000800787947 */ /* 0x000fea0003800000 */
.L_x_5200:
        /* <DEDUP_REMOVED lines=28> */
.L_x_5203:
        /* <DEDUP_REMOVED lines=15> */
.L_x_5202:
[----:B------:R-:W2:Y:S02]  /*b0c0*/  LDG.E.U16 R0, desc[UR36][R2.64] ;  /* 0x0000002402007981 */ /* 0x000ea4000c1e1500 */
[----:B--2---:R-:W-:-:S04]  /*b0d0*/  IMAD.U32 R0, R0, 0x10000, RZ ;  /* 0x0001000000007824 */ /* 0x004fc800078e00ff */
[----:B------:R-:W-:-:S04]  /*b0e0*/  FMUL.FTZ R0, R0, 1 ;  /* 0x3f80000000007820 */ /* 0x000fc80000410000 */
[----:B------:R0:W2:Y:S01]  /*b0f0*/  F2F.F64.F32 R28, R0 ;  /* 0x00000000001c7310 */ /* 0x0000a20000201800 */
[----:B------:R-:W-:Y:S05]  /*b100*/  BRA `(.L_x_5192) ;  /* 0x0000000400b87947 */ /* 0x000fea0003800000 */
.L_x_5199:
        /* <DEDUP_REMOVED lines=11> */
.L_x_5206:
        /* <DEDUP_REMOVED lines=21> */
.L_x_5210:
[----:B------:R-:W-:Y:S05]  /*b310*/  BSYNC B1 ;  /* 0x0000000000017941 */ /* 0x000fea0003800000 */
.L_x_5209:
[----:B------:R-:W-:Y:S01]  /*b320*/  LEA R3, R0, 0x3b800000, 0x17 ;  /* 0x3b80000000037811 */ /* 0x000fe200078eb8ff */
[----:B------:R-:W-:-:S05]  /*b330*/  IMAD.SHL.U32 R0, R2, 0x100000, RZ ;  /* 0x0010000002007824 */ /* 0x000fca00078e00ff */
[----:B------:R-:W-:-:S07]  /*b340*/  LOP3.LUT R0, R3, R0, R4, 0xfe, !PT ;  /* 0x0000000003007212 */ /* 0x000fce00078efe04 */
.L_x_5208:
[----:B------:R-:W-:Y:S05]  /*b350*/  BSYNC B0 ;  /* 0x0000000000007941 */ /* 0x000fea0003800000 */
.L_x_5207:
[----:B------:R-:W-:-:S04]  /*b360*/  FMUL.FTZ R0, R0, 1 ;  /* 0x3f80000000007820 */ /* 0x000fc80000410000 */
[----:B------:R0:W2:Y:S01]  /*b370*/  F2F.F64.F32 R28, R0 ;  /* 0x00000000001c7310 */ /* 0x0000a20000201800 */
[----:B------:R-:W-:Y:S05]  /*b380*/  BRA `(.L_x_5192) ;  /* 0x0000000400187947 */ /* 0x000fea0003800000 */
.L_x_5205:
        /* <DEDUP_REMOVED lines=21> */
.L_x_5214:
[----:B------:R-:W-:Y:S05]  /*b4e0*/  BSYNC B1 ;  /* 0x0000000000017941 */ /* 0x000fea0003800000 */
.L_x_5213:
[----:B------:R-:W-:Y:S01]  /*b4f0*/  LEA R3, R0, 0x37800000, 0x17 ;  /* 0x3780000000037811 */ /* 0x000fe200078eb8ff */
[----:B------:R-:W-:-:S05]  /*b500*/  IMAD.SHL.U32 R0, R2, 0x200000, RZ ;  /* 0x0020000002007824 */ /* 0x000fca00078e00ff */
[----:B------:R-:W-:-:S07]  /*b510*/  LOP3.LUT R0, R3, R0, R4, 0xfe, !PT ;  /* 0x0000000003007212 */ /* 0x000fce00078efe04 */
.L_x_5212:
[----:B------:R-:W-:Y:S05]  /*b520*/  BSYNC B0 ;  /* 0x0000000000007941 */ /* 0x000fea0003800000 */
.L_x_5211:
[----:B------:R-:W-:-:S04]  /*b530*/  FMUL.FTZ R0, R0, 1 ;  /* 0x3f80000000007820 */ /* 0x000fc80000410000 */
[----:B------:R0:W2:Y:S01]  /*b540*/  F2F.F64.F32 R28, R0 ;  /* 0x00000000001c7310 */ /* 0x0000a20000201800 */
[----:B------:R-:W-:Y:S05]  /*b550*/  BRA `(.L_x_5192) ;  /* 0x0000000000a47947 */ /* 0x000fea0003800000 */
.L_x_5204:
        /* <DEDUP_REMOVED lines=14> */
.L_x_5218:
[----:B------:R-:W-:Y:S05]  /*b640*/  BSYNC B0 ;  /* 0x0000000000007941 */ /* 0x000fea0003800000 */
.L_x_5217:
[----:B------:R-:W-:-:S04]  /*b650*/  FMUL.FTZ R0, R0, 1 ;  /* 0x3f80000000007820 */ /* 0x000fc80000410000 */
[----:B------:R0:W2:Y:S01]  /*b660*/  F2F.F64.F32 R28, R0 ;  /* 0x00000000001c7310 */ /* 0x0000a20000201800 */
[----:B------:R-:W-:Y:S05]  /*b670*/  BRA `(.L_x_5192) ;  /* 0x00000000005c7947 */ /* 0x000fea0003800000 */
.L_x_5191:
        /* <DEDUP_REMOVED lines=16> */
.L_x_5219:
[----:B------:R-:W-:Y:S01]  /*b780*/  CS2R R28, SRZ ;  /* 0x00000000001c7805 */ /* 0x000fe2000001ff00 */
[----:B------:R-:W-:Y:S06]  /*b790*/  BRA `(.L_x_5192) ;  /* 0x0000000000147947 */ /* 0x000fec0003800000 */
.L_x_5216:
[----:B------:R-:W2:Y:S02]  /*b7a0*/  LDG.E.64 R28, desc[UR36][R2.64] ;  /* 0x00000024021c7981 */ /* 0x000ea4000c1e1b00 */
[----:B--2---:R-:W0:Y:S01]  /*b7b0*/  I2F.F64.U64 R28, R28 ;  /* 0x0000001c001c7312 */ /* 0x004e220000301800 */
[----:B------:R-:W-:Y:S05]  /*b7c0*/  BRA `(.L_x_5192) ;  /* 0x0000000000087947 */ /* 0x000fea0003800000 */
.L_x_5215:
[----:B------:R-:W2:Y:S02]  /*b7d0*/  LDG.E R2, desc[UR36][R2.64] ;  /* 0x0000002402027981 */ /* 0x000ea4000c1e1900 */
[----:B--2---:R0:W2:Y:S02]  /*b7e0*/  I2F.F64.U32 R28, R2 ;  /* 0x00000002001c7312 */ /* 0x0040a40000201800 */
.L_x_5192:
[----:B------:R-:W-:-:S07]  /*b7f0*/  VIADD R53, R53, 0x80 ;  /* 0x0000008035357836 */ /* 0x000fce0000000000 */
.L_x_5087:
[----:B------:R-:W-:Y:S05]  /*b800*/  BSYNC B6 ;  /* 0x0000000000067941 */ /* 0x000fea0003800000 */
.L_x_5086:
[----:B------:R-:W-:Y:S01]  /*b810*/  ISETP.GE.AND P0, PT, R53, R22, PT ;  /* 0x000000163500720c */ /* 0x000fe20003f06270 */
[----:B------:R-:W-:Y:S01]  /*b820*/  BSSY B6, `(.L_x_5220) ;  /* 0x00003d0000067945 */ /* 0x000fe20003800000 */
[----:B01----:R-:W-:Y:S02]  /*b830*/  CS2R R18, SRZ ;  /* 0x0000000000127805 */ /* 0x003fe4000001ff00 */
[----:B------:R-:W-:Y:S02]  /*b840*/  CS2R R22, SRZ ;  /* 0x0000000000167805 */ /* 0x000fe4000001ff00 */
[----:B------:R-:W-:-:S07]  /*b850*/  CS2R R26, SRZ ;  /* 0x00000000001a7805 */ /* 0x000fce000001ff00 */
        /* <DEDUP_REMOVED lines=21> */
.L_x_5225:
[----:B------:R-:W2:Y:S02]  /*b9b0*/  LDG.E.U8 R4, desc[UR36][R4.64] ;  /* 0x0000002404047981 */ /* 0x000ea4000c1e1100 */
[----:B--2---:R0:W1:Y:S01]  /*b9c0*/  I2F.F64.U16 R18, R4 ;  /* 0x0000000400127312 */ /* 0x0040620000101800 */
[----:B------:R-:W-:Y:S05]  /*b9d0*/  BRA `(.L_x_5227) ;  /* 0x0000000c00707947 */ /* 0x000fea0003800000 */
.L_x_5224:
        /* <DEDUP_REMOVED lines=9> */
.L_x_5229:
[----:B------:R-:W2:Y:S02]  /*ba70*/  LDG.E R4, desc[UR36][R4.64] ;  /* 0x0000002404047981 */ /* 0x000ea4000c1e1900 */
[----:B--2---:R0:W1:Y:S01]  /*ba80*/  I2F.F64 R18, R4 ;  /* 0x0000000400127312 */ /* 0x0040620000201c00 */
[----:B------:R-:W-:Y:S05]  /*ba90*/  BRA `(.L_x_5227) ;  /* 0x0000000c00407947 */ /* 0x000fea0003800000 */
.L_x_5228:
[----:B------:R-:W2:Y:S02]  /*baa0*/  LDG.E.U16 R4, desc[UR36][R4.64] ;  /* 0x0000002404047981 */ /* 0x000ea4000c1e1500 */
[----:B--2---:R0:W1:Y:S01]  /*bab0*/  I2F.F64.S16 R18, R4 ;  /* 0x0000000400127312 */ /* 0x0040620000101c00 */
[----:B------:R-:W-:Y:S05]  /*bac0*/  BRA `(.L_x_5227) ;  /* 0x0000000c00347947 */ /* 0x000fea0003800000 */
.L_x_5223:
        /* <DEDUP_REMOVED lines=10> */
.L_x_5231:
[----:B------:R-:W2:Y:S02]  /*bb70*/  LDG.E.U16 R0, desc[UR36][R4.64] ;  /* 0x0000002404007981 */ /* 0x000ea4000c1e1500 */
[----:B--2---:R-:W-:-:S05]  /*bb80*/  HADD2.F32 R0, -RZ, R0.H0_H0 ;  /* 0x20000000ff007230 */ /* 0x004fca0000004100 */
[----:B------:R-:W-:-:S04]  /*bb90*/  FMUL.FTZ R0, R0, 1 ;  /* 0x3f80000000007820 */ /* 0x000fc80000410000 */
[----:B------:R1:W2:Y:S01]  /*bba0*/  F2F.F64.F32 R18, R0 ;  /* 0x0000000000127310 */ /* 0x0002a20000201800 */
[----:B------:R-:W-:Y:S05]  /*bbb0*/  BRA `(.L_x_5227) ;  /* 0x0000000800f87947 */ /* 0x000fea0003800000 */
.L_x_5230:
        /* <DEDUP_REMOVED lines=10> */
.L_x_5233:
[----:B------:R-:W2:Y:S02]  /*bc60*/  LDG.E.U16 R4, desc[UR36][R4.64] ;  /* 0x0000002404047981 */ /* 0x000ea4000c1e1500 */
[----:B--2---:R-:W-:-:S05]  /*bc70*/  HADD2.F32 R0, -RZ, R4.H0_H0 ;  /* 0x20000004ff007230 */ /* 0x004fca0000004100 */
[----:B------:R-:W-:-:S04]  /*bc80*/  FMUL.FTZ R0, R0, 1 ;  /* 0x3f80000000007820 */ /* 0x000fc80000410000 */
[----:B------:R0:W1:Y:S01]  /*bc90*/  F2F.F64.F32 R18, R0 ;  /* 0x0000000000127310 */ /* 0x0000620000201800 */
[----:B------:R-:W-:Y:S05]  /*bca0*/  BRA `(.L_x_5227) ;  /* 0x0000000800bc7947 */ /* 0x000fea0003800000 */
.L_x_5232:
[----:B------:R0:W5:Y:S01]  /*bcb0*/  LDG.E.64 R18, desc[UR36][R4.64] ;  /* 0x0000002404127981 */ /* 0x000162000c1e1b00 */
[----:B------:R-:W-:Y:S05]  /*bcc0*/  BRA `(.L_x_5227) ;  /* 0x0000000800b47947 */ /* 0x000fea0003800000 */
.L_x_5222:
        /* <DEDUP_REMOVED lines=13> */
.L_x_5236:
[----:B------:R0:W5:Y:S01]  /*bda0*/  LDG.E.64 R18, desc[UR36][R4.64] ;  /* 0x0000002404127981 */ /* 0x000162000c1e1b00 */
[----:B------:R-:W-:Y:S05]  /*bdb0*/  BRA `(.L_x_5227) ;  /* 0x0000000800787947 */ /* 0x000fea0003800000 */
.L_x_5235:
        /* <DEDUP_REMOVED lines=28> */
.L_x_5238:
        /* <DEDUP_REMOVED lines=15> */
.L_x_5237:
[----:B------:R-:W2:Y:S02]  /*c070*/  LDG.E.U16 R0, desc[UR36][R4.64] ;  /* 0x0000002404007981 */ /* 0x000ea4000c1e1500 */
[----:B--2---:R-:W-:-:S04]  /*c080*/  IMAD.U32 R0, R0, 0x10000, RZ ;  /* 0x0001000000007824 */ /* 0x004fc800078e00ff */
[----:B------:R-:W-:-:S04]  /*c090*/  FMUL.FTZ R0, R0, 1 ;  /* 0x3f80000000007820 */ /* 0x000fc80000410000 */
[----:B------:R0:W1:Y:S01]  /*c0a0*/  F2F.F64.F32 R18, R0 ;  /* 0x0000000000127310 */ /* 0x0000620000201800 */
[----:B------:R-:W-:Y:S05]  /*c0b0*/  BRA `(.L_x_5227) ;  /* 0x0000000400b87947 */ /* 0x000fea0003800000 */
.L_x_5234:
        /* <DEDUP_REMOVED lines=11> */
.L_x_5241:
        /* <DEDUP_REMOVED lines=21> */
.L_x_5245:
[----:B------:R-:W-:Y:S05]  /*c2c0*/  BSYNC B1 ;  /* 0x0000000000017941 */ /* 0x000fea0003800000 */
.L_x_5244:
[----:B------:R-:W-:Y:S01]  /*c2d0*/  LEA R5, R0, 0x3b800000, 0x17 ;  /* 0x3b80000000057811 */ /* 0x000fe200078eb8ff */
[----:B------:R-:W-:-:S05]  /*c2e0*/  IMAD.SHL.U32 R0, R3, 0x100000, RZ ;  /* 0x0010000003007824 */ /* 0x000fca00078e00ff */
[----:B------:R-:W-:-:S07]  /*c2f0*/  LOP3.LUT R0, R5, R0, R6, 0xfe, !PT ;  /* 0x0000000005007212 */ /* 0x000fce00078efe06 */
.L_x_5243:
[----:B------:R-:W-:Y:S05]  /*c300*/  BSYNC B0 ;  /* 0x0000000000007941 */ /* 0x000fea0003800000 */
.L_x_5242:
[----:B------:R-:W-:-:S04]  /*c310*/  FMUL.FTZ R0, R0, 1 ;  /* 0x3f80000000007820 */ /* 0x000fc80000410000 */
[----:B------:R0:W1:Y:S01]  /*c320*/  F2F.F64.F32 R18, R0 ;  /* 0x0000000000127310 */ /* 0x0000620000201800 */
[----:B------:R-:W-:Y:S05]  /*c330*/  BRA `(.L_x_5227) ;  /* 0x0000000400187947 */ /* 0x000fea0003800000 */
.L_x_5240:
        /* <DEDUP_REMOVED lines=21> */
.L_x_5249:
[----:B------:R-:W-:Y:S05]  /*c490*/  BSYNC B1 ;  /* 0x0000000000017941 */ /* 0x000fea0003800000 */
.L_x_5248:
[----:B------:R-:W-:Y:S01]  /*c4a0*/  LEA R5, R0, 0x37800000, 0x17 ;  /* 0x3780000000057811 */ /* 0x000fe200078eb8ff */
[----:B------:R-:W-:-:S05]  /*c4b0*/  IMAD.SHL.U32 R0, R3, 0x200000, RZ ;  /* 0x0020000003007824 */ /* 0x000fca00078e00ff */
[----:B------:R-:W-:-:S07]  /*c4c0*/  LOP3.LUT R0, R5, R0, R6, 0xfe, !PT ;  /* 0x0000000005007212 */ /* 0x000fce00078efe06 */
.L_x_5247:
[----:B------:R-:W-:Y:S05]  /*c4d0*/  BSYNC B0 ;  /* 0x0000000000007941 */ /* 0x000fea0003800000 */
.L_x_5246:
[----:B------:R-:W-:-:S04]  /*c4e0*/  FMUL.FTZ R0, R0, 1 ;  /* 0x3f80000000007820 */ /* 0x000fc80000410000 */
[----:B------:R0:W1:Y:S01]  /*c4f0*/  F2F.F64.F32 R18, R0 ;  /* 0x0000000000127310 */ /* 0x0000620000201800 */
[----:B------:R-:W-:Y:S05]  /*c500*/  BRA `(.L_x_5227) ;  /* 0x0000000000a47947 */ /* 0x000fea0003800000 */
.L_x_5239:
        /* <DEDUP_REMOVED lines=14> */
.L_x_5253:
[----:B------:R-:W-:Y:S05]  /*c5f0*/  BSYNC B0 ;  /* 0x0000000000007941 */ /* 0x000fea0003800000 */
.L_x_5252:
[----:B------:R-:W-:-:S04]  /*c600*/  FMUL.FTZ R0, R0, 1 ;  /* 0x3f80000000007820 */ /* 0x000fc80000410000 */
[----:B------:R0:W1:Y:S01]  /*c610*/  F2F.F64.F32 R18, R0 ;  /* 0x0000000000127310 */ /* 0x0000620000201800 */
[----:B------:R-:W-:Y:S05]  /*c620*/  BRA `(.L_x_5227) ;  /* 0x00000000005c7947 */ /* 0x000fea0003800000 */
.L_x_5226:
        /* <DEDUP_REMOVED lines=16> */
.L_x_5254:
[----:B------:R-:W-:Y:S01]  /*c730*/  CS2R R18, SRZ ;  /* 0x0000000000127805 */ /* 0x000fe2000001ff00 */
[----:B------:R-:W-:Y:S06]  /*c740*/  BRA `(.L_x_5227) ;  /* 0x0000000000147947 */ /* 0x000fec0003800000 */
.L_x_5251:
[----:B------:R-:W2:Y:S02]  /*c750*/  LDG.E.64 R18, desc[UR36][R4.64] ;  /* 0x0000002404127981 */ /* 0x000ea4000c1e1b00 */
[----:B--2---:R-:W0:Y:S01]  /*c760*/  I2F.F64.U64 R18, R18 ;  /* 0x0000001200127312 */ /* 0x004e220000301800 */
[----:B------:R-:W-:Y:S05]  /*c770*/  BRA `(.L_x_5227) ;  /* 0x0000000000087947 */ /* 0x000fea0003800000 */
.L_x_5250:
[----:B------:R-:W2:Y:S02]  /*c780*/  LDG.E R4, desc[UR36][R4.64] ;  /* 0x0000002404047981 */ /* 0x000ea4000c1e1900 */
[----:B--2---:R0:W1:Y:S02]  /*c790*/  I2F.F64.U32 R18, R4 ;  /* 0x0000000400127312 */ /* 0x0040640000201800 */
.L_x_5227:
        /* <DEDUP_REMOVED lines=20> */
.L_x_5258:
[----:B------:R-:W2:Y:S02]  /*c8e0*/  LDG.E.U8 R4, desc[UR36][R4.64] ;  /* 0x0000002404047981 */ /* 0x000ea4000c1e1100 */
[----:B--2---:R0:W1:Y:S01]  /*c8f0*/  I2F.F64.U16 R22, R4 ;  /* 0x0000000400167312 */ /* 0x0040620000101800 */
[----:B------:R-:W-:Y:S05]  /*c900*/  BRA `(.L_x_5260) ;  /* 0x0000000c00707947 */ /* 0x000fea0003800000 */
.L_x_5257:
        /* <DEDUP_REMOVED lines=9> */
.L_x_5262:
[----:B------:R-:W2:Y:S02]  /*c9a0*/  LDG.E R4, desc[UR36][R4.64] ;  /* 0x0000002404047981 */ /* 0x000ea4000c1e1900 */
[----:B--2---:R1:W2:Y:S01]  /*c9b0*/  I2F.F64 R22, R4 ;  /* 0x0000000400167312 */ /* 0x0042a20000201c00 */
[----:B------:R-:W-:Y:S05]  /*c9c0*/  BRA `(.L_x_5260) ;  /* 0x0000000c00407947 */ /* 0x000fea0003800000 */
.L_x_5261:
[----:B------:R-:W2:Y:S02]  /*c9d0*/  LDG.E.U16 R4, desc[UR36][R4.64] ;  /* 0x0000002404047981 */ /* 0x000ea4000c1e1500 */
[----:B--2---:R0:W1:Y:S01]  /*c9e0*/  I2F.F64.S16 R22, R4 ;  /* 0x0000000400167312 */ /* 0x0040620000101c00 */
[----:B------:R-:W-:Y:S05]  /*c9f0*/  BRA `(.L_x_5260) ;  /* 0x0000000c00347947 */ /* 0x000fea0003800000 */
.L_x_5256:
        /* <DEDUP_REMOVED lines=10> */
.L_x_5264:
[----:B------:R-:W2:Y:S02]  /*caa0*/  LDG.E.U16 R0, desc[UR36][R4.64] ;  /* 0x0000002404007981 */ /* 0x000ea4000c1e1500 */
[----:B--2---:R-:W-:-:S05]  /*cab0*/  HADD2.F32 R0, -RZ, R0.H0_H0 ;  /* 0x20000000ff007230 */ /* 0x004fca0000004100 */
[----:B------:R-:W-:-:S04]  /*cac0*/  FMUL.FTZ R0, R0, 1 ;  /* 0x3f80000000007820 */ /* 0x000fc80000410000 */
[----:B------:R0:W1:Y:S01]  /*cad0*/  F2F.F64.F32 R22, R0 ;  /* 0x0000000000167310 */ /* 0x0000620000201800 */
[----:B------:R-:W-:Y:S05]  /*cae0*/  BRA `(.L_x_5260) ;  /* 0x0000000800f87947 */ /* 0x000fea0003800000 */
.L_x_5263:
        /* <DEDUP_REMOVED lines=10> */
.L_x_5266:
[----:B------:R-:W2:Y:S02]  /*cb90*/  LDG.E.U16 R4, desc[UR36][R4.64] ;  /* 0x0000002404047981 */ /* 0x000ea4000c1e1500 */
[----:B--2---:R-:W-:-:S05]  /*cba0*/  HADD2.F32 R0, -RZ, R4.H0_H0 ;  /* 0x20000004ff007230 */ /* 0x004fca0000004100 */
[----:B------:R-:W-:-:S04]  /*cbb0*/  FMUL.FTZ R0, R0, 1 ;  /* 0x3f80000000007820 */ /* 0x000fc80000410000 */
[----:B------:R0:W1:Y:S01]  /*cbc0*/  F2F.F64.F32 R22, R0 ;  /* 0x0000000000167310 */ /* 0x0000620000201800 */
[----:B------:R-:W-:Y:S05]  /*cbd0*/  BRA `(.L_x_5260) ;  /* 0x0000000800bc7947 */ /* 0x000fea0003800000 */
.L_x_5265:
[----:B------:R0:W5:Y:S01]  /*cbe0*/  LDG.E.64 R22, desc[UR36][R4.64] ;  /* 0x0000002404167981 */ /* 0x000162000c1e1b00 */
[----:B------:R-:W-:Y:S05]  /*cbf0*/  BRA `(.L_x_5260) ;  /* 0x0000000800b47947 */ /* 0x000fea0003800000 */
.L_x_5255:
        /* <DEDUP_REMOVED lines=13> */
.L_x_5269:
[----:B------:R0:W5:Y:S01]  /*ccd0*/  LDG.E.64 R22, desc[UR36][R4.64] ;  /* 0x0000002404167981 */ /* 0x000162000c1e1b00 */
[----:B------:R-:W-:Y:S05]  /*cce0*/  BRA `(.L_x_5260) ;  /* 0x0000000800787947 */ /* 0x000fea0003800000 */
.L_x_5268:
        /* <DEDUP_REMOVED lines=28> */
.L_x_5271:
        /* <DEDUP_REMOVED lines=15> */
.L_x_5270:
[----:B------:R-:W2:Y:S02]  /*cfa0*/  LDG.E.U16 R0, desc[UR36][R4.64] ;  /* 0x0000002404007981 */ /* 0x000ea4000c1e1500 */
[----:B--2---:R-:W-:-:S04]  /*cfb0*/  IMAD.U32 R0, R0, 0x10000, RZ ;  /* 0x0001000000007824 */ /* 0x004fc800078e00ff */
[----:B------:R-:W-:-:S04]  /*cfc0*/  FMUL.FTZ R0, R0, 1 ;  /* 0x3f80000000007820 */ /* 0x000fc80000410000 */
[----:B------:R0:W1:Y:S01]  /*cfd0*/  F2F.F64.F32 R22, R0 ;  /* 0x0000000000167310 */ /* 0x0000620000201800 */
[----:B------:R-:W-:Y:S05]  /*cfe0*/  BRA `(.L_x_5260) ;  /* 0x0000000400b87947 */ /* 0x000fea0003800000 */
.L_x_5267:
        /* <DEDUP_REMOVED lines=11> */
.L_x_5274:
        /* <DEDUP_REMOVED lines=21> */
.L_x_5278:
[----:B------:R-:W-:Y:S05]  /*d1f0*/  BSYNC B1 ;  /* 0x0000000000017941 */ /* 0x000fea0003800000 */
.L_x_5277:
[----:B------:R-:W-:Y:S01]  /*d200*/  LEA R5, R0, 0x3b800000, 0x17 ;  /* 0x3b80000000057811 */ /* 0x000fe200078eb8ff */
[----:B------:R-:W-:-:S05]  /*d210*/  IMAD.SHL.U32 R0, R3, 0x100000, RZ ;  /* 0x0010000003007824 */ /* 0x000fca00078e00ff */
[----:B------:R-:W-:-:S07]  /*d220*/  LOP3.LUT R0, R5, R0, R6, 0xfe, !PT ;  /* 0x0000000005007212 */ /* 0x000fce00078efe06 */
.L_x_5276:
[----:B------:R-:W-:Y:S05]  /*d230*/  BSYNC B0 ;  /* 0x0000000000007941 */ /* 0x000fea0003800000 */
.L_x_5275:
[----:B------:R-:W-:-:S04]  /*d240*/  FMUL.FTZ R0, R0, 1 ;  /* 0x3f80000000007820 */ /* 0x000fc80000410000 */
[----:B------:R0:W1:Y:S01]  /*d250*/  F2F.F64.F32 R22, R0 ;  /* 0x0000000000167310 */ /* 0x0000620000201800 */
[----:B------:R-:W-:Y:S05]  /*d260*/  BRA `(.L_x_5260) ;  /* 0x0000000400187947 */ /* 0x000fea0003800000 */
.L_x_5273:
        /* <DEDUP_REMOVED lines=21> */
.L_x_5282:
[----:B------:R-:W-:Y:S05]  /*d3c0*/  BSYNC B1 ;  /* 0x0000000000017941 */ /* 0x000fea0003800000 */
.L_x_5281:
[----:B------:R-:W-:Y:S01]  /*d3d0*/  LEA R5, R0, 0x37800000, 0x17 ;  /* 0x3780000000057811 */ /* 0x000fe200078eb8ff */
[----:B------:R-:W-:-:S05]  /*d3e0*/  IMAD.SHL.U32 R0, R3, 0x200000, RZ ;  /* 0x0020000003007824 */ /* 0x000fca00078e00ff */
[----:B------:R-:W-:-:S07]  /*d3f0*/  LOP3.LUT R0, R5, R0, R6, 0xfe, !PT ;  /* 0x0000000005007212 */ /* 0x000fce00078efe06 */
.L_x_5280:
[----:B------:R-:W-:Y:S05]  /*d400*/  BSYNC B0 ;  /* 0x0000000000007941 */ /* 0x000fea0003800000 */
.L_x_5279:
[----:B------:R-:W-:-:S04]  /*d410*/  FMUL.FTZ R0, R0, 1 ;  /* 0x3f80000000007820 */ /* 0x000fc80000410000 */
[----:B------:R0:W1:Y:S01]  /*d420*/  F2F.F64.F32 R22, R0 ;  /* 0x0000000000167310 */ /* 0x0000620000201800 */
[----:B------:R-:W-:Y:S05]  /*d430*/  BRA `(.L_x_5260) ;  /* 0x0000000000a47947 */ /* 0x000fea0003800000 */
.L_x_5272:
        /* <DEDUP_REMOVED lines=14> */
.L_x_5286:
[----:B------:R-:W-:Y:S05]  /*d520*/  BSYNC B0 ;  /* 0x0000000000007941 */ /* 0x000fea0003800000 */
.L_x_5285:
[----:B------:R-:W-:-:S04]  /*d530*/  FMUL.FTZ R0, R0, 1 ;  /* 0x3f80000000007820 */ /* 0x000fc80000410000 */
[----:B------:R0:W1:Y:S01]  /*d540*/  F2F.F64.F32 R22, R0 ;  /* 0x0000000000167310 */ /* 0x0000620000201800 */
[----:B------:R-:W-:Y:S05]  /*d550*/  BRA `(.L_x_5260) ;  /* 0x00000000005c7947 */ /* 0x000fea0003800000 */
.L_x_5259:
        /* <DEDUP_REMOVED lines=16> */
.L_x_5287:
[----:B------:R-:W-:Y:S01]  /*d660*/  CS2R R22, SRZ ;  /* 0x0000000000167805 */ /* 0x000fe2000001ff00 */
[----:B------:R-:W-:Y:S06]  /*d670*/  BRA `(.L_x_5260) ;  /* 0x0000000000147947 */ /* 0x000fec0003800000 */
.L_x_5284:
[----:B------:R-:W2:Y:S02]  /*d680*/  LDG.E.64 R22, desc[UR36][R4.64] ;  /* 0x0000002404167981 */ /* 0x000ea4000c1e1b00 */
[----:B--2---:R-:W0:Y:S01]  /*d690*/  I2F.F64.U64 R22, R22 ;  /* 0x0000001600167312 */ /* 0x004e220000301800 */
[----:B------:R-:W-:Y:S05]  /*d6a0*/  BRA `(.L_x_5260) ;  /* 0x0000000000087947 */ /* 0x000fea0003800000 */
.L_x_5283:
[----:B------:R-:W2:Y:S02]  /*d6b0*/  LDG.E R4, desc[UR36][R4.64] ;  /* 0x0000002404047981 */ /* 0x000ea4000c1e1900 */
[----:B--2---:R0:W1:Y:S02]  /*d6c0*/  I2F.F64.U32 R22, R4 ;  /* 0x0000000400167312 */ /* 0x0040640000201800 */
.L_x_5260:
[----:B------:R-:W3:Y:S01]  /*d6d0*/  LDC.U8 R6, c[0x0][0x246] ;  /* 0x00009180ff067b82 */ /* 0x000ee20000000000 */
[----:B------:R-:W-:Y:S02]  /*d6e0*/  ULDC UR4, c[0x0][0x250] ;  /* 0x0000940000047ab9 */ /* 0x000fe40000000800 */
[----:B------:R-:W-:-:S05]  /*d6f0*/  IMAD R3, R2, UR4, RZ ;  /* 0x0000000402037c24 */ /* 0x000fca000f8e02ff */
[----:B01----:R-:W0:Y:S01]  /*d700*/  LDC.64 R4, c[0x0][0x230] ;  /* 0x00008c00ff047b82 */ /* 0x003e220000000a00 */
        /* <DEDUP_REMOVED lines=16> */
.L_x_5291:
[----:B------:R-:W3:Y:S02]  /*d810*/  LDG.E.U8 R4, desc[UR36][R4.64] ;  /* 0x0000002404047981 */ /* 0x000ee4000c1e1100 */
[----:B---3--:R3:W0:Y:S01]  /*d820*/  I2F.F64.U16 R26, R4 ;  /* 0x00000004001a7312 */ /* 0x0086220000101800 */
[----:B------:R-:W-:Y:S05]  /*d830*/  BRA `(.L_x_5293) ;  /* 0x0000000c00707947 */ /* 0x000fea0003800000 */
.L_x_5290:
        /* <DEDUP_REMOVED lines=9> */
.L_x_5295:
[----:B------:R-:W3:Y:S02]  /*d8d0*/  LDG.E R4, desc[UR36][R4.64] ;  /* 0x0000002404047981 */ /* 0x000ee4000c1e1900 */
[----:B---3--:R0:W1:Y:S01]  /*d8e0*/  I2F.F64 R26, R4 ;  /* 0x00000004001a7312 */ /* 0x0080620000201c00 */
[----:B------:R-:W-:Y:S05]  /*d8f0*/  BRA `(.L_x_5293) ;  /* 0x0000000c00407947 */ /* 0x000fea0003800000 */
.L_x_5294:
[----:B------:R-:W3:Y:S02]  /*d900*/  LDG.E.U16 R4, desc[UR36][R4.64] ;  /* 0x0000002404047981 */ /* 0x000ee4000c1e1500 */
[----:B---3--:R0:W1:Y:S01]  /*d910*/  I2F.F64.S16 R26, R4 ;  /* 0x00000004001a7312 */ /* 0x0080620000101c00 */
[----:B------:R-:W-:Y:S05]  /*d920*/  BRA `(.L_x_5293) ;  /* 0x0000000c00347947 */ /* 0x000fea0003800000 */
.L_x_5289:
        /* <DEDUP_REMOVED lines=10> */
.L_x_5297:
[----:B------:R-:W3:Y:S02]  /*d9d0*/  LDG.E.U16 R0, desc[UR36][R4.64] ;  /* 0x0000002404007981 */ /* 0x000ee4000c1e1500 */
[----:B---3--:R-:W-:-:S05]  /*d9e0*/  HADD2.F32 R0, -RZ, R0.H0_H0 ;  /* 0x20000000ff007230 */ /* 0x008fca0000004100 */
[----:B------:R-:W-:-:S04]  /*d9f0*/  FMUL.FTZ R0, R0, 1 ;  /* 0x3f80000000007820 */ /* 0x000fc80000410000 */
[----:B------:R0:W1:Y:S01]  /*da00*/  F2F.F64.F32 R26, R0 ;  /* 0x00000000001a7310 */ /* 0x0000620000201800 */
[----:B------:R-:W-:Y:S05]  /*da10*/  BRA `(.L_x_5293) ;  /* 0x0000000800f87947 */ /* 0x000fea0003800000 */
.L_x_5296:
        /* <DEDUP_REMOVED lines=10> */
.L_x_5299:
[----:B------:R-:W3:Y:S02]  /*dac0*/  LDG.E.U16 R4, desc[UR36][R4.64] ;  /* 0x0000002404047981 */ /* 0x000ee4000c1e1500 */
[----:B---3--:R-:W-:-:S05]  /*dad0*/  HADD2.F32 R0, -RZ, R4.H0_H0 ;  /* 0x20000004ff007230 */ /* 0x008fca0000004100 */
[----:B------:R-:W-:-:S04]  /*dae0*/  FMUL.FTZ R0, R0, 1 ;  /* 0x3f80000000007820 */ /* 0x000fc80000410000 */
[----:B------:R0:W1:Y:S01]  /*daf0*/  F2F.F64.F32 R26, R0 ;  /* 0x00000000001a7310 */ /* 0x0000620000201800 */
[----:B------:R-:W-:Y:S05]  /*db00*/  BRA `(.L_x_5293) ;  /* 0x0000000800bc7947 */ /* 0x000fea0003800000 */
.L_x_5298:
[----:B------:R0:W5:Y:S01]  /*db10*/  LDG.E.64 R26, desc[UR36][R4.64] ;  /* 0x00000024041a7981 */ /* 0x000162000c1e1b00 */
[----:B------:R-:W-:Y:S05]  /*db20*/  BRA `(.L_x_5293) ;  /* 0x0000000800b47947 */ /* 0x000fea0003800000 */
.L_x_5288:
        /* <DEDUP_REMOVED lines=13> */
.L_x_5302:
[----:B------:R0:W5:Y:S01]  /*dc00*/  LDG.E.64 R26, desc[UR36][R4.64] ;  /* 0x00000024041a7981 */ /* 0x000162000c1e1b00 */
[----:B------:R-:W-:Y:S05]  /*dc10*/  BRA `(.L_x_5293) ;  /* 0x0000000800787947 */ /* 0x000fea0003800000 */
.L_x_5301:
        /* <DEDUP_REMOVED lines=11> */
[C---:B--2---:R-:W-:Y:S02]  /*dcd0*/  VIADD R7, R3.reuse, 0x1000000 ;  /* 0x0100000003077836 */ /* 0x044fe40000000000 */
        /* <DEDUP_REMOVED lines=16> */
.L_x_5304:
        /* <DEDUP_REMOVED lines=15> */
.L_x_5303:
[----:B------:R-:W3:Y:S02]  /*ded0*/  LDG.E.U16 R0, desc[UR36][R4.64] ;  /* 0x0000002404007981 */ /* 0x000ee4000c1e1500 */
[----:B---3--:R-:W-:-:S04]  /*dee0*/  IMAD.U32 R0, R0, 0x10000, RZ ;  /* 0x0001000000007824 */ /* 0x008fc800078e00ff */
[----:B------:R-:W-:-:S04]  /*def0*/  FMUL.FTZ R0, R0, 1 ;  /* 0x3f80000000007820 */ /* 0x000fc80000410000 */
[----:B------:R0:W1:Y:S01]  /*df00*/  F2F.F64.F32 R26, R0 ;  /* 0x00000000001a7310 */ /* 0x0000620000201800 */
[----:B------:R-:W-:Y:S05]  /*df10*/  BRA `(.L_x_5293) ;  /* 0x0000000400b87947 */ /* 0x000fea0003800000 */
.L_x_5300:
        /* <DEDUP_REMOVED lines=11> */
.L_x_5307:
        /* <DEDUP_REMOVED lines=21> */
.L_x_5311:
[----:B------:R-:W-:Y:S05]  /*e120*/  BSYNC B1 ;  /* 0x0000000000017941 */ /* 0x000fea0003800000 */
.L_x_5310:
[----:B------:R-:W-:Y:S01]  /*e130*/  LEA R5, R0, 0x3b800000, 0x17 ;  /* 0x3b80000000057811 */ /* 0x000fe200078eb8ff */
[----:B------:R-:W-:-:S05]  /*e140*/  IMAD.SHL.U32 R0, R3, 0x100000, RZ ;  /* 0x0010000003007824 */ /* 0x000fca00078e00ff */
[----:B------:R-:W-:-:S07]  /*e150*/  LOP3.LUT R0, R5, R0, R6, 0xfe, !PT ;  /* 0x0000000005007212 */ /* 0x000fce00078efe06 */
.L_x_5309:
[----:B------:R-:W-:Y:S05]  /*e160*/  BSYNC B0 ;  /* 0x0000000000007941 */ /* 0x000fea0003800000 */
.L_x_5308:
[----:B------:R-:W-:-:S04]  /*e170*/  FMUL.FTZ R0, R0, 1 ;  /* 0x3f80000000007820 */ /* 0x000fc80000410000 */
[----:B------:R0:W1:Y:S01]  /*e180*/  F2F.F64.F32 R26, R0 ;  /* 0x00000000001a7310 */ /* 0x0000620000201800 */
[----:B------:R-:W-:Y:S05]  /*e190*/  BRA `(.L_x_5293) ;  /* 0x0000000400187947 */ /* 0x000fea0003800000 */
.L_x_5306:
        /* <DEDUP_REMOVED lines=21> */
.L_x_5315:
[----:B------:R-:W-:Y:S05]  /*e2f0*/  BSYNC B1 ;  /* 0x0000000000017941 */ /* 0x000fea0003800000 */
.L_x_5314:
[----:B------:R-:W-:Y:S01]  /*e300*/  LEA R5, R0, 0x37800000, 0x17 ;  /* 0x3780000000057811 */ /* 0x000fe200078eb8ff */
[----:B------:R-:W-:-:S05]  /*e310*/  IMAD.SHL.U32 R0, R3, 0x200000, RZ ;  /* 0x0020000003007824 */ /* 0x000fca00078e00ff */
[----:B------:R-:W-:-:S07]  /*e320*/  LOP3.LUT R0, R5, R0, R6, 0xfe, !PT ;  /* 0x0000000005007212 */ /* 0x000fce00078efe06 */
.L_x_5313:
[----:B------:R-:W-:Y:S05]  /*e330*/  BSYNC B0 ;  /* 0x0000000000007941 */ /* 0x000fea0003800000 */
.L_x_5312:
[----:B------:R-:W-:-:S04]  /*e340*/  FMUL.FTZ R0, R0, 1 ;  /* 0x3f80000000007820 */ /* 0x000fc80000410000 */
[----:B------:R0:W1:Y:S01]  /*e350*/  F2F.F64.F32 R26, R0 ;  /* 0x00000000001a7310 */ /* 0x0000620000201800 */
[----:B------:R-:W-:Y:S05]  /*e360*/  BRA `(.L_x_5293) ;  /* 0x0000000000a47947 */ /* 0x000fea0003800000 */
.L_x_5305:
        /* <DEDUP_REMOVED lines=14> */
.L_x_5319:
[----:B------:R-:W-:Y:S05]  /*e450*/  BSYNC B0 ;  /* 0x0000000000007941 */ /* 0x000fea0003800000 */
.L_x_5318:
[----:B------:R-:W-:-:S04]  /*e460*/  FMUL.FTZ R0, R0, 1 ;  /* 0x3f80000000007820 */ /* 0x000fc80000410000 */
[----:B------:R0:W1:Y:S01]  /*e470*/  F2F.F64.F32 R26, R0 ;  /* 0x00000000001a7310 */ /* 0x0000620000201800 */
[----:B------:R-:W-:Y:S05]  /*e480*/  BRA `(.L_x_5293) ;  /* 0x00000000005c7947 */ /* 0x000fea0003800000 */
.L_x_5292:
        /* <DEDUP_REMOVED lines=15> */
[----:B0---45:R-:W-:Y:S05]  /*e580*/  CALL.ABS.NOINC R14 ;  /* 0x000000000e007343 */ /* 0x031fea0003c00000 */
.L_x_5320:
[----:B------:R-:W-:Y:S01]  /*e590*/  CS2R R26, SRZ ;  /* 0x00000000001a7805 */ /* 0x000fe2000001ff00 */
[----:B------:R-:W-:Y:S06]  /*e5a0*/  BRA `(.L_x_5293) ;  /* 0x0000000000147947 */ /* 0x000fec0003800000 */
.L_x_5317:
[----:B------:R-:W3:Y:S02]  /*e5b0*/  LDG.E.64 R26, desc[UR36][R4.64] ;  /* 0x00000024041a7981 */ /* 0x000ee4000c1e1b00 */
[----:B---3--:R-:W0:Y:S01]  /*e5c0*/  I2F.F64.U64 R26, R26 ;  /* 0x0000001a001a7312 */ /* 0x008e220000301800 */
[----:B------:R-:W-:Y:S05]  /*e5d0*/  BRA `(.L_x_5293) ;  /* 0x0000000000087947 */ /* 0x000fea0003800000 */
.L_x_5316:
[----:B------:R-:W3:Y:S02]  /*e5e0*/  LDG.E R4, desc[UR36][R4.64] ;  /* 0x0000002404047981 */ /* 0x000ee4000c1e1900 */
[----:B---3--:R0:W1:Y:S02]  /*e5f0*/  I2F.F64.U32 R26, R4 ;  /* 0x00000004001a7312 */ /* 0x0080640000201800 */
.L_x_5293:
        /* <DEDUP_REMOVED lines=20> */
.L_x_5324:
[----:B------:R-:W2:Y:S02]  /*e740*/  LDG.E.U8 R2, desc[UR36][R2.64] ;  /* 0x0000002402027981 */ /* 0x000ea4000c1e1100 */
[----:B--2---:R0:W2:Y:S01]  /*e750*/  I2F.F64.U16 R16, R2 ;  /* 0x0000000200107312 */ /* 0x0040a20000101800 */
[----:B------:R-:W-:Y:S05]  /*e760*/  BRA `(.L_x_5221) ;  /* 0x0000000c006c7947 */ /* 0x000fea0003800000 */
.L_x_5323:
        /* <DEDUP_REMOVED lines=9> */
.L_x_5327:
[----:B------:R-:W2:Y:S02]  /*e800*/  LDG.E R2, desc[UR36][R2.64] ;  /* 0x0000002402027981 */ /* 0x000ea4000c1e1900 */
[----:B--2---:R0:W2:Y:S01]  /*e810*/  I2F.F64 R16, R2 ;  /* 0x0000000200107312 */ /* 0x0040a20000201c00 */
[----:B------:R-:W-:Y:S05]  /*e820*/  BRA `(.L_x_5221) ;  /* 0x0000000c003c7947 */ /* 0x000fea0003800000 */
.L_x_5326:
[----:B------:R-:W2:Y:S02]  /*e830*/  LDG.E.U16 R2, desc[UR36][R2.64] ;  /* 0x0000002402027981 */ /* 0x000ea4000c1e1500 */
[----:B--2---:R0:W2:Y:S01]  /*e840*/  I2F.F64.S16 R16, R2 ;  /* 0x0000000200107312 */ /* 0x0040a20000101c00 */
[----:B------:R-:W-:Y:S05]  /*e850*/  BRA `(.L_x_5221) ;  /* 0x0000000c00307947 */ /* 0x000fea0003800000 */
.L_x_5322:
        /* <DEDUP_REMOVED lines=10> */
.L_x_5329:
[----:B------:R-:W2:Y:S02]  /*e900*/  LDG.E.U16 R0, desc[UR36][R2.64] ;  /* 0x0000002402007981 */ /* 0x000ea4000c1e1500 */
[----:B--2---:R-:W-:-:S05]  /*e910*/  HADD2.F32 R0, -RZ, R0.H0_H0 ;  /* 0x20000000ff007230 */ /* 0x004fca0000004100 */
[----:B------:R-:W-:-:S04]  /*e920*/  FMUL.FTZ R0, R0, 1 ;  /* 0x3f80000000007820 */ /* 0x000fc80000410000 */
[----:B------:R0:W2:Y:S01]  /*e930*/  F2F.F64.F32 R16, R0 ;  /* 0x0000000000107310 */ /* 0x0000a20000201800 */
[----:B------:R-:W-:Y:S05]  /*e940*/  BRA `(.L_x_5221) ;  /* 0x0000000800f47947 */ /* 0x000fea0003800000 */
.L_x_5328:
        /* <DEDUP_REMOVED lines=10> */
.L_x_5331:
[----:B------:R-:W2:Y:S02]  /*e9f0*/  LDG.E.U16 R2, desc[UR36][R2.64] ;  /* 0x0000002402027981 */ /* 0x000ea4000c1e1500 */
[----:B--2---:R-:W-:-:S05]  /*ea00*/  HADD2.F32 R0, -RZ, R2.H0_H0 ;  /* 0x20000002ff007230 */ /* 0x004fca0000004100 */
[----:B------:R-:W-:-:S04]  /*ea10*/  FMUL.FTZ R0, R0, 1 ;  /* 0x3f80000000007820 */ /* 0x000fc80000410000 */
[----:B------:R0:W2:Y:S01]  /*ea20*/  F2F.F64.F32 R16, R0 ;  /* 0x0000000000107310 */ /* 0x0000a20000201800 */
[----:B------:R-:W-:Y:S05]  /*ea30*/  BRA `(.L_x_5221) ;  /* 0x0000000800b87947 */ /* 0x000fea0003800000 */
.L_x_5330:
[----:B------:R0:W5:Y:S01]  /*ea40*/  LDG.E.64 R16, desc[UR36][R2.64] ;  /* 0x0000002402107981 */ /* 0x000162000c1e1b00 */
[----:B------:R-:W-:Y:S05]  /*ea50*/  BRA `(.L_x_5221) ;  /* 0x0000000800b07947 */ /* 0x000fea0003800000 */
.L_x_5321:
        /* <DEDUP_REMOVED lines=13> */
.L_x_5334:
[----:B------:R0:W5:Y:S01]  /*eb30*/  LDG.E.64 R16, desc[UR36][R2.64] ;  /* 0x0000002402107981 */ /* 0x000162000c1e1b00 */
[----:B------:R-:W-:Y:S05]  /*eb40*/  BRA `(.L_x_5221) ;  /* 0x0000000800747947 */ /* 0x000fea0003800000 */
.L_x_5333:
        /* <DEDUP_REMOVED lines=28> */
.L_x_5336:
        /* <DEDUP_REMOVED lines=15> */
.L_x_5335:
[----:B------:R-:W2:Y:S02]  /*ee00*/  LDG.E.U16 R0, desc[UR36][R2.64] ;  /* 0x0000002402007981 */ /* 0x000ea4000c1e1500 */
[----:B--2---:R-:W-:-:S04]  /*ee10*/  IMAD.U32 R0, R0, 0x10000, RZ ;  /* 0x0001000000007824 */ /* 0x004fc800078e00ff */
[----:B------:R-:W-:-:S04]  /*ee20*/  FMUL.FTZ R0, R0, 1 ;  /* 0x3f80000000007820 */ /* 0x000fc80000410000 */
[----:B------:R0:W2:Y:S01]  /*ee30*/  F2F.F64.F32 R16, R0 ;  /* 0x0000000000107310 */ /* 0x0000a20000201800 */
[----:B------:R-:W-:Y:S05]  /*ee40*/  BRA `(.L_x_5221) ;  /* 0x0000000400b47947 */ /* 0x000fea0003800000 */
.L_x_5332:
        /* <DEDUP_REMOVED lines=11> */
.L_x_5339:
        /* <DEDUP_REMOVED lines=21> */
.L_x_5343:
[----:B------:R-:W-:Y:S05]  /*f050*/  BSYNC B1 ;  /* 0x0000000000017941 */ /* 0x000fea0003800000 */
.L_x_5342:
[----:B------:R-:W-:Y:S01]  /*f060*/  LEA R3, R0, 0x3b800000, 0x17 ;  /* 0x3b80000000037811 */ /* 0x000fe200078eb8ff */
[----:B------:R-:W-:-:S05]  /*f070*/  IMAD.SHL.U32 R0, R2, 0x100000, RZ ;  /* 0x0010000002007824 */ /* 0x000fca00078e00ff */
[----:B------:R-:W-:-:S07]  /*f080*/  LOP3.LUT R0, R3, R0, R4, 0xfe, !PT ;  /* 0x0000000003007212 */ /* 0x000fce00078efe04 */
.L_x_5341:
[----:B------:R-:W-:Y:S05]  /*f090*/  BSYNC B0 ;  /* 0x0000000000007941 */ /* 0x000fea0003800000 */
.L_x_5340:
[----:B------:R-:W-:-:S04]  /*f0a0*/  FMUL.FTZ R0, R0, 1 ;  /* 0x3f80000000007820 */ /* 0x000fc80000410000 */
[----:B------:R0:W2:Y:S01]  /*f0b0*/  F2F.F64.F32 R16, R0 ;  /* 0x0000000000107310 */ /* 0x0000a20000201800 */
[----:B------:R-:W-:Y:S05]  /*f0c0*/  BRA `(.L_x_5221) ;  /* 0x0000000400147947 */ /* 0x000fea0003800000 */
.L_x_5338:
        /* <DEDUP_REMOVED lines=21> */
.L_x_5347:
[----:B------:R-:W-:Y:S05]  /*f220*/  BSYNC B1 ;  /* 0x0000000000017941 */ /* 0x000fea0003800000 */
.L_x_5346:
[----:B------:R-:W-:Y:S01]  /*f230*/  LEA R3, R0, 0x37800000, 0x17 ;  /* 0x3780000000037811 */ /* 0x000fe200078eb8ff */
[----:B------:R-:W-:-:S05]  /*f240*/  IMAD.SHL.U32 R0, R2, 0x200000, RZ ;  /* 0x0020000002007824 */ /* 0x000fca00078e00ff */
[----:B------:R-:W-:-:S07]  /*f250*/  LOP3.LUT R0, R3, R0, R4, 0xfe, !PT ;  /* 0x0000000003007212 */ /* 0x000fce00078efe04 */
.L_x_5345:
[----:B------:R-:W-:Y:S05]  /*f260*/  BSYNC B0 ;  /* 0x0000000000007941 */ /* 0x000fea0003800000 */
.L_x_5344:
[----:B------:R-:W-:-:S04]  /*f270*/  FMUL.FTZ R0, R0, 1 ;  /* 0x3f80000000007820 */ /* 0x000fc80000410000 */
[----:B------:R0:W2:Y:S01]  /*f280*/  F2F.F64.F32 R16, R0 ;  /* 0x0000000000107310 */ /* 0x0000a20000201800 */
[----:B------:R-:W-:Y:S05]  /*f290*/  BRA `(.L_x_5221) ;  /* 0x0000000000a07947 */ /* 0x000fea0003800000 */
.L_x_5337:
        /* <DEDUP_REMOVED lines=14> */
.L_x_5351:
[----:B------:R-:W-:Y:S05]  /*f380*/  BSYNC B0 ;  /* 0x0000000000007941 */ /* 0x000fea0003800000 */
.L_x_5350:
[----:B------:R-:W-:-:S04]  /*f390*/  FMUL.FTZ R0, R0, 1 ;  /* 0x3f80000000007820 */ /* 0x000fc80000410000 */
[----:B------:R0:W2:Y:S01]  /*f3a0*/  F2F.F64.F32 R16, R0 ;  /* 0x0000000000107310 */ /* 0x0000a20000201800 */
[----:B------:R-:W-:Y:S05]  /*f3b0*/  BRA `(.L_x_5221) ;  /* 0x0000000000587947 */ /* 0x000fea0003800000 */
.L_x_5325:
        /* <DEDUP_REMOVED lines=16> */
.L_x_5352:
[----:B------:R-:W-:Y:S05]  /*f4c0*/  BRA `(.L_x_5221) ;  /* 0x0000000000147947 */ /* 0x000fea0003800000 */
.L_x_5349:
[----:B------:R-:W2:Y:S02]  /*f4d0*/  LDG.E.64 R16, desc[UR36][R2.64] ;  /* 0x0000002402107981 */ /* 0x000ea4000c1e1b00 */
[----:B--2---:R-:W0:Y:S01]  /*f4e0*/  I2F.F64.U64 R16, R16 ;  /* 0x0000001000107312 */ /* 0x004e220000301800 */
[----:B------:R-:W-:Y:S05]  /*f4f0*/  BRA `(.L_x_5221) ;  /* 0x0000000000087947 */ /* 0x000fea0003800000 */
.L_x_5348:
[----:B------:R-:W2:Y:S02]  /*f500*/  LDG.E R2, desc[UR36][R2.64] ;  /* 0x0000002402027981 */ /* 0x000ea4000c1e1900 */
[----:B--2---:R0:W2:Y:S02]  /*f510*/  I2F.F64.U32 R16, R2 ;  /* 0x0000000200107312 */ /* 0x0040a40000201800 */
.L_x_5221:
[----:B------:R-:W-:Y:S05]  /*f520*/  BSYNC B6 ;  /* 0x0000000000067941 */ /* 0x000fea0003800000 */
.L_x_5220:
[----:B0-----:R-:W0:Y:S01]  /*f530*/  S2R R0, SR_TID.X ;  /* 0x0000000000007919 */ /* 0x001e220000002100 */
[----:B------:R-:W1:Y:S01]  /*f540*/  LDC R3, c[0x0][0x210] ;  /* 0x00008400ff037b82 */ /* 0x000e620000000800 */
[----:B------:R-:W-:Y:S01]  /*f550*/  BSSY B0, `(.L_x_5353) ;  /* 0x0000058000007945 */ /* 0x000fe20003800000 */
[----:B-1----:R-:W-:-:S05]  /*f560*/  IMAD R3, R50, -0x200, R3 ;  /* 0xfffffe0032037824 */ /* 0x002fca00078e0203 */
[----:B0-----:R-:W-:-:S13]  /*f570*/  ISETP.GE.AND P0, PT, R0, R3, PT ;  /* 0x000000030000720c */ /* 0x001fda0003f06270 */
[----:B------:R-:W-:Y:S05]  /*f580*/  @P0 BRA `(.L_x_5354) ;  /* 0x0000000400500947 */ /* 0x000fea0003800000 */
[----:B------:R-:W-:Y:S01]  /*f590*/  IMAD.MOV.U32 R4, RZ, RZ, 0x652b82fe ;  /* 0x652b82feff047424 */ /* 0x000fe200078e00ff */
[----:B------:R-:W-:Y:S01]  /*f5a0*/  UMOV UR4, 0xfefa39ef ;  /* 0xfefa39ef00047882 */ /* 0x000fe20000000000 */
[----:B------:R-:W-:Y:S01]  /*f5b0*/  IMAD.MOV.U32 R5, RZ, RZ, 0x3ff71547 ;  /* 0x3ff71547ff057424 */ /* 0x000fe200078e00ff */
[----:B------:R-:W-:Y:S01]  /*f5c0*/  UMOV UR5, 0x3fe62e42 ;  /* 0x3fe62e4200057882 */ /* 0x000fe20000000000 */
[----:B---3-5:R-:W-:Y:S01]  /*f5d0*/  DADD R10, -RZ, -R46 ;  /* 0x00000000ff0a7229 */ /* 0x028fe2000000092e */
[----:B------:R-:W-:Y:S03]  /*f5e0*/  BSSY B1, `(.L_x_5355) ;  /* 0x0000037000017945 */ /* 0x000fe60003800000 */
[----:B------:R-:W-:-:S06]  /*f5f0*/  DFMA R4, -R46, R4, 6.75539944105574400000e+15 ;  /* 0x433800002e04742b */ /* 0x000fcc0000000104 */
[----:B------:R-:W-:Y:S02]  /*f600*/  FSETP.GEU.FTZ.AND P0, PT, |R11|, 4.1917929649353027344, PT ;  /* 0x4086232b0b00780b */ /* 0x000fe40003f1e200 */
[----:B--2---:R-:W-:-:S08]  /*f610*/  DADD R6, R4, -6.75539944105574400000e+15 ;  /* 0xc338000004067429 */ /* 0x004fd00000000000 */
        /* <DEDUP_REMOVED lines=48> */
[----:B------:R-:W-:Y:S02]  /*f920*/  @!P1 IMAD.MOV.U32 R4, RZ, RZ, R8 ;  /* 0x000000ffff049224 */ /* 0x000fe400078e0008 */
[----:B------:R-:W-:-:S06]  /*f930*/  @!P1 IMAD.MOV.U32 R8, RZ, RZ, RZ ;  /* 0x000000ffff089224 */ /* 0x000fcc00078e00ff */
[----:B------:R-:W-:-:S11]  /*f940*/  @!P1 DMUL R6, R4, R8 ;  /* 0x0000000804069228 */ /* 0x000fd60000000000 */
.L_x_5356:
[----:B------:R-:W-:Y:S05]  /*f950*/  BSYNC B1 ;  /* 0x0000000000017941 */ /* 0x000fea0003800000 */
.L_x_5355:
        /* <DEDUP_REMOVED lines=16> */
[----:B----4-:R-:W-:Y:S05]  /*fa60*/  CALL.REL.NOINC `($__internal_1_$__cuda_sm20_dblrcp_rn_slowpath_v3) ;  /* 0x0000005800407944 */ /* 0x010fea0003c00000 */
[----:B------:R-:W-:Y:S02]  /*fa70*/  IMAD.MOV.U32 R4, RZ, RZ, R8 ;  /* 0x000000ffff047224 */ /* 0x000fe400078e0008 */
[----:B------:R-:W-:-:S07]  /*fa80*/  IMAD.MOV.U32 R5, RZ, RZ, R9 ;  /* 0x000000ffff057224 */ /* 0x000fce00078e0009 */
.L_x_5358:
[----:B------:R-:W-:Y:S05]  /*fa90*/  BSYNC B1 ;  /* 0x0000000000017941 */ /* 0x000fea0003800000 */
.L_x_5357:
[----:B------:R-:W-:-:S08]  /*faa0*/  DFMA R42, R4, -R42, R42 ;  /* 0x8000002a042a722b */ /* 0x000fd0000000002a */
[----:B----4-:R-:W-:-:S08]  /*fab0*/  DMUL R42, R42, R48 ;  /* 0x000000302a2a7228 */ /* 0x010fd00000000000 */
[----:B------:R-:W-:-:S11]  /*fac0*/  DFMA R4, R4, R44, R42 ;  /* 0x0000002c0404722b */ /* 0x000fd6000000002a */
.L_x_5354:
[----:B------:R-:W-:Y:S05]  /*fad0*/  BSYNC B0 ;  /* 0x0000000000007941 */ /* 0x000fea0003800000 */
.L_x_5353:
[----:B------:R-:W0:Y:S01]  /*fae0*/  S2R R0, SR_TID.X ;  /* 0x0000000000007919 */ /* 0x000e220000002100 */
[----:B------:R-:W-:Y:S01]  /*faf0*/  BSSY B0, `(.L_x_5359) ;  /* 0x0000055000007945 */ /* 0x000fe20003800000 */
[----:B0-----:R-:W-:-:S05]  /*fb00*/  VIADD R2, R0, 0x80 ;  /* 0x0000008000027836 */ /* 0x001fca0000000000 */
[----:B------:R-:W-:-:S13]  /*fb10*/  ISETP.GE.AND P0, PT, R2, R3, PT ;  /* 0x000000030200720c */ /* 0x000fda0003f06270 */
[----:B------:R-:W-:Y:S05]  /*fb20*/  @P0 BRA `(.L_x_5360) ;  /* 0x0000000400440947 */ /* 0x000fea0003800000 */
[----:B------:R-:W-:Y:S01]  /*fb30*/  IMAD.MOV.U32 R6, RZ, RZ, 0x652b82fe ;  /* 0x652b82feff067424 */ /* 0x000fe200078e00ff */
[----:B------:R-:W-:Y:S01]  /*fb40*/  UMOV UR4, 0xfefa39ef ;  /* 0xfefa39ef00047882 */ /* 0x000fe20000000000 */
[----:B--2---:R-:W-:Y:S01]  /*fb50*/  IMAD.MOV.U32 R7, RZ, RZ, 0x3ff71547 ;  /* 0x3ff71547ff077424 */ /* 0x004fe200078e00ff */
[----:B------:R-:W-:Y:S01]  /*fb60*/  UMOV UR5, 0x3fe62e42 ;  /* 0x3fe62e4200057882 */ /* 0x000fe20000000000 */
[----:B-----5:R-:W-:Y:S01]  /*fb70*/  DADD R12, -RZ, -R38 ;  /* 0x00000000ff0c7229 */ /* 0x020fe20000000926 */
        /* <DEDUP_REMOVED lines=55> */
.L_x_5362:
[----:B------:R-:W-:Y:S05]  /*fef0*/  BSYNC B1 ;  /* 0x0000000000017941 */ /* 0x000fea0003800000 */
.L_x_5361:
        /* <DEDUP_REMOVED lines=15> */
[----:B---34-:R-:W-:Y:S05]  /*fff0*/  CALL.REL.NOINC `($__internal_1_$__cuda_sm20_dblrcp_rn_slowpath_v3) ;  /* 0x0000005000dc7944 */ /* 0x018fea0003c00000 */
.L_x_5364:
[----:B------:R-:W-:Y:S05]  /*10000*/  BSYNC B1 ;  /* 0x0000000000017941 */ /* 0x000fea0003800000 */
.L_x_5363:
[----:B------:R-:W-:-:S08]  /*10010*/  DFMA R24, R8, -R24, R24 ;  /* 0x800000180818722b */ /* 0x000fd00000000018 */
[----:B------:R-:W-:-:S08]  /*10020*/  DMUL R24, R24, R40 ;  /* 0x0000002818187228 */ /* 0x000fd00000000000 */
[----:B------:R-:W-:-:S11]  /*10030*/  DFMA R24, R8, R36, R24 ;  /* 0x000000240818722b */ /* 0x000fd60000000018 */
.L_x_5360:
[----:B------:R-:W-:Y:S05]  /*10040*/  BSYNC B0 ;  /* 0x0000000000007941 */ /* 0x000fea0003800000 */
.L_x_5359:
[----:B------:R-:W-:Y:S01]  /*10050*/  VIADD R6, R0, 0x100 ;  /* 0x0000010000067836 */ /* 0x000fe20000000000 */
[----:B------:R-:W-:Y:S04]  /*10060*/  BSSY B0, `(.L_x_5365) ;  /* 0x0000054000007945 */ /* 0x000fe80003800000 */
        /* <DEDUP_REMOVED lines=62> */
.L_x_5368:
[----:B------:R-:W-:Y:S05]  /*10450*/  BSYNC B1 ;  /* 0x0000000000017941 */ /* 0x000fea0003800000 */
.L_x_5367:
        /* <DEDUP_REMOVED lines=16> */
.L_x_5370:
[----:B------:R-:W-:Y:S05]  /*10560*/  BSYNC B1 ;  /* 0x0000000000017941 */ /* 0x000fea0003800000 */
.L_x_5369:
[----:B------:R-:W-:-:S08]  /*10570*/  DFMA R28, R8, -R28, R28 ;  /* 0x8000001c081c722b */ /* 0x000fd0000000001c */
[----:B------:R-:W-:-:S08]  /*10580*/  DMUL R28, R28, R34 ;  /* 0x000000221c1c7228 */ /* 0x000fd00000000000 */
[----:B------:R-:W-:-:S11]  /*10590*/  DFMA R28, R8, R30, R28 ;  /* 0x0000001e081c722b */ /* 0x000fd6000000001c */
.L_x_5366:
[----:B------:R-:W-:Y:S05]  /*105a0*/  BSYNC B0 ;  /* 0x0000000000007941 */ /* 0x000fea0003800000 */
.L_x_5365:
        /* <DEDUP_REMOVED lines=64> */
.L_x_5374:
[----:B------:R-:W-:Y:S05]  /*109b0*/  BSYNC B1 ;  /* 0x0000000000017941 */ /* 0x000fea0003800000 */
.L_x_5373:
        /* <DEDUP_REMOVED lines=16> */
.L_x_5376:
[----:B------:R-:W-:Y:S05]  /*10ac0*/  BSYNC B1 ;  /* 0x0000000000017941 */ /* 0x000fea0003800000 */
.L_x_5375:
[----:B------:R-:W-:-:S08]  /*10ad0*/  DFMA R16, R8, -R16, R16 ;  /* 0x800000100810722b */ /* 0x000fd00000000010 */
[----:B------:R-:W-:-:S08]  /*10ae0*/  DMUL R16, R16, R18 ;  /* 0x0000001210107228 */ /* 0x000fd00000000000 */
[----:B------:R-:W-:-:S11]  /*10af0*/  DFMA R16, R8, R26, R16 ;  /* 0x0000001a0810722b */ /* 0x000fd60000000010 */
.L_x_5372:
[----:B------:R-:W-:Y:S05]  /*10b00*/  BSYNC B0 ;  /* 0x0000000000007941 */ /* 0x000fea0003800000 */
.L_x_5371:
[----:B------:R-:W0:Y:S01]  /*10b10*/  S2R R0, SR_CTAID.X ;  /* 0x0000000000007919 */ /* 0x000e220000002500 */
[----:B------:R-:W0:Y:S01]  /*10b20*/  LDC R3, c[0x0][0x210] ;  /* 0x00008400ff037b82 */ /* 0x000e220000000800 */
[----:B------:R-:W-:Y:S01]  /*10b30*/  BSSY B6, `(.L_x_5377) ;  /* 0x0000131000067945 */ /* 0x000fe20003800000 */
[----:B-----5:R-:W1:Y:S06]  /*10b40*/  S2R R19, SR_TID.X ;  /* 0x0000000000137919 */ /* 0x020e6c0000002100 */
[----:B------:R-:W2:Y:S01]  /*10b50*/  LDC.U8 R22, c[0x0][0x258] ;  /* 0x00009600ff167b82 */ /* 0x000ea20000000000 */
[----:B0-----:R-:W-:-:S05]  /*10b60*/  IMAD R18, R0, -0x200, R3 ;  /* 0xfffffe0000127824 */ /* 0x001fca00078e0203 */
[----:B-1----:R-:W-:-:S13]  /*10b70*/  ISETP.GE.AND P0, PT, R19, R18, PT ;  /* 0x000000121300720c */ /* 0x002fda0003f06270 */
[----:B--2---:R-:W-:Y:S05]  /*10b80*/  @P0 BRA `(.L_x_5378) ;  /* 0x0000001000ac0947 */ /* 0x004fea0003800000 */
[----:B------:R-:W0:Y:S01]  /*10b90*/  LDC.64 R8, c[0x0][0x218] ;  /* 0x00008600ff087b82 */ /* 0x000e220000000a00 */
        /* <DEDUP_REMOVED lines=17> */
[----:B------:R-:W0:Y:S01]  /*10cb0*/  F2I.F64.TRUNC R5, R4 ;  /* 0x0000000400057311 */ /* 0x000e22000030d100 */
[----:B------:R-:W-:Y:S01]  /*10cc0*/  IMAD.MOV.U32 R19, RZ, RZ, R2 ;  /* 0x000000ffff137224 */ /* 0x000fe200078e0002 */
[----:B0-----:R0:W-:Y:S01]  /*10cd0*/  STG.E.U8 desc[UR36][R8.64], R5 ;  /* 0x0000000508007986 */ /* 0x0011e2000c101124 */
[----:B------:R-:W-:Y:S05]  /*10ce0*/  BRA `(.L_x_5378) ;  /* 0x0000001000547947 */ /* 0x000fea0003800000 */
.L_x_5382:
[----:B------:R-:W0:Y:S01]  /*10cf0*/  F2I.S64.F64.TRUNC R4, R4 ;  /* 0x0000000400047311 */ /* 0x000e22000030d900 */
[----:B------:R-:W-:Y:S02]  /*10d00*/  IMAD.MOV.U32 R19, RZ, RZ, R2 ;  /* 0x000000ffff137224 */ /* 0x000fe400078e0002 */
[----:B0-----:R-:W-:-:S05]  /*10d10*/  IMAD.MOV.U32 R3, RZ, RZ, R4 ;  /* 0x000000ffff037224 */ /* 0x001fca00078e0004 */
[----:B------:R0:W-:Y:S01]  /*10d20*/  STG.E.U8 desc[UR36][R8.64], R3 ;  /* 0x0000000308007986 */ /* 0x0001e2000c101124 */
[----:B------:R-:W-:Y:S05]  /*10d30*/  BRA `(.L_x_5378) ;  /* 0x0000001000407947 */ /* 0x000fea0003800000 */
.L_x_5381:
[----:B------:R-:W-:-:S13]  /*10d40*/  ISETP.NE.AND P0, PT, R0, 0x2, PT ;  /* 0x000000020000780c */ /* 0x000fda0003f05270 */
[----:B------:R-:W-:Y:S05]  /*10d50*/  @!P0 BRA `(.L_x_5384) ;  /* 0x0000000000308947 */ /* 0x000fea0003800000 */
[----:B------:R-:W-:-:S13]  /*10d60*/  ISETP.NE.AND P0, PT, R0, 0x3, PT ;  /* 0x000000030000780c */ /* 0x000fda0003f05270 */
[----:B------:R-:W-:Y:S05]  /*10d70*/  @!P0 BRA `(.L_x_5385) ;  /* 0x0000000000188947 */ /* 0x000fea0003800000 */
[----:B------:R-:W-:-:S13]  /*10d80*/  ISETP.NE.AND P0, PT, R0, 0x4, PT ;  /* 0x000000040000780c */ /* 0x000fda0003f05270 */
[----:B------:R-:W-:Y:S05]  /*10d90*/  @P0 BRA `(.L_x_5383) ;  /* 0x0000000c00c40947 */ /* 0x000fea0003800000 */
[----:B------:R-:W0:Y:S01]  /*10da0*/  F2I.S64.F64.TRUNC R4, R4 ;  /* 0x0000000400047311 */ /* 0x000e22000030d900 */
[----:B------:R-:W-:Y:S01]  /*10db0*/  IMAD.MOV.U32 R19, RZ, RZ, R2 ;  /* 0x000000ffff137224 */ /* 0x000fe200078e0002 */
[----:B0-----:R0:W-:Y:S01]  /*10dc0*/  STG.E.64 desc[UR36][R8.64], R4 ;  /* 0x0000000408007986 */ /* 0x0011e2000c101b24 */
[----:B------:R-:W-:Y:S05]  /*10dd0*/  BRA `(.L_x_5378) ;  /* 0x0000001000187947 */ /* 0x000fea0003800000 */
.L_x_5385:
[----:B------:R-:W0:Y:S01]  /*10de0*/  F2I.F64.TRUNC R5, R4 ;  /* 0x0000000400057311 */ /* 0x000e22000030d100 */
[----:B------:R-:W-:Y:S01]  /*10df0*/  IMAD.MOV.U32 R19, RZ, RZ, R2 ;  /* 0x000000ffff137224 */ /* 0x000fe200078e0002 */
[----:B0-----:R1:W-:Y:S01]  /*10e00*/  STG.E desc[UR36][R8.64], R5 ;  /* 0x0000000508007986 */ /* 0x0013e2000c101924 */
[----:B------:R-:W-:Y:S05]  /*10e10*/  BRA `(.L_x_5378) ;  /* 0x0000001000087947 */ /* 0x000fea0003800000 */
.L_x_5384:
[----:B------:R-:W0:Y:S01]  /*10e20*/  F2I.F64.TRUNC R5, R4 ;  /* 0x0000000400057311 */ /* 0x000e22000030d100 */
[----:B------:R-:W-:Y:S01]  /*10e30*/  IMAD.MOV.U32 R19, RZ, RZ, R2 ;  /* 0x000000ffff137224 */ /* 0x000fe200078e0002 */
[----:B0-----:R2:W-:Y:S01]  /*10e40*/  STG.E.U16 desc[UR36][R8.64], R5 ;  /* 0x0000000508007986 */ /* 0x0015e2000c101524 */
[----:B------:R-:W-:Y:S05]  /*10e50*/  BRA `(.L_x_5378) ;  /* 0x0000000c00f87947 */ /* 0x000fea0003800000 */
.L_x_5380:
        /* <DEDUP_REMOVED lines=10> */
[----:B------:R-:W-:-:S13]  /*10f00*/  IMAD.MOV.U32 R19, RZ, RZ, R2 ;  /* 0x000000ffff137224 */ /* 0x000fda00078e0002 */
[----:B0-----:R-:W-:-:S05]  /*10f10*/  @!P0 FMUL R3, R3, 1.175494350822287508e-38 ;  /* 0x0080000003038820 */ /* 0x001fca0000400000 */
[----:B------:R0:W-:Y:S01]  /*10f20*/  STG.E desc[UR36][R8.64], R3 ;  /* 0x0000000308007986 */ /* 0x0001e2000c101924 */
[----:B------:R-:W-:Y:S05]  /*10f30*/  BRA `(.L_x_5378) ;  /* 0x0000000c00c07947 */ /* 0x000fea0003800000 */
.L_x_5387:
[----:B------:R-:W-:Y:S01]  /*10f40*/  UMOV UR4, 0xf0000000 ;  /* 0xf000000000047882 */ /* 0x000fe20000000000 */
[----:B------:R-:W-:Y:S01]  /*10f50*/  UMOV UR5, 0x380fffff ;  /* 0x380fffff00057882 */ /* 0x000fe20000000000 */
[----:B------:R-:W0:Y:S01]  /*10f60*/  F2F.F32.F64 R0, R4 ;  /* 0x0000000400007310 */ /* 0x000e220000301000 */
[----:B------:R-:W-:Y:S01]  /*10f70*/  DSETP.GEU.AND P0, PT, |R4|, UR4, PT ;  /* 0x0000000404007e2a */ /* 0x000fe2000bf0e200 */
[----:B------:R-:W-:-:S13]  /*10f80*/  IMAD.MOV.U32 R19, RZ, RZ, R2 ;  /* 0x000000ffff137224 */ /* 0x000fda00078e0002 */
[----:B0-----:R-:W-:-:S05]  /*10f90*/  @!P0 FMUL R0, R0, 1.175494350822287508e-38 ;  /* 0x0080000000008820 */ /* 0x001fca0000400000 */
[----:B------:R-:W-:-:S05]  /*10fa0*/  F2FP.F16.F32.PACK_AB R0, RZ, R0 ;  /* 0x00000000ff00723e */ /* 0x000fca00000000ff */
[----:B------:R0:W-:Y:S01]  /*10fb0*/  STG.E.U16 desc[UR36][R8.64], R0 ;  /* 0x0000000008007986 */ /* 0x0001e2000c101524 */
[----:B------:R-:W-:Y:S05]  /*10fc0*/  BRA `(.L_x_5378) ;  /* 0x0000000c009c7947 */ /* 0x000fea0003800000 */
.L_x_5386:
        /* <DEDUP_REMOVED lines=10> */
[----:B------:R-:W-:Y:S02]  /*11070*/  IMAD.MOV.U32 R7, RZ, RZ, RZ ;  /* 0x000000ffff077224 */ /* 0x000fe400078e00ff */
[----:B------:R-:W-:-:S11]  /*11080*/  IMAD.MOV.U32 R19, RZ, RZ, R2 ;  /* 0x000000ffff137224 */ /* 0x000fd600078e0002 */
[----:B0-----:R-:W-:-:S05]  /*11090*/  @!P0 FMUL R6, R6, 1.175494350822287508e-38 ;  /* 0x0080000006068820 */ /* 0x001fca0000400000 */
[----:B------:R0:W-:Y:S01]  /*110a0*/  STG.E.64 desc[UR36][R8.64], R6 ;  /* 0x0000000608007986 */ /* 0x0001e2000c101b24 */
[----:B------:R-:W-:Y:S05]  /*110b0*/  BRA `(.L_x_5378) ;  /* 0x0000000c00607947 */ /* 0x000fea0003800000 */
.L_x_5389:
[----:B------:R-:W-:Y:S01]  /*110c0*/  UMOV UR4, 0xf0000000 ;  /* 0xf000000000047882 */ /* 0x000fe20000000000 */
[----:B------:R-:W-:Y:S01]  /*110d0*/  UMOV UR5, 0x380fffff ;  /* 0x380fffff00057882 */ /* 0x000fe20000000000 */
[----:B------:R-:W0:Y:S01]  /*110e0*/  F2F.F32.F64 R0, R4 ;  /* 0x0000000400007310 */ /* 0x000e220000301000 */
[----:B------:R-:W-:Y:S01]  /*110f0*/  DSETP.GEU.AND P0, PT, |R4|, UR4, PT ;  /* 0x0000000404007e2a */ /* 0x000fe2000bf0e200 */
[----:B------:R-:W-:-:S13]  /*11100*/  IMAD.MOV.U32 R19, RZ, RZ, R2 ;  /* 0x000000ffff137224 */ /* 0x000fda00078e0002 */
[----:B0-----:R-:W-:-:S05]  /*11110*/  @!P0 FMUL R0, R0, 1.175494350822287508e-38 ;  /* 0x0080000000008820 */ /* 0x001fca0000400000 */
[----:B------:R-:W-:-:S04]  /*11120*/  F2FP.F16.F32.PACK_AB R3, RZ, R0 ;  /* 0x00000000ff03723e */ /* 0x000fc800000000ff */
[----:B------:R-:W-:-:S05]  /*11130*/  PRMT R3, R3, 0x5410, RZ ;  /* 0x0000541003037816 */ /* 0x000fca00000000ff */
[----:B------:R0:W-:Y:S01]  /*11140*/  STG.E desc[UR36][R8.64], R3 ;  /* 0x0000000308007986 */ /* 0x0001e2000c101924 */
[----:B------:R-:W-:Y:S05]  /*11150*/  BRA `(.L_x_5378) ;  /* 0x0000000c00387947 */ /* 0x000fea0003800000 */
.L_x_5388:
[----:B------:R0:W-:Y:S01]  /*11160*/  STG.E.64 desc[UR36][R8.64], R4 ;  /* 0x0000000408007986 */ /* 0x0001e2000c101b24 */
[----:B------:R-:W-:Y:S01]  /*11170*/  IMAD.MOV.U32 R19, RZ, RZ, R2 ;  /* 0x000000ffff137224 */ /* 0x000fe200078e0002 */
[----:B------:R-:W-:Y:S06]  /*11180*/  BRA `(.L_x_5378) ;  /* 0x0000000c002c7947 */ /* 0x000fec0003800000 */
.L_x_5379:
        /* <DEDUP_REMOVED lines=8> */
[----:B------:R-:W-:Y:S01]  /*11210*/  DSETP.NEU.AND P0, PT, R4, RZ, PT ;  /* 0x000000ff0400722a */ /* 0x000fe20003f0d000 */
[----:B------:R-:W-:-:S05]  /*11220*/  IMAD.MOV.U32 R19, RZ, RZ, R2 ;  /* 0x000000ffff137224 */ /* 0x000fca00078e0002 */
[----:B------:R-:W-:-:S05]  /*11230*/  SEL R3, RZ, 0x1, !P0 ;  /* 0x00000001ff037807 */ /* 0x000fca0004000000 */
[----:B------:R0:W-:Y:S01]  /*11240*/  STG.E.U8 desc[UR36][R8.64], R3 ;  /* 0x0000000308007986 */ /* 0x0001e2000c101124 */
[----:B------:R-:W-:Y:S05]  /*11250*/  BRA `(.L_x_5378) ;  /* 0x0000000800f87947 */ /* 0x000fea0003800000 */
.L_x_5392:
[----:B------:R-:W-:Y:S01]  /*11260*/  CS2R R6, SRZ ;  /* 0x0000000000067805 */ /* 0x000fe2000001ff00 */
[----:B------:R-:W-:-:S04]  /*11270*/  IMAD.MOV.U32 R19, RZ, RZ, R2 ;  /* 0x000000ffff137224 */ /* 0x000fc800078e0002 */
[----:B------:R0:W-:Y:S01]  /*11280*/  STG.E.128 desc[UR36][R8.64], R4 ;  /* 0x0000000408007986 */ /* 0x0001e2000c101d24 */
[----:B------:R-:W-:Y:S05]  /*11290*/  BRA `(.L_x_5378) ;  /* 0x0000000800e87947 */ /* 0x000fea0003800000 */
.L_x_5391:
        /* <DEDUP_REMOVED lines=25> */
.L_x_5396:
[----:B------:R-:W-:Y:S05]  /*11430*/  BSYNC B0 ;  /* 0x0000000000007941 */ /* 0x000fea0003800000 */
.L_x_5395:
[----:B------:R-:W-:Y:S01]  /*11440*/  LOP3.LUT R7, R0, R7, RZ, 0xfc, !PT ;  /* 0x0000000700077212 */ /* 0x000fe200078efcff */
[----:B------:R-:W-:-:S04]  /*11450*/  IMAD.MOV.U32 R19, RZ, RZ, R2 ;  /* 0x000000ffff137224 */ /* 0x000fc800078e0002 */
[----:B------:R0:W-:Y:S01]  /*11460*/  STG.E.U8 desc[UR36][R8.64], R7 ;  /* 0x0000000708007986 */ /* 0x0001e2000c101124 */
[----:B------:R-:W-:Y:S05]  /*11470*/  BRA `(.L_x_5378) ;  /* 0x0000000800707947 */ /* 0x000fea0003800000 */
.L_x_5394:
        /* <DEDUP_REMOVED lines=17> */
.L_x_5398:
[----:B------:R-:W-:Y:S01]  /*11590*/  IMAD.MOV.U32 R0, RZ, RZ, 0x7f ;  /* 0x0000007fff007424 */ /* 0x000fe200078e00ff */
[----:B------:R-:W-:-:S04]  /*115a0*/  ISETP.GT.U32.AND P0, PT, R3, 0x7f800000, PT ;  /* 0x7f8000000300780c */ /* 0x000fc80003f04070 */
[----:B------:R-:W-:-:S09]  /*115b0*/  SEL R0, R0, 0x7c, P0 ;  /* 0x0000007c00007807 */ /* 0x000fd20000000000 */
.L_x_5399:
[----:B------:R-:W-:Y:S05]  /*115c0*/  BSYNC B0 ;  /* 0x0000000000007941 */ /* 0x000fea0003800000 */
.L_x_5397:
[----:B------:R-:W-:Y:S01]  /*115d0*/  LOP3.LUT R3, R7, 0x80000000, RZ, 0xc0, !PT ;  /* 0x8000000007037812 */ /* 0x000fe200078ec0ff */
[----:B------:R-:W-:-:S03]  /*115e0*/  IMAD.MOV.U32 R19, RZ, RZ, R2 ;  /* 0x000000ffff137224 */ /* 0x000fc600078e0002 */
[----:B------:R-:W-:-:S04]  /*115f0*/  SHF.R.U32.HI R3, RZ, 0x18, R3 ;  /* 0x00000018ff037819 */ /* 0x000fc80000011603 */
[----:B------:R-:W-:-:S05]  /*11600*/  LOP3.LUT R3, R0, R3, RZ, 0xfc, !PT ;  /* 0x0000000300037212 */ /* 0x000fca00078efcff */
[----:B------:R0:W-:Y:S01]  /*11610*/  STG.E.U8 desc[UR36][R8.64], R3 ;  /* 0x0000000308007986 */ /* 0x0001e2000c101124 */
[----:B------:R-:W-:Y:S05]  /*11620*/  BRA `(.L_x_5378) ;  /* 0x0000000800047947 */ /* 0x000fea0003800000 */
.L_x_5393:
[----:B------:R-:W-:Y:S01]  /*11630*/  UMOV UR4, 0xf0000000 ;  /* 0xf000000000047882 */ /* 0x000fe20000000000 */
[----:B------:R-:W-:Y:S01]  /*11640*/  UMOV UR5, 0x380fffff ;  /* 0x380fffff00057882 */ /* 0x000fe20000000000 */
[----:B------:R-:W0:Y:S01]  /*11650*/  F2F.F32.F64 R0, R4 ;  /* 0x0000000400007310 */ /* 0x000e220000301000 */
[----:B------:R-:W-:Y:S01]  /*11660*/  DSETP.GEU.AND P0, PT, |R4|, UR4, PT ;  /* 0x0000000404007e2a */ /* 0x000fe2000bf0e200 */
[----:B------:R-:W-:-:S13]  /*11670*/  IMAD.MOV.U32 R19, RZ, RZ, R2 ;  /* 0x000000ffff137224 */ /* 0x000fda00078e0002 */
[----:B0-----:R-:W-:-:S05]  /*11680*/  @!P0 FMUL R0, R0, 1.175494350822287508e-38 ;  /* 0x0080000000008820 */ /* 0x001fca0000400000 */
[----:B------:R-:W-:-:S05]  /*11690*/  F2FP.BF16.F32.PACK_AB R0, RZ, R0 ;  /* 0x00000000ff00723e */ /* 0x000fca00000010ff */
[----:B------:R0:W-:Y:S01]  /*116a0*/  STG.E.U16 desc[UR36][R8.64], R0 ;  /* 0x0000000008007986 */ /* 0x0001e2000c101524 */
[----:B------:R-:W-:Y:S05]  /*116b0*/  BRA `(.L_x_5378) ;  /* 0x0000000400e07947 */ /* 0x000fea0003800000 */
.L_x_5390:
        /* <DEDUP_REMOVED lines=8> */
[----:B------:R-:W0:Y:S01]  /*11740*/  F2I.U32.F64.TRUNC R5, R4 ;  /* 0x0000000400057311 */ /* 0x000e22000030d000 */
[----:B------:R-:W-:Y:S01]  /*11750*/  IMAD.MOV.U32 R19, RZ, RZ, R2 ;  /* 0x000000ffff137224 */ /* 0x000fe200078e0002 */
[----:B0-----:R0:W-:Y:S01]  /*11760*/  STG.E.U16 desc[UR36][R8.64], R5 ;  /* 0x0000000508007986 */ /* 0x0011e2000c101524 */
[----:B------:R-:W-:Y:S05]  /*11770*/  BRA `(.L_x_5378) ;  /* 0x0000000400b07947 */ /* 0x000fea0003800000 */
.L_x_5402:
        /* <DEDUP_REMOVED lines=21> */
.L_x_5405:
[----:B------:R-:W-:-:S04]  /*118d0*/  LOP3.LUT R0, R7, 0x80000000, RZ, 0xc0, !PT ;  /* 0x8000000007007812 */ /* 0x000fc800078ec0ff */
[----:B------:R-:W-:-:S04]  /*118e0*/  SHF.R.U32.HI R0, RZ, 0x18, R0 ;  /* 0x00000018ff007819 */ /* 0x000fc80000011600 */
[----:B------:R-:W-:-:S07]  /*118f0*/  LOP3.LUT R0, R3, R0, RZ, 0xfc, !PT ;  /* 0x0000000003007212 */ /* 0x000fce00078efcff */
.L_x_5404:
[----:B------:R-:W-:Y:S05]  /*11900*/  BSYNC B0 ;  /* 0x0000000000007941 */ /* 0x000fea0003800000 */
.L_x_5403:
[----:B------:R0:W-:Y:S01]  /*11910*/  STG.E.U8 desc[UR36][R8.64], R0 ;  /* 0x0000000008007986 */ /* 0x0001e2000c101124 */
[----:B------:R-:W-:Y:S01]  /*11920*/  IMAD.MOV.U32 R19, RZ, RZ, R2 ;  /* 0x000000ffff137224 */ /* 0x000fe200078e0002 */
[----:B------:R-:W-:Y:S06]  /*11930*/  BRA `(.L_x_5378) ;  /* 0x0000000400407947 */ /* 0x000fec0003800000 */
.L_x_5401:
        /* <DEDUP_REMOVED lines=21> */
.L_x_5408:
[----:B------:R-:W-:-:S04]  /*11a90*/  LOP3.LUT R0, R7, 0x80000000, RZ, 0xc0, !PT ;  /* 0x8000000007007812 */ /* 0x000fc800078ec0ff */
[----:B------:R-:W-:-:S04]  /*11aa0*/  SHF.R.U32.HI R0, RZ, 0x18, R0 ;  /* 0x00000018ff007819 */ /* 0x000fc80000011600 */
[----:B------:R-:W-:-:S07]  /*11ab0*/  LOP3.LUT R0, R3, R0, RZ, 0xfc, !PT ;  /* 0x0000000003007212 */ /* 0x000fce00078efcff */
.L_x_5407:
[----:B------:R-:W-:Y:S05]  /*11ac0*/  BSYNC B0 ;  /* 0x0000000000007941 */ /* 0x000fea0003800000 */
.L_x_5406:
[----:B------:R0:W-:Y:S01]  /*11ad0*/  STG.E.U8 desc[UR36][R8.64], R0 ;  /* 0x0000000008007986 */ /* 0x0001e2000c101124 */
[----:B------:R-:W-:Y:S01]  /*11ae0*/  IMAD.MOV.U32 R19, RZ, RZ, R2 ;  /* 0x000000ffff137224 */ /* 0x000fe200078e0002 */
[----:B------:R-:W-:Y:S06]  /*11af0*/  BRA `(.L_x_5378) ;  /* 0x0000000000d07947 */ /* 0x000fec0003800000 */
.L_x_5400:
        /* <DEDUP_REMOVED lines=27> */
.L_x_5383:
        /* <DEDUP_REMOVED lines=15> */
[----:B-1-34-:R-:W-:Y:S05]  /*11da0*/  CALL.ABS.NOINC R14 ;  /* 0x000000000e007343 */ /* 0x01afea0003c00000 */
.L_x_5411:
[----:B------:R-:W-:Y:S01]  /*11db0*/  IMAD.MOV.U32 R19, RZ, RZ, R2 ;  /* 0x000000ffff137224 */ /* 0x000fe200078e0002 */
[----:B------:R-:W-:Y:S06]  /*11dc0*/  BRA `(.L_x_5378) ;  /* 0x00000000001c7947 */ /* 0x000fec0003800000 */
.L_x_5410:
[----:B------:R-:W0:Y:S01]  /*11dd0*/  F2I.U64.F64.TRUNC R4, R4 ;  /* 0x0000000400047311 */ /* 0x000e22000030d800 */
[----:B------:R-:W-:Y:S01]  /*11de0*/  IMAD.MOV.U32 R19, RZ, RZ, R2 ;  /* 0x000000ffff137224 */ /* 0x000fe200078e0002 */
[----:B0-----:R0:W-:Y:S01]  /*11df0*/  STG.E.64 desc[UR36][R8.64], R4 ;  /* 0x0000000408007986 */ /* 0x0011e2000c101b24 */
[----:B------:R-:W-:Y:S05]  /*11e00*/  BRA `(.L_x_5378) ;  /* 0x00000000000c7947 */ /* 0x000fea0003800000 */
.L_x_5409:
[----:B------:R-:W0:Y:S01]  /*11e10*/  F2I.U32.F64.TRUNC R5, R4 ;  /* 0x0000000400057311 */ /* 0x000e22000030d000 */
[----:B------:R-:W-:Y:S01]  /*11e20*/  IMAD.MOV.U32 R19, RZ, RZ, R2 ;  /* 0x000000ffff137224 */ /* 0x000fe200078e0002 */
[----:B0-----:R0:W-:Y:S06]  /*11e30*/  STG.E desc[UR36][R8.64], R5 ;  /* 0x0000000508007986 */ /* 0x0011ec000c101924 */
.L_x_5378:
[----:B------:R-:W-:Y:S05]  /*11e40*/  BSYNC B6 ;  /* 0x0000000000067941 */ /* 0x000fea0003800000 */
.L_x_5377:
[----:B------:R-:W-:Y:S01]  /*11e50*/  ISETP.GE.AND P0, PT, R19, R18, PT ;  /* 0x000000121300720c */ /* 0x000fe20003f06270 */
[----:B------:R-:W-:-:S12]  /*11e60*/  BSSY B6, `(.L_x_5412) ;  /* 0x0000236000067945 */ /* 0x000fd80003800000 */
[----:B------:R-:W-:Y:S05]  /*11e70*/  @P0 BRA `(.L_x_5413) ;  /* 0x0000002000d00947 */ /* 0x000fea0003800000 */
[----:B0-----:R-:W0:Y:S01]  /*11e80*/  S2R R0, SR_CTAID.X ;  /* 0x0000000000007919 */ /* 0x001e220000002500 */
[----:B------:R-:W5:Y:S01]  /*11e90*/  LDC.64 R2, c[0x0][0x218] ;  /* 0x00008600ff027b82 */ /* 0x000f620000000a00 */
[----:B------:R-:W-:Y:S01]  /*11ea0*/  PRMT R4, R22, 0x9910, RZ ;  /* 0x0000991016047816 */ /* 0x000fe200000000ff */
[----:B------:R-:W-:Y:S01]  /*11eb0*/  ULDC UR4, c[0x0][0x25c] ;  /* 0x0000970000047ab9 */ /* 0x000fe20000000800 */
[----:B0-----:R-:W-:-:S04]  /*11ec0*/  IMAD R0, R0, 0x200, R19 ;  /* 0x0000020000007824 */ /* 0x001fc800078e0213 */
[----:B-12---:R-:W-:Y:S02]  /*11ed0*/  IMAD R5, R0, UR4, RZ ;  /* 0x0000000400057c24 */ /* 0x006fe4000f8e02ff */
[----:B------:R-:W-:-:S03]  /*11ee0*/  IMAD.MOV.U32 R0, RZ, RZ, R4 ;  /* 0x000000ffff007224 */ /* 0x000fc600078e0004 */
[----:B-----5:R-:W-:Y:S02]  /*11ef0*/  IADD3 R2, P0, R5, R2, RZ ;  /* 0x0000000205027210 */ /* 0x020fe40007f1e0ff */
[----:B------:R-:W-:-:S03]  /*11f00*/  ISETP.GT.AND P1, PT, R0, 0x9, PT ;  /* 0x000000090000780c */ /* 0x000fc60003f24270 */
[----:B------:R-:W-:-:S10]  /*11f10*/  IMAD.X R3, RZ, RZ, R3, P0 ;  /* 0x000000ffff037224 */ /* 0x000fd400000e0603 */
        /* <DEDUP_REMOVED lines=12> */
.L_x_5417:
[----:B------:R-:W0:Y:S02]  /*11fe0*/  F2I.S64.F64.TRUNC R24, R24 ;  /* 0x0000001800187311 */ /* 0x000e24000030d900 */
[----:B0-----:R-:W-:-:S05]  /*11ff0*/  IMAD.MOV.U32 R5, RZ, RZ, R24 ;  /* 0x000000ffff057224 */ /* 0x001fca00078e0018 */
[----:B------:R0:W-:Y:S01]  /*12000*/  STG.E.U8 desc[UR36][R2.64], R5 ;  /* 0x0000000502007986 */ /* 0x0001e2000c101124 */
[----:B------:R-:W-:Y:S05]  /*12010*/  BRA `(.L_x_5419) ;  /* 0x0000000c00f87947 */ /* 0x000fea0003800000 */
.L_x_5416:
        /* <DEDUP_REMOVED lines=9> */
.L_x_5421:
[----:B------:R-:W0:Y:S02]  /*120b0*/  F2I.F64.TRUNC R25, R24 ;  /* 0x0000001800197311 */ /* 0x000e24000030d100 */
[----:B0-----:R1:W-:Y:S01]  /*120c0*/  STG.E desc[UR36][R2.64], R25 ;  /* 0x0000001902007986 */ /* 0x0013e2000c101924 */
[----:B------:R-:W-:Y:S05]  /*120d0*/  BRA `(.L_x_5419) ;  /* 0x0000000c00c87947 */ /* 0x000fea0003800000 */
.L_x_5420:
[----:B------:R-:W0:Y:S02]  /*120e0*/  F2I.F64.TRUNC R25, R24 ;  /* 0x0000001800197311 */ /* 0x000e24000030d100 */
[----:B0-----:R2:W-:Y:S01]  /*120f0*/  STG.E.U16 desc[UR36][R2.64], R25 ;  /* 0x0000001902007986 */ /* 0x0015e2000c101524 */
[----:B------:R-:W-:Y:S05]  /*12100*/  BRA `(.L_x_5419) ;  /* 0x0000000c00bc7947 */ /* 0x000fea0003800000 */
.L_x_5415:
        /* <DEDUP_REMOVED lines=13> */
.L_x_5423:
        /* <DEDUP_REMOVED lines=8> */
.L_x_5422:
        /* <DEDUP_REMOVED lines=14> */
.L_x_5425:
        /* <DEDUP_REMOVED lines=9> */
.L_x_5424:
[----:B------:R0:W-:Y:S01]  /*123d0*/  STG.E.64 desc[UR36][R2.64], R24 ;  /* 0x0000001802007986 */ /* 0x0001e2000c101b24 */
[----:B------:R-:W-:Y:S05]  /*123e0*/  BRA `(.L_x_5419) ;  /* 0x0000000c00047947 */ /* 0x000fea0003800000 */
.L_x_5414:
        /* <DEDUP_REMOVED lines=12> */
.L_x_5428:
[----:B------:R-:W-:-:S05]  /*124b0*/  CS2R R26, SRZ ;  /* 0x00000000001a7805 */ /* 0x000fca000001ff00 */
[----:B------:R0:W-:Y:S01]  /*124c0*/  STG.E.128 desc[UR36][R2.64], R24 ;  /* 0x0000001802007986 */ /* 0x0001e2000c101d24 */
[----:B------:R-:W-:Y:S05]  /*124d0*/  BRA `(.L_x_5419) ;  /* 0x0000000800c87947 */ /* 0x000fea0003800000 */
.L_x_5427:
        /* <DEDUP_REMOVED lines=25> */
.L_x_5432:
[----:B------:R-:W-:Y:S05]  /*12670*/  BSYNC B0 ;  /* 0x0000000000007941 */ /* 0x000fea0003800000 */
.L_x_5431:
[----:B------:R-:W-:-:S05]  /*12680*/  LOP3.LUT R5, R0, R5, RZ, 0xfc, !PT ;  /* 0x0000000500057212 */ /* 0x000fca00078efcff */
[----:B------:R0:W-:Y:S01]  /*12690*/  STG.E.U8 desc[UR36][R2.64], R5 ;  /* 0x0000000502007986 */ /* 0x0001e2000c101124 */
[----:B------:R-:W-:Y:S05]  /*126a0*/  BRA `(.L_x_5419) ;  /* 0x0000000800547947 */ /* 0x000fea0003800000 */
.L_x_5430:
        /* <DEDUP_REMOVED lines=17> */
.L_x_5434:
[----:B------:R-:W-:Y:S01]  /*127c0*/  IMAD.MOV.U32 R0, RZ, RZ, 0x7f ;  /* 0x0000007fff007424 */ /* 0x000fe200078e00ff */
[----:B------:R-:W-:-:S04]  /*127d0*/  ISETP.GT.U32.AND P0, PT, R4, 0x7f800000, PT ;  /* 0x7f8000000400780c */ /* 0x000fc80003f04070 */
[----:B------:R-:W-:-:S09]  /*127e0*/  SEL R0, R0, 0x7c, P0 ;  /* 0x0000007c00007807 */ /* 0x000fd20000000000 */
.L_x_5435:
[----:B------:R-:W-:Y:S05]  /*127f0*/  BSYNC B0 ;  /* 0x0000000000007941 */ /* 0x000fea0003800000 */
.L_x_5433:
[----:B------:R-:W-:-:S04]  /*12800*/  LOP3.LUT R4, R5, 0x80000000, RZ, 0xc0, !PT ;  /* 0x8000000005047812 */ /* 0x000fc800078ec0ff */
[----:B------:R-:W-:-:S04]  /*12810*/  SHF.R.U32.HI R5, RZ, 0x18, R4 ;  /* 0x00000018ff057819 */ /* 0x000fc80000011604 */
[----:B------:R-:W-:-:S05]  /*12820*/  LOP3.LUT R5, R0, R5, RZ, 0xfc, !PT ;  /* 0x0000000500057212 */ /* 0x000fca00078efcff */
[----:B------:R0:W-:Y:S01]  /*12830*/  STG.E.U8 desc[UR36][R2.64], R5 ;  /* 0x0000000502007986 */ /* 0x0001e2000c101124 */
[----:B------:R-:W-:Y:S05]  /*12840*/  BRA `(.L_x_5419) ;  /* 0x0000000400ec7947 */ /* 0x000fea0003800000 */
.L_x_5429:
        /* <DEDUP_REMOVED lines=8> */
.L_x_5426:
        /* <DEDUP_REMOVED lines=11> */
.L_x_5438:
        /* <DEDUP_REMOVED lines=21> */
.L_x_5441:
[----:B------:R-:W-:-:S04]  /*12ad0*/  LOP3.LUT R0, R7, 0x80000000, RZ, 0xc0, !PT ;  /* 0x8000000007007812 */ /* 0x000fc800078ec0ff */
[----:B------:R-:W-:-:S04]  /*12ae0*/  SHF.R.U32.HI R5, RZ, 0x18, R0 ;  /* 0x00000018ff057819 */ /* 0x000fc80000011600 */
[----:B------:R-:W-:-:S04]  /*12af0*/  LOP3.LUT R4, R4, R5, RZ, 0xfc, !PT ;  /* 0x0000000504047212 */ /* 0x000fc800078efcff */
[----:B------:R-:W-:-:S07]  /*12b00*/  PRMT R0, R4, 0x7610, R0 ;  /* 0x0000761004007816 */ /* 0x000fce0000000000 */
.L_x_5440:
[----:B------:R-:W-:Y:S05]  /*12b10*/  BSYNC B0 ;  /* 0x0000000000007941 */ /* 0x000fea0003800000 */
.L_x_5439:
[----:B------:R0:W-:Y:S01]  /*12b20*/  STG.E.U8 desc[UR36][R2.64], R0 ;  /* 0x0000000002007986 */ /* 0x0001e2000c101124 */
[----:B------:R-:W-:Y:S05]  /*12b30*/  BRA `(.L_x_5419) ;  /* 0x0000000400307947 */ /* 0x000fea0003800000 */
.L_x_5437:
        /* <DEDUP_REMOVED lines=21> */
.L_x_5444:
[----:B------:R-:W-:-:S04]  /*12c90*/  LOP3.LUT R0, R7, 0x80000000, RZ, 0xc0, !PT ;  /* 0x8000000007007812 */ /* 0x000fc800078ec0ff */
[----:B------:R-:W-:-:S04]  /*12ca0*/  SHF.R.U32.HI R5, RZ, 0x18, R0 ;  /* 0x00000018ff057819 */ /* 0x000fc80000011600 */
[----:B------:R-:W-:-:S04]  /*12cb0*/  LOP3.LUT R4, R4, R5, RZ, 0xfc, !PT ;  /* 0x0000000504047212 */ /* 0x000fc800078efcff */
[----:B------:R-:W-:-:S07]  /*12cc0*/  PRMT R0, R4, 0x7610, R0 ;  /* 0x0000761004007816 */ /* 0x000fce0000000000 */
.L_x_5443:
[----:B------:R-:W-:Y:S05]  /*12cd0*/  BSYNC B0 ;  /* 0x0000000000007941 */ /* 0x000fea0003800000 */
.L_x_5442:
[----:B------:R0:W-:Y:S01]  /*12ce0*/  STG.E.U8 desc[UR36][R2.64], R0 ;  /* 0x0000000002007986 */ /* 0x0001e2000c101124 */
[----:B------:R-:W-:Y:S05]  /*12cf0*/  BRA `(.L_x_5419) ;  /* 0x0000000000c07947 */ /* 0x000fea0003800000 */
.L_x_5436:
        /* <DEDUP_REMOVED lines=26> */
.L_x_5418:
        /* <DEDUP_REMOVED lines=16> */
.L_x_5447:
[----:B------:R-:W-:Y:S05]  /*12fa0*/  BRA `(.L_x_5419) ;  /* 0x0000000000147947 */ /* 0x000fea0003800000 */
.L_x_5446:
[----:B------:R-:W0:Y:S02]  /*12fb0*/  F2I.U64.F64.TRUNC R24, R24 ;  /* 0x0000001800187311 */ /* 0x000e24000030d800 */
[----:B0-----:R0:W-:Y:S01]  /*12fc0*/  STG.E.64 desc[UR36][R2.64], R24 ;  /* 0x0000001802007986 */ /* 0x0011e2000c101b24 */
[----:B------:R-:W-:Y:S05]  /*12fd0*/  BRA `(.L_x_5419) ;  /* 0x0000000000087947 */ /* 0x000fea0003800000 */
.L_x_5445:
[----:B------:R-:W0:Y:S02]  /*12fe0*/  F2I.U32.F64.TRUNC R25, R24 ;  /* 0x0000001800197311 */ /* 0x000e24000030d000 */
[----:B0-----:R0:W-:Y:S02]  /*12ff0*/  STG.E desc[UR36][R2.64], R25 ;  /* 0x0000001902007986 */ /* 0x0011e4000c101924 */
.L_x_5419:
[----:B------:R-:W-:-:S05]  /*13000*/  VIADD R19, R19, 0x80 ;  /* 0x0000008013137836 */ /* 0x000fca0000000000 */
[----:B------:R-:W-:-:S13]  /*13010*/  ISETP.GE.AND P0, PT, R19, R18, PT ;  /* 0x000000121300720c */ /* 0x000fda0003f06270 */
[----:B------:R-:W-:Y:S05]  /*13020*/  @P0 BRA `(.L_x_5413) ;  /* 0x0000001000640947 */ /* 0x000fea0003800000 */
[----:B0-----:R-:W0:Y:S01]  /*13030*/  S2R R0, SR_CTAID.X ;  /* 0x0000000000007919 */ /* 0x001e220000002500 */
[----:B-12---:R-:W1:Y:S01]  /*13040*/  LDC.64 R2, c[0x0][0x218] ;  /* 0x00008600ff027b82 */ /* 0x006e620000000a00 */
[----:B------:R-:W-:Y:S01]  /*13050*/  PRMT R4, R22, 0x9910, RZ ;  /* 0x0000991016047816 */ /* 0x000fe200000000ff */
[----:B------:R-:W-:Y:S01]  /*13060*/  ULDC UR4, c[0x0][0x25c] ;  /* 0x0000970000047ab9 */ /* 0x000fe20000000800 */
[----:B0-----:R-:W-:-:S04]  /*13070*/  IMAD R0, R0, 0x200, R19 ;  /* 0x0000020000007824 */ /* 0x001fc800078e0213 */
[----:B------:R-:W-:Y:S02]  /*13080*/  IMAD R5, R0, UR4, RZ ;  /* 0x0000000400057c24 */ /* 0x000fe4000f8e02ff */
[----:B------:R-:W-:-:S03]  /*13090*/  IMAD.MOV.U32 R0, RZ, RZ, R4 ;  /* 0x000000ffff007224 */ /* 0x000fc600078e0004 */
[----:B-1----:R-:W-:Y:S02]  /*130a0*/  IADD3 R2, P0, R5, R2, RZ ;  /* 0x0000000205027210 */ /* 0x002fe40007f1e0ff */
        /* <DEDUP_REMOVED lines=14> */
.L_x_5451:
[----:B------:R-:W0:Y:S02]  /*13190*/  F2I.S64.F64.TRUNC R28, R28 ;  /* 0x0000001c001c7311 */ /* 0x000e24000030d900 */
[----:B0-----:R-:W-:-:S05]  /*131a0*/  IMAD.MOV.U32 R5, RZ, RZ, R28 ;  /* 0x000000ffff057224 */ /* 0x001fca00078e001c */
[----:B------:R0:W-:Y:S01]  /*131b0*/  STG.E.U8 desc[UR36][R2.64], R5 ;  /* 0x0000000502007986 */ /* 0x0001e2000c101124 */
[----:B------:R-:W-:Y:S05]  /*131c0*/  BRA `(.L_x_5453) ;  /* 0x0000000c00f87947 */ /* 0x000fea0003800000 */
.L_x_5450:
        /* <DEDUP_REMOVED lines=9> */
.L_x_5455:
[----:B------:R-:W0:Y:S02]  /*13260*/  F2I.F64.TRUNC R29, R28 ;  /* 0x0000001c001d7311 */ /* 0x000e24000030d100 */
[----:B0-----:R2:W-:Y:S01]  /*13270*/  STG.E desc[UR36][R2.64], R29 ;  /* 0x0000001d02007986 */ /* 0x0015e2000c101924 */
[----:B------:R-:W-:Y:S05]  /*13280*/  BRA `(.L_x_5453) ;  /* 0x0000000c00c87947 */ /* 0x000fea0003800000 */
.L_x_5454:
[----:B------:R-:W0:Y:S02]  /*13290*/  F2I.F64.TRUNC R29, R28 ;  /* 0x0000001c001d7311 */ /* 0x000e24000030d100 */
[----:B0-----:R0:W-:Y:S01]  /*132a0*/  STG.E.U16 desc[UR36][R2.64], R29 ;  /* 0x0000001d02007986 */ /* 0x0011e2000c101524 */
[----:B------:R-:W-:Y:S05]  /*132b0*/  BRA `(.L_x_5453) ;  /* 0x0000000c00bc7947 */ /* 0x000fea0003800000 */
.L_x_5449:
        /* <DEDUP_REMOVED lines=13> */
.L_x_5457:
        /* <DEDUP_REMOVED lines=8> */
.L_x_5456:
        /* <DEDUP_REMOVED lines=14> */
.L_x_5459:
        /* <DEDUP_REMOVED lines=9> */
.L_x_5458:
[----:B------:R0:W-:Y:S01]  /*13580*/  STG.E.64 desc[UR36][R2.64], R28 ;  /* 0x0000001c02007986 */ /* 0x0001e2000c101b24 */
[----:B------:R-:W-:Y:S05]  /*13590*/  BRA `(.L_x_5453) ;  /* 0x0000000c00047947 */ /* 0x000fea0003800000 */
.L_x_5448:
        /* <DEDUP_REMOVED lines=12> */
.L_x_5462:
[----:B------:R-:W-:-:S05]  /*13660*/  CS2R R30, SRZ ;  /* 0x00000000001e7805 */ /* 0x000fca000001ff00 */
[----:B------:R0:W-:Y:S01]  /*13670*/  STG.E.128 desc[UR36][R2.64], R28 ;  /* 0x0000001c02007986 */ /* 0x0001e2000c101d24 */
[----:B------:R-:W-:Y:S05]  /*13680*/  BRA `(.L_x_5453) ;  /* 0x0000000800c87947 */ /* 0x000fea0003800000 */
.L_x_5461:
        /* <DEDUP_REMOVED lines=25> */
.L_x_5466:
[----:B------:R-:W-:Y:S05]  /*13820*/  BSYNC B0 ;  /* 0x0000000000007941 */ /* 0x000fea0003800000 */
.L_x_5465:
[----:B------:R-:W-:-:S05]  /*13830*/  LOP3.LUT R5, R0, R5, RZ, 0xfc, !PT ;  /* 0x0000000500057212 */ /* 0x000fca00078efcff */
[----:B------:R0:W-:Y:S01]  /*13840*/  STG.E.U8 desc[UR36][R2.64], R5 ;  /* 0x0000000502007986 */ /* 0x0001e2000c101124 */
[----:B------:R-:W-:Y:S05]  /*13850*/  BRA `(.L_x_5453) ;  /* 0x0000000800547947 */ /* 0x000fea0003800000 */
.L_x_5464:
        /* <DEDUP_REMOVED lines=17> */
.L_x_5468:
[----:B------:R-:W-:Y:S01]  /*13970*/  IMAD.MOV.U32 R0, RZ, RZ, 0x7f ;  /* 0x0000007fff007424 */ /* 0x000fe200078e00ff */
[----:B------:R-:W-:-:S04]  /*13980*/  ISETP.GT.U32.AND P0, PT, R4, 0x7f800000, PT ;  /* 0x7f8000000400780c */ /* 0x000fc80003f04070 */
[----:B------:R-:W-:-:S09]  /*13990*/  SEL R0, R0, 0x7c, P0 ;  /* 0x0000007c00007807 */ /* 0x000fd20000000000 */
.L_x_5469:
[----:B------:R-:W-:Y:S05]  /*139a0*/  BSYNC B0 ;  /* 0x0000000000007941 */ /* 0x000fea0003800000 */
.L_x_5467:
[----:B------:R-:W-:-:S04]  /*139b0*/  LOP3.LUT R4, R5, 0x80000000, RZ, 0xc0, !PT ;  /* 0x8000000005047812 */ /* 0x000fc800078ec0ff */
[----:B------:R-:W-:-:S04]  /*139c0*/  SHF.R.U32.HI R5, RZ, 0x18, R4 ;  /* 0x00000018ff057819 */ /* 0x000fc80000011604 */
[----:B------:R-:W-:-:S05]  /*139d0*/  LOP3.LUT R5, R0, R5, RZ, 0xfc, !PT ;  /* 0x0000000500057212 */ /* 0x000fca00078efcff */
[----:B------:R0:W-:Y:S01]  /*139e0*/  STG.E.U8 desc[UR36][R2.64], R5 ;  /* 0x0000000502007986 */ /* 0x0001e2000c101124 */
[----:B------:R-:W-:Y:S05]  /*139f0*/  BRA `(.L_x_5453) ;  /* 0x0000000400ec7947 */ /* 0x000fea0003800000 */
.L_x_5463:
        /* <DEDUP_REMOVED lines=8> */
.L_x_5460:
        /* <DEDUP_REMOVED lines=11> */
.L_x_5472:
        /* <DEDUP_REMOVED lines=21> */
.L_x_5475:
[----:B------:R-:W-:-:S04]  /*13c80*/  LOP3.LUT R0, R7, 0x80000000, RZ, 0xc0, !PT ;  /* 0x8000000007007812 */ /* 0x000fc800078ec0ff */
[----:B------:R-:W-:-:S04]  /*13c90*/  SHF.R.U32.HI R5, RZ, 0x18, R0 ;  /* 0x00000018ff057819 */ /* 0x000fc80000011600 */
[----:B------:R-:W-:-:S04]  /*13ca0*/  LOP3.LUT R4, R4, R5, RZ, 0xfc, !PT ;  /* 0x0000000504047212 */ /* 0x000fc800078efcff */
[----:B------:R-:W-:-:S07]  /*13cb0*/  PRMT R0, R4, 0x7610, R0 ;  /* 0x0000761004007816 */ /* 0x000fce0000000000 */
.L_x_5474:
[----:B------:R-:W-:Y:S05]  /*13cc0*/  BSYNC B0 ;  /* 0x0000000000007941 */ /* 0x000fea0003800000 */
.L_x_5473:
[----:B------:R0:W-:Y:S01]  /*13cd0*/  STG.E.U8 desc[UR36][R2.64], R0 ;  /* 0x0000000002007986 */ /* 0x0001e2000c101124 */
[----:B------:R-:W-:Y:S05]  /*13ce0*/  BRA `(.L_x_5453) ;  /* 0x0000000400307947 */ /* 0x000fea0003800000 */
.L_x_5471:
        /* <DEDUP_REMOVED lines=21> */
.L_x_5478:
[----:B------:R-:W-:-:S04]  /*13e40*/  LOP3.LUT R0, R7, 0x80000000, RZ, 0xc0, !PT ;  /* 0x8000000007007812 */ /* 0x000fc800078ec0ff */
[----:B------:R-:W-:-:S04]  /*13e50*/  SHF.R.U32.HI R5, RZ, 0x18, R0 ;  /* 0x00000018ff057819 */ /* 0x000fc80000011600 */
[----:B------:R-:W-:-:S04]  /*13e60*/  LOP3.LUT R4, R4, R5, RZ, 0xfc, !PT ;  /* 0x0000000504047212 */ /* 0x000fc800078efcff */
[----:B------:R-:W-:-:S07]  /*13e70*/  PRMT R0, R4, 0x7610, R0 ;  /* 0x0000761004007816 */ /* 0x000fce0000000000 */
.L_x_5477:
[----:B------:R-:W-:Y:S05]  /*13e80*/  BSYNC B0 ;  /* 0x0000000000007941 */ /* 0x000fea0003800000 */
.L_x_5476:
[----:B------:R0:W-:Y:S01]  /*13e90*/  STG.E.U8 desc[UR36][R2.64], R0 ;  /* 0x0000000002007986 */ /* 0x0001e2000c101124 */
[----:B------:R-:W-:Y:S05]  /*13ea0*/  BRA `(.L_x_5453) ;  /* 0x0000000000c07947 */ /* 0x000fea0003800000 */
.L_x_5470:
        /* <DEDUP_REMOVED lines=26> */
.L_x_5452:
        /* <DEDUP_REMOVED lines=16> */
.L_x_5481:
[----:B------:R-:W-:Y:S05]  /*14150*/  BRA `(.L_x_5453) ;  /* 0x0000000000147947 */ /* 0x000fea0003800000 */
.L_x_5480:
[----:B------:R-:W0:Y:S02]  /*14160*/  F2I.U64.F64.TRUNC R28, R28 ;  /* 0x0000001c001c7311 */ /* 0x000e24000030d800 */
[----:B0-----:R0:W-:Y:S01]  /*14170*/  STG.E.64 desc[UR36][R2.64], R28 ;  /* 0x0000001c02007986 */ /* 0x0011e2000c101b24 */
[----:B------:R-:W-:Y:S05]  /*14180*/  BRA `(.L_x_5453) ;  /* 0x0000000000087947 */ /* 0x000fea0003800000 */
.L_x_5479:
[----:B------:R-:W0:Y:S02]  /*14190*/  F2I.U32.F64.TRUNC R29, R28 ;  /* 0x0000001c001d7311 */ /* 0x000e24000030d000 */
[----:B0-----:R0:W-:Y:S02]  /*141a0*/  STG.E desc[UR36][R2.64], R29 ;  /* 0x0000001d02007986 */ /* 0x0011e4000c101924 */
.L_x_5453:
[----:B------:R-:W-:-:S07]  /*141b0*/  VIADD R19, R19, 0x80 ;  /* 0x0000008013137836 */ /* 0x000fce0000000000 */
.L_x_5413:
[----:B------:R-:W-:Y:S05]  /*141c0*/  BSYNC B6 ;  /* 0x0000000000067941 */ /* 0x000fea0003800000 */
.L_x_5412:
[----:B------:R-:W-:-:S13]  /*141d0*/  ISETP.GE.AND P0, PT, R19, R18, PT ;  /* 0x000000121300720c */ /* 0x000fda0003f06270 */
[----:B------:R-:W-:Y:S05]  /*141e0*/  @P0 EXIT ;  /* 0x000000000000094d */ /* 0x000fea0003800000 */
[----:B0-----:R-:W0:Y:S01]  /*141f0*/  S2R R0, SR_CTAID.X ;  /* 0x0000000000007919 */ /* 0x001e220000002500 */
[----:B-12---:R-:W1:Y:S01]  /*14200*/  LDC.64 R2, c[0x0][0x218] ;  /* 0x00008600ff027b82 */ /* 0x006e620000000a00 */
[----:B------:R-:W-:Y:S01]  /*14210*/  ULDC UR4, c[0x0][0x25c] ;  /* 0x0000970000047ab9 */ /* 0x000fe20000000800 */
[----:B0-----:R-:W-:Y:S01]  /*14220*/  IMAD R19, R0, 0x200, R19 ;  /* 0x0000020000137824 */ /* 0x001fe200078e0213 */
[----:B------:R-:W-:-:S03]  /*14230*/  PRMT R0, R22, 0x9910, RZ ;  /* 0x0000991016007816 */ /* 0x000fc600000000ff */
[----:B------:R-:W-:Y:S01]  /*14240*/  IMAD R19, R19, UR4, RZ ;  /* 0x0000000413137c24 */ /* 0x000fe2000f8e02ff */
[----:B------:R-:W-:-:S04]  /*14250*/  ISETP.GT.AND P1, PT, R0, 0x9, PT ;  /* 0x000000090000780c */ /* 0x000fc80003f24270 */
[----:B-1----:R-:W-:-:S05]  /*14260*/  IADD3 R2, P0, R19, R2, RZ ;  /* 0x0000000213027210 */ /* 0x002fca0007f1e0ff */
        /* <DEDUP_REMOVED lines=13> */
.L_x_5485:
[----:B------:R-:W0:Y:S02]  /*14340*/  F2I.S64.F64.TRUNC R16, R16 ;  /* 0x0000001000107311 */ /* 0x000e24000030d900 */
[----:B0-----:R-:W-:-:S05]  /*14350*/  IMAD.MOV.U32 R5, RZ, RZ, R16 ;  /* 0x000000ffff057224 */ /* 0x001fca00078e0010 */
[----:B------:R-:W-:Y:S01]  /*14360*/  STG.E.U8 desc[UR36][R2.64], R5 ;  /* 0x0000000502007986 */ /* 0x000fe2000c101124 */
[----:B------:R-:W-:Y:S05]  /*14370*/  EXIT ;  /* 0x000000000000794d */ /* 0x000fea0003800000 */
.L_x_5484:
        /* <DEDUP_REMOVED lines=9> */
.L_x_5488:
[----:B------:R-:W0:Y:S02]  /*14410*/  F2I.F64.TRUNC R17, R16 ;  /* 0x0000001000117311 */ /* 0x000e24000030d100 */
[----:B0-----:R-:W-:Y:S01]  /*14420*/  STG.E desc[UR36][R2.64], R17 ;  /* 0x0000001102007986 */ /* 0x001fe2000c101924 */
[----:B------:R-:W-:Y:S05]  /*14430*/  EXIT ;  /* 0x000000000000794d */ /* 0x000fea0003800000 */
.L_x_5487:
[----:B------:R-:W0:Y:S02]  /*14440*/  F2I.F64.TRUNC R17, R16 ;  /* 0x0000001000117311 */ /* 0x000e24000030d100 */
[----:B0-----:R-:W-:Y:S01]  /*14450*/  STG.E.U16 desc[UR36][R2.64], R17 ;  /* 0x0000001102007986 */ /* 0x001fe2000c101524 */
[----:B------:R-:W-:Y:S05]  /*14460*/  EXIT ;  /* 0x000000000000794d */ /* 0x000fea0003800000 */
.L_x_5483:
        /* <DEDUP_REMOVED lines=13> */
.L_x_5490:
        /* <DEDUP_REMOVED lines=8> */
.L_x_5489:
        /* <DEDUP_REMOVED lines=14> */
.L_x_5492:
        /* <DEDUP_REMOVED lines=9> */
.L_x_5491:
[----:B------:R-:W-:Y:S01]  /*14730*/  STG.E.64 desc[UR36][R2.64], R16 ;  /* 0x0000001002007986 */ /* 0x000fe2000c101b24 */
[----:B------:R-:W-:Y:S05]  /*14740*/  EXIT ;  /* 0x000000000000794d */ /* 0x000fea0003800000 */
.L_x_5482:
        /* <DEDUP_REMOVED lines=12> */
.L_x_5495:
[----:B------:R-:W-:-:S05]  /*14810*/  CS2R R18, SRZ ;  /* 0x0000000000127805 */ /* 0x000fca000001ff00 */
[----:B------:R-:W-:Y:S01]  /*14820*/  STG.E.128 desc[UR36][R2.64], R16 ;  /* 0x0000001002007986 */ /* 0x000fe2000c101d24 */
[----:B------:R-:W-:Y:S05]  /*14830*/  EXIT ;  /* 0x000000000000794d */ /* 0x000fea0003800000 */
.L_x_5494:
        /* <DEDUP_REMOVED lines=25> */
.L_x_5499:
[----:B------:R-:W-:Y:S05]  /*149d0*/  BSYNC B0 ;  /* 0x0000000000007941 */ /* 0x000fea0003800000 */
.L_x_5498:
[----:B------:R-:W-:-:S05]  /*149e0*/  LOP3.LUT R5, R0, R5, RZ, 0xfc, !PT ;  /* 0x0000000500057212 */ /* 0x000fca00078efcff */
[----:B------:R-:W-:Y:S01]  /*149f0*/  STG.E.U8 desc[UR36][R2.64], R5 ;  /* 0x0000000502007986 */ /* 0x000fe2000c101124 */
[----:B------:R-:W-:Y:S05]  /*14a00*/  EXIT ;  /* 0x000000000000794d */ /* 0x000fea0003800000 */
.L_x_5497:
        /* <DEDUP_REMOVED lines=17> */
.L_x_5501:
[----:B------:R-:W-:Y:S01]  /*14b20*/  IMAD.MOV.U32 R0, RZ, RZ, 0x7f ;  /* 0x0000007fff007424 */ /* 0x000fe200078e00ff */
[----:B------:R-:W-:-:S04]  /*14b30*/  ISETP.GT.U32.AND P0, PT, R4, 0x7f800000, PT ;  /* 0x7f8000000400780c */ /* 0x000fc80003f04070 */
[----:B------:R-:W-:-:S09]  /*14b40*/  SEL R0, R0, 0x7c, P0 ;  /* 0x0000007c00007807 */ /* 0x000fd20000000000 */
.L_x_5502:
[----:B------:R-:W-:Y:S05]  /*14b50*/  BSYNC B0 ;  /* 0x0000000000007941 */ /* 0x000fea0003800000 */
.L_x_5500:
[----:B------:R-:W-:-:S04]  /*14b60*/  LOP3.LUT R4, R5, 0x80000000, RZ, 0xc0, !PT ;  /* 0x8000000005047812 */ /* 0x000fc800078ec0ff */
[----:B------:R-:W-:-:S04]  /*14b70*/  SHF.R.U32.HI R5, RZ, 0x18, R4 ;  /* 0x00000018ff057819 */ /* 0x000fc80000011604 */
[----:B------:R-:W-:-:S05]  /*14b80*/  LOP3.LUT R5, R0, R5, RZ, 0xfc, !PT ;  /* 0x0000000500057212 */ /* 0x000fca00078efcff */
[----:B------:R-:W-:Y:S01]  /*14b90*/  STG.E.U8 desc[UR36][R2.64], R5 ;  /* 0x0000000502007986 */ /* 0x000fe2000c101124 */
[----:B------:R-:W-:Y:S05]  /*14ba0*/  EXIT ;  /* 0x000000000000794d */ /* 0x000fea0003800000 */
.L_x_5496:
        /* <DEDUP_REMOVED lines=8> */
.L_x_5493:
        /* <DEDUP_REMOVED lines=11> */
.L_x_5505:
        /* <DEDUP_REMOVED lines=21> */
.L_x_5508:
[----:B------:R-:W-:-:S04]  /*14e30*/  LOP3.LUT R0, R7, 0x80000000, RZ, 0xc0, !PT ;  /* 0x8000000007007812 */ /* 0x000fc800078ec0ff */
[----:B------:R-:W-:-:S04]  /*14e40*/  SHF.R.U32.HI R5, RZ, 0x18, R0 ;  /* 0x00000018ff057819 */ /* 0x000fc80000011600 */
[----:B------:R-:W-:-:S04]  /*14e50*/  LOP3.LUT R4, R4, R5, RZ, 0xfc, !PT ;  /* 0x0000000504047212 */ /* 0x000fc800078efcff */
[----:B------:R-:W-:-:S07]  /*14e60*/  PRMT R0, R4, 0x7610, R0 ;  /* 0x0000761004007816 */ /* 0x000fce0000000000 */
.L_x_5507:
[----:B------:R-:W-:Y:S05]  /*14e70*/  BSYNC B0 ;  /* 0x0000000000007941 */ /* 0x000fea0003800000 */
.L_x_5506:
[----:B------:R-:W-:Y:S01]  /*14e80*/  STG.E.U8 desc[UR36][R2.64], R0 ;  /* 0x0000000002007986 */ /* 0x000fe2000c101124 */
[----:B------:R-:W-:Y:S05]  /*14e90*/  EXIT ;  /* 0x000000000000794d */ /* 0x000fea0003800000 */
.L_x_5504:
        /* <DEDUP_REMOVED lines=21> */
.L_x_5511:
[----:B------:R-:W-:-:S04]  /*14ff0*/  LOP3.LUT R0, R7, 0x80000000, RZ, 0xc0, !PT ;  /* 0x8000000007007812 */ /* 0x000fc800078ec0ff */
[----:B------:R-:W-:-:S04]  /*15000*/  SHF.R.U32.HI R5, RZ, 0x18, R0 ;  /* 0x00000018ff057819 */ /* 0x000fc80000011600 */
[----:B------:R-:W-:-:S04]  /*15010*/  LOP3.LUT R4, R4, R5, RZ, 0xfc, !PT ;  /* 0x0000000504047212 */ /* 0x000fc800078efcff */
[----:B------:R-:W-:-:S07]  /*15020*/  PRMT R0, R4, 0x7610, R0 ;  /* 0x0000761004007816 */ /* 0x000fce0000000000 */
.L_x_5510:
[----:B------:R-:W-:Y:S05]  /*15030*/  BSYNC B0 ;  /* 0x0000000000007941 */ /* 0x000fea0003800000 */
.L_x_5509:
[----:B------:R-:W-:Y:S01]  /*15040*/  STG.E.U8 desc[UR36][R2.64], R0 ;  /* 0x0000000002007986 */ /* 0x000fe2000c101124 */
[----:B------:R-:W-:Y:S05]  /*15050*/  EXIT ;  /* 0x000000000000794d */ /* 0x000fea0003800000 */
.L_x_5503:
        /* <DEDUP_REMOVED lines=26> */
.L_x_5486:
        /* <DEDUP_REMOVED lines=16> */
.L_x_5514:
[----:B------:R-:W-:Y:S05]  /*15300*/  EXIT ;  /* 0x000000000000794d */ /* 0x000fea0003800000 */
.L_x_5513:
[----:B------:R-:W0:Y:S02]  /*15310*/  F2I.U64.F64.TRUNC R16, R16 ;  /* 0x0000001000107311 */ /* 0x000e24000030d800 */
[----:B0-----:R-:W-:Y:S01]  /*15320*/  STG.E.64 desc[UR36][R2.64], R16 ;  /* 0x0000001002007986 */ /* 0x001fe2000c101b24 */
[----:B------:R-:W-:Y:S05]  /*15330*/  EXIT ;  /* 0x000000000000794d */ /* 0x000fea0003800000 */
.L_x_5512:
[----:B------:R-:W0:Y:S02]  /*15340*/  F2I.U32.F64.TRUNC R17, R16 ;  /* 0x0000001000117311 */ /* 0x000e24000030d000 */
[----:B0-----:R-:W-:Y:S01]  /*15350*/  STG.E desc[UR36][R2.64], R17 ;  /* 0x0000001102007986 */ /* 0x001fe2000c101924 */
[----:B------:R-:W-:Y:S05]  /*15360*/  EXIT ;  /* 0x000000000000794d */ /* 0x000fea0003800000 */
        .weak           $__internal_1_$__cuda_sm20_dblrcp_rn_slowpath_v3
        .type           $__internal_1_$__cuda_sm20_dblrcp_rn_slowpath_v3,@function
        .size           $__internal_1_$__cuda_sm20_dblrcp_rn_slowpath_v3,(.L_x_9559 - $__internal_1_$__cuda_sm20_dblrcp_rn_slowpath_v3)
$__internal_1_$__cuda_sm20_dblrcp_rn_slowpath_v3:
        /* <DEDUP_REMOVED lines=26> */
.L_x_5518:
[----:B------:R-:W-:-:S06]  /*15510*/  DMUL R6, R6, 8.11296384146066816958e+31 ;  /* 0x4690000006067828 */ /* 0x000fcc0000000000 */
        /* <DEDUP_REMOVED lines=8> */
.L_x_5516:
[----:B------:R-:W-:Y:S01]  /*155a0*/  LOP3.LUT R13, R7, 0x80000, RZ, 0xfc, !PT ;  /* 0x00080000070d7812 */ /* 0x000fe200078efcff */
[----:B------:R-:W-:-:S07]  /*155b0*/  IMAD.MOV.U32 R12, RZ, RZ, R6 ;  /* 0x000000ffff0c7224 */ /* 0x000fce00078e0006 */
.L_x_5517:
[----:B------:R-:W-:Y:S05]  /*155c0*/  BSYNC B2 ;  /* 0x0000000000027941 */ /* 0x000fea0003800000 */
.L_x_5515:
[----:B------:R-:W-:Y:S02]  /*155d0*/  IMAD.MOV.U32 R11, RZ, RZ, 0x0 ;  /* 0x00000000ff0b7424 */ /* 0x000fe400078e00ff */
[----:B------:R-:W-:Y:S02]  /*155e0*/  IMAD.MOV.U32 R8, RZ, RZ, R12 ;  /* 0x000000ffff087224 */ /* 0x000fe400078e000c */
[----:B------:R-:W-:Y:S01]  /*155f0*/  IMAD.MOV.U32 R9, RZ, RZ, R13 ;  /* 0x000000ffff097224 */ /* 0x000fe200078e000d */
[----:B------:R-:W-:Y:S06]  /*15600*/  RET.REL.NODEC R10 `(_ZN2at6native27unrolled_elementwise_kernelIZZZNS0_14glu_jvp_kernelERNS_18TensorIteratorBaseEENKUlvE_clEvENKUlvE_clEvEUlddddE_St5arrayIPcLm5EELi4E23TrivialOffsetCalculatorILi4EjESA_ILi1EjENS0_6memory12LoadWithCastILi4EEENSD_13StoreWithCastILi1EEEEEviT_T0_T2_T3_T4_T5_) ;  /* 0xfffffea80a7c7950 */ /* 0x000fec0003c3ffff */
.L_x_5519:
        /* <DEDUP_REMOVED lines=15> */
.L_x_9559:


//--------------------- .text._ZN2at6native18elementwise_kernelILi128ELi2EZNS0_22gpu_kernel_impl_nocastIZZZNS0_14glu_jvp_kernelERNS_18TensorIteratorBaseEENKUlvE_clEvENKUlvE_clEvEUlddddE_EEvS4_RKT_EUliE_EEviT1_ --------------------------
	.section	.text._ZN2at6native18elementwise_kernelILi128ELi2EZNS0_22gpu_kernel_impl_nocastIZZZNS0_14glu_jvp_kernelERNS_18TensorIteratorBaseEENKUlvE_clEvENKUlvE_clEvEUlddddE_EEvS4_RKT_EUliE_EEviT1_,"ax",@progbits
	.align	128
        .global         _ZN2at6native18elementwise_kernelILi128ELi2EZNS0_22gpu_kernel_impl_nocastIZZZNS0_14glu_jvp_kernelERNS_18TensorIteratorBaseEENKUlvE_clEvENKUlvE_clEvEUlddddE_EEvS4_RKT_EUliE_EEviT1_
        .type           _ZN2at6native18elementwise_kernelILi128ELi2EZNS0_22gpu_kernel_impl_nocastIZZZNS0_14glu_jvp_kernelERNS_18TensorIteratorBaseEENKUlvE_clEvENKUlvE_clEvEUlddddE_EEvS4_RKT_EUliE_EEviT1_,@function
        .size           _ZN2at6native18elementwise_kernelILi128ELi2EZNS0_22gpu_kernel_impl_nocastIZZZNS0_14glu_jvp_kernelERNS_18TensorIteratorBaseEENKUlvE_clEvENKUlvE_clEvEUlddddE_EEvS4_RKT_EUliE_EEviT1_,(.L_x_9560 - _ZN2at6native18elementwise_kernelILi128ELi2EZNS0_22gpu_kernel_impl_nocastIZZZNS0_14glu_jvp_kernelERNS_18TensorIteratorBaseEENKUlvE_clEvENKUlvE_clEvEUlddddE_EEvS4_RKT_EUliE_EEviT1_)
        .other          _ZN2at6native18elementwise_kernelILi128ELi2EZNS0_22gpu_kernel_impl_nocastIZZZNS0_14glu_jvp_kernelERNS_18TensorIteratorBaseEENKUlvE_clEvENKUlvE_clEvEUlddddE_EEvS4_RKT_EUliE_EEviT1_,@"STO_CUDA_ENTRY STV_DEFAULT"
_ZN2at6native18elementwise_kernelILi128ELi2EZNS0_22gpu_kernel_impl_nocastIZZZNS0_14glu_jvp_kernelERNS_18TensorIteratorBaseEENKUlvE_clEvENKUlvE_clEvEUlddddE_EEvS4_RKT_EUliE_EEviT1_:
.text._ZN2at6native18elementwise_kernelILi128ELi2EZNS0_22gpu_kernel_impl_nocastIZZZNS0_14glu_jvp_kernelERNS_18TensorIteratorBaseEENKUlvE_clEvENKUlvE_clEvEUlddddE_EEvS4_RKT_EUliE_EEviT1_:
[----:B------:R-:W-:Y:S01]  /*0000*/  LDC R1, c[0x0][0x28] ;  /* 0x00000a00ff017b82 */ /* 0x000fe20000000800 */
[----:B------:R-:W0:Y:S01]  /*0010*/  S2R R17, SR_CTAID.X ;  /* 0x0000000000117919 */ /* 0x000e220000002500 */
[----:B------:R-:W-:Y:S01]  /*0020*/  ULDC UR4, c[0x0][0x210] ;  /* 0x0000840000047ab9 */ /* 0x000fe20000000800 */
[----:B------:R-:W-:Y:S01]  /*0030*/  BSSY B0, `(.L_x_5520) ;  /* 0x000021b000007945 */ /* 0x000fe20003800000 */
[----:B------:R-:W0:Y:S02]  /*0040*/  S2R R16, SR_TID.X ;  /* 0x0000000000107919 */ /* 0x000e240000002100 */
[----:B0-----:R-:W-:-:S04]  /*0050*/  LEA R13, R17, R16, 0x8 ;  /* 0x00000010110d7211 */ /* 0x001fc800078e40ff */
[----:B------:R-:W-:Y:S01]  /*0060*/  ISETP.GE.AND P0, PT, R13, UR4, PT ;  /* 0x000000040d007c0c */ /* 0x000fe2000bf06270 */
[----:B------:R-:W-:-:S12]  /*0070*/  ULDC.64 UR4, c[0x0][0x208] ;  /* 0x0000820000047ab9 */ /* 0x000fd80000000a00 */
        /* <DEDUP_REMOVED lines=431> */
.L_x_5522:
[----:B------:R-:W-:Y:S01]  /*1b70*/  ULDC.64 UR6, c[0x0][0x550] ;  /* 0x0001540000067ab9 */ /* 0x000fe20000000a00 */
[----:B------:R-:W-:Y:S01]  /*1b80*/  ULDC.64 UR8, c[0x0][0x558] ;  /* 0x0001560000087ab9 */ /* 0x000fe20000000a00 */
[----:B------:R-:W-:Y:S01]  /*1b90*/  IADD3 R4, P0, R5, UR6, RZ ;  /* 0x0000000605047c10 */ /* 0x000fe2000ff1e0ff */
[----:B------:R-:W-:-:S03]  /*1ba0*/  ULDC.64 UR10, c[0x0][0x560] ;  /* 0x00015800000a7ab9 */ /* 0x000fc60000000a00 */
[----:B------:R-:W-:Y:S01]  /*1bb0*/  IADD3.X R5, RZ, UR7, RZ, P0, !PT ;  /* 0x00000007ff057c10 */ /* 0x000fe200087fe4ff */
[----:B------:R-:W-:-:S05]  /*1bc0*/  ULDC.64 UR6, c[0x0][0x548] ;  /* 0x0001520000067ab9 */ /* 0x000fca0000000a00 */
[----:B------:R-:W2:Y:S01]  /*1bd0*/  LDG.E.64 R4, desc[UR4][R4.64] ;  /* 0x0000000404047981 */ /* 0x000ea2000c1e1b00 */
[----:B------:R-:W-:Y:S02]  /*1be0*/  IADD3 R10, P0, R0, UR6, RZ ;  /* 0x00000006000a7c10 */ /* 0x000fe4000ff1e0ff */
[----:B------:R-:W-:Y:S02]  /*1bf0*/  IADD3 R12, P1, R2, UR8, RZ ;  /* 0x00000008020c7c10 */ /* 0x000fe4000ff3e0ff */
[----:B------:R-:W-:Y:S02]  /*1c00*/  IADD3 R14, P2, R3, UR10, RZ ;  /* 0x0000000a030e7c10 */ /* 0x000fe4000ff5e0ff */
[----:B------:R-:W-:Y:S02]  /*1c10*/  IADD3.X R11, RZ, UR7, RZ, P0, !PT ;  /* 0x00000007ff0b7c10 */ /* 0x000fe400087fe4ff */
[----:B------:R-:W-:Y:S02]  /*1c20*/  IADD3.X R13, RZ, UR9, RZ, P1, !PT ;  /* 0x00000009ff0d7c10 */ /* 0x000fe40008ffe4ff */
[----:B------:R-:W-:-:S02]  /*1c30*/  IADD3.X R15, RZ, UR11, RZ, P2, !PT ;  /* 0x0000000bff0f7c10 */ /* 0x000fc400097fe4ff */
[----:B------:R-:W5:Y:S04]  /*1c40*/  LDG.E.64 R10, desc[UR4][R10.64] ;  /* 0x000000040a0a7981 */ /* 0x000f68000c1e1b00 */
[----:B------:R-:W5:Y:S04]  /*1c50*/  LDG.E.64 R12, desc[UR4][R12.64] ;  /* 0x000000040c0c7981 */ /* 0x000f68000c1e1b00 */
[----:B------:R-:W5:Y:S01]  /*1c60*/  LDG.E.64 R14, desc[UR4][R14.64] ;  /* 0x000000040e0e7981 */ /* 0x000f62000c1e1b00 */
[----:B------:R-:W-:Y:S01]  /*1c70*/  MOV R2, 0x652b82fe ;  /* 0x652b82fe00027802 */ /* 0x000fe20000000f00 */
[----:B------:R-:W-:Y:S01]  /*1c80*/  UMOV UR6, 0xfefa39ef ;  /* 0xfefa39ef00067882 */ /* 0x000fe20000000000 */
[----:B------:R-:W-:Y:S01]  /*1c90*/  MOV R3, 0x3ff71547 ;  /* 0x3ff7154700037802 */ /* 0x000fe20000000f00 */
[----:B------:R-:W-:Y:S01]  /*1ca0*/  UMOV UR7, 0x3fe62e42 ;  /* 0x3fe62e4200077882 */ /* 0x000fe20000000000 */
[----:B------:R-:W-:Y:S04]  /*1cb0*/  BSSY B1, `(.L_x_5523) ;  /* 0x000003a000017945 */ /* 0x000fe80003800000 */
[----:B--2---:R-:W-:-:S02]  /*1cc0*/  DFMA R2, -R4, R2, 6.75539944105574400000e+15 ;  /* 0x433800000402742b */ /* 0x004fc40000000102 */
[----:B------:R-:W-:-:S06]  /*1cd0*/  DADD R20, -RZ, -R4 ;  /* 0x00000000ff147229 */ /* 0x000fcc0000000904 */
[----:B------:R-:W-:-:S04]  /*1ce0*/  DADD R6, R2, -6.75539944105574400000e+15 ;  /* 0xc338000002067429 */ /* 0x000fc80000000000 */
[----:B------:R-:W-:-:S04]  /*1cf0*/  FSETP.GEU.FTZ.AND P0, PT, |R21|, 4.1917929649353027344, PT ;  /* 0x4086232b1500780b */ /* 0x000fc80003f1e200 */
[----:B------:R-:W-:Y:S01]  /*1d00*/  DFMA R8, R6, -UR6, -R4 ;  /* 0x8000000606087c2b */ /* 0x000fe20008000804 */
[----:B------:R-:W-:Y:S01]  /*1d10*/  UMOV UR6, 0x3b39803f ;  /* 0x3b39803f00067882 */ /* 0x000fe20000000000 */
[----:B------:R-:W-:-:S06]  /*1d20*/  UMOV UR7, 0x3c7abc9e ;  /* 0x3c7abc9e00077882 */ /* 0x000fcc0000000000 */
[----:B------:R-:W-:Y:S01]  /*1d30*/  DFMA R6, R6, -UR6, R8 ;  /* 0x8000000606067c2b */ /* 0x000fe20008000008 */
[----:B------:R-:W-:Y:S01]  /*1d40*/  UMOV UR6, 0x69ce2bdf ;  /* 0x69ce2bdf00067882 */ /* 0x000fe20000000000 */
[----:B------:R-:W-:Y:S01]  /*1d50*/  MOV R8, 0xfca213ea ;  /* 0xfca213ea00087802 */ /* 0x000fe20000000f00 */
[----:B------:R-:W-:Y:S01]  /*1d60*/  UMOV UR7, 0x3e5ade15 ;  /* 0x3e5ade1500077882 */ /* 0x000fe20000000000 */
[----:B------:R-:W-:-:S06]  /*1d70*/  MOV R9, 0x3e928af3 ;  /* 0x3e928af300097802 */ /* 0x000fcc0000000f00 */
        /* <DEDUP_REMOVED lines=25> */
[----:B------:R-:W-:Y:S02]  /*1f10*/  ULDC.64 UR6, c[0x0][0x540] ;  /* 0x0001500000067ab9 */ /* 0x000fe40000000a00 */
[----:B------:R-:W-:-:S04]  /*1f20*/  IADD3 R18, P1, R19, UR6, RZ ;  /* 0x0000000613127c10 */ /* 0x000fc8000ff3e0ff */
[----:B------:R-:W-:Y:S01]  /*1f30*/  IADD3.X R19, RZ, UR7, RZ, P1, !PT ;  /* 0x00000007ff137c10 */ /* 0x000fe20008ffe4ff */
[----:B------:R-:W-:-:S08]  /*1f40*/  DFMA R8, R6, R8, 1 ;  /* 0x3ff000000608742b */ /* 0x000fd00000000008 */
[----:B------:R-:W-:-:S10]  /*1f50*/  DFMA R6, R6, R8, 1 ;  /* 0x3ff000000606742b */ /* 0x000fd40000000008 */
[----:B------:R-:W-:Y:S02]  /*1f60*/  LEA R9, R2, R7, 0x14 ;  /* 0x0000000702097211 */ /* 0x000fe400078ea0ff */
[----:B------:R-:W-:Y:S01]  /*1f70*/  MOV R8, R6 ;  /* 0x0000000600087202 */ /* 0x000fe20000000f00 */
[----:B------:R-:W-:Y:S06]  /*1f80*/  @!P0 BRA `(.L_x_5524) ;  /* 0x0000000000308947 */ /* 0x000fec0003800000 */
[----:B------:R-:W-:Y:S01]  /*1f90*/  FSETP.GEU.FTZ.AND P1, PT, |R21|, 4.2275390625, PT ;  /* 0x408748001500780b */ /* 0x000fe20003f3e200 */
[C---:B------:R-:W-:Y:S02]  /*1fa0*/  DADD R8, -R4.reuse, +INF ;  /* 0x7ff0000004087429 */ /* 0x040fe40000000100 */
[----:B------:R-:W-:-:S08]  /*1fb0*/  DSETP.GT.AND P0, PT, R4, RZ, PT ;  /* 0x000000ff0400722a */ /* 0x000fd00003f04000 */
[----:B------:R-:W-:Y:S02]  /*1fc0*/  FSEL R8, R8, RZ, !P0 ;  /* 0x000000ff08087208 */ /* 0x000fe40004000000 */
[----:B------:R-:W-:Y:S02]  /*1fd0*/  @!P1 LEA.HI R0, R2, R2, RZ, 0x1 ;  /* 0x0000000202009211 */ /* 0x000fe400078f08ff */
[----:B------:R-:W-:Y:S02]  /*1fe0*/  FSEL R9, R9, RZ, !P0 ;  /* 0x000000ff09097208 */ /* 0x000fe40004000000 */
[----:B------:R-:W-:-:S04]  /*1ff0*/  @!P1 SHF.R.S32.HI R3, RZ, 0x1, R0 ;  /* 0x00000001ff039819 */ /* 0x000fc80000011400 */
[----:B------:R-:W-:Y:S02]  /*2000*/  @!P1 IADD3 R2, R2, -R3, RZ ;  /* 0x8000000302029210 */ /* 0x000fe40007ffe0ff */
[----:B------:R-:W-:Y:S02]  /*2010*/  @!P1 LEA R7, R3, R7, 0x14 ;  /* 0x0000000703079211 */ /* 0x000fe400078ea0ff */
[----:B------:R-:W-:Y:S02]  /*2020*/  @!P1 LEA R3, R2, 0x3ff00000, 0x14 ;  /* 0x3ff0000002039811 */ /* 0x000fe400078ea0ff */
[----:B------:R-:W-:-:S06]  /*2030*/  @!P1 MOV R2, RZ ;  /* 0x000000ff00029202 */ /* 0x000fcc0000000f00 */
[----:B------:R-:W-:-:S11]  /*2040*/  @!P1 DMUL R8, R6, R2 ;  /* 0x0000000206089228 */ /* 0x000fd60000000000 */
.L_x_5524:
[----:B------:R-:W-:Y:S05]  /*2050*/  BSYNC B1 ;  /* 0x0000000000017941 */ /* 0x000fea0003800000 */
.L_x_5523:
[----:B------:R-:W-:Y:S01]  /*2060*/  DADD R2, R8, 1 ;  /* 0x3ff0000008027429 */ /* 0x000fe20000000000 */
[----:B------:R-:W-:Y:S05]  /*2070*/  BSSY B1, `(.L_x_5525) ;  /* 0x0000010000017945 */ /* 0x000fea0003800000 */
[----:B------:R-:W0:Y:S04]  /*2080*/  MUFU.RCP64H R5, R3 ;  /* 0x0000000300057308 */ /* 0x000e280000001800 */
[----:B------:R-:W-:-:S04]  /*2090*/  IADD3 R4, R3, 0x300402, RZ ;  /* 0x0030040203047810 */ /* 0x000fc80007ffe0ff */
[----:B------:R-:W-:Y:S02]  /*20a0*/  FSETP.GEU.AND P0, PT, |R4|, 5.8789094863358348022e-39, PT ;  /* 0x004004020400780b */ /* 0x000fe40003f0e200 */
[----:B0-----:R-:W-:-:S08]  /*20b0*/  DFMA R6, -R2, R4, 1 ;  /* 0x3ff000000206742b */ /* 0x001fd00000000104 */
[----:B------:R-:W-:-:S08]  /*20c0*/  DFMA R6, R6, R6, R6 ;  /* 0x000000060606722b */ /* 0x000fd00000000006 */
[----:B------:R-:W-:-:S08]  /*20d0*/  DFMA R6, R4, R6, R4 ;  /* 0x000000060406722b */ /* 0x000fd00000000004 */
[----:B------:R-:W-:-:S08]  /*20e0*/  DFMA R8, -R2, R6, 1 ;  /* 0x3ff000000208742b */ /* 0x000fd00000000106 */
[----:B------:R-:W-:Y:S01]  /*20f0*/  DFMA R6, R6, R8, R6 ;  /* 0x000000080606722b */ /* 0x000fe20000000006 */
[----:B------:R-:W-:Y:S10]  /*2100*/  @P0 BRA `(.L_x_5526) ;  /* 0x0000000000180947 */ /* 0x000ff40003800000 */
[----:B------:R-:W-:Y:S02]  /*2110*/  LOP3.LUT R6, R3, 0x7fffffff, RZ, 0xc0, !PT ;  /* 0x7fffffff03067812 */ /* 0x000fe400078ec0ff */
[----:B------:R-:W-:Y:S02]  /*2120*/  MOV R0, 0x2150 ;  /* 0x0000215000007802 */ /* 0x000fe40000000f00 */
[----:B------:R-:W-:-:S07]  /*2130*/  IADD3 R6, R6, -0x100000, RZ ;  /* 0xfff0000006067810 */ /* 0x000fce0007ffe0ff */
[----:B-----5:R-:W-:Y:S05]  /*2140*/  CALL.REL.NOINC `($__internal_2_$__cuda_sm20_dblrcp_rn_slowpath_v3) ;  /* 0x0000002000887944 */ /* 0x020fea0003c00000 */
[----:B------:R-:W-:Y:S02]  /*2150*/  MOV R6, R4 ;  /* 0x0000000400067202 */ /* 0x000fe40000000f00 */
[----:B------:R-:W-:-:S07]  /*2160*/  MOV R7, R5 ;  /* 0x0000000500077202 */ /* 0x000fce0000000f00 */
.L_x_5526:
[----:B------:R-:W-:Y:S05]  /*2170*/  BSYNC B1 ;  /* 0x0000000000017941 */ /* 0x000fea0003800000 */
.L_x_5525:
[----:B-----5:R-:W-:-:S08]  /*2180*/  DFMA R14, -R14, R6, R14 ;  /* 0x000000060e0e722b */ /* 0x020fd0000000010e */
[----:B------:R-:W-:-:S08]  /*2190*/  DMUL R10, R10, R14 ;  /* 0x0000000e0a0a7228 */ /* 0x000fd00000000000 */
[----:B------:R-:W-:Y:S01]  /*21a0*/  DFMA R10, R12, R6, R10 ;  /* 0x000000060c0a722b */ /* 0x000fe2000000000a */
[----:B------:R-:W-:-:S04]  /*21b0*/  LEA R13, R17, R16, 0x8 ;  /* 0x00000010110d7211 */ /* 0x000fc800078e40ff */
[----:B------:R-:W-:Y:S02]  /*21c0*/  IADD3 R13, R13, 0x80, RZ ;  /* 0x000000800d0d7810 */ /* 0x000fe40007ffe0ff */
[----:B------:R0:W-:Y:S05]  /*21d0*/  STG.E.64 desc[UR4][R18.64], R10 ;  /* 0x0000000a12007986 */ /* 0x0001ea000c101b04 */
.L_x_5521:
[----:B------:R-:W-:Y:S05]  /*21e0*/  BSYNC B0 ;  /* 0x0000000000007941 */ /* 0x000fea0003800000 */
.L_x_5520:
[----:B------:R-:W-:Y:S02]  /*21f0*/  ULDC UR6, c[0x0][0x210] ;  /* 0x0000840000067ab9 */ /* 0x000fe40000000800 */
[----:B------:R-:W-:-:S13]  /*2200*/  ISETP.GE.AND P0, PT, R13, UR6, PT ;  /* 0x000000060d007c0c */ /* 0x000fda000bf06270 */
[----:B------:R-:W-:Y:S05]  /*2210*/  @P0 EXIT ;  /* 0x000000000000094d */ /* 0x000fea0003800000 */
[----:B------:R-:W1:Y:S01]  /*2220*/  LDC R5, c[0x0][0x218] ;  /* 0x00008600ff057b82 */ /* 0x000e620000000800 */
[----:B------:R-:W-:Y:S01]  /*2230*/  HFMA2.MMA R4, -RZ, RZ, 0, 0 ;  /* 0x00000000ff047435 */ /* 0x000fe200000001ff */
[----:B------:R-:W-:Y:S01]  /*2240*/  MOV R0, RZ ;  /* 0x000000ff00007202 */ /* 0x000fe20000000f00 */
[----:B------:R-:W-:Y:S01]  /*2250*/  HFMA2.MMA R6, -RZ, RZ, 0, 0 ;  /* 0x00000000ff067435 */ /* 0x000fe200000001ff */
[----:B------:R-:W-:Y:S02]  /*2260*/  MOV R3, RZ ;  /* 0x000000ff00037202 */ /* 0x000fe40000000f00 */
[----:B------:R-:W-:Y:S02]  /*2270*/  MOV R17, RZ ;  /* 0x000000ff00117202 */ /* 0x000fe40000000f00 */
[----:B-1----:R-:W-:-:S13]  /*2280*/  ISETP.NE.AND P0, PT, R5, RZ, PT ;  /* 0x000000ff0500720c */ /* 0x002fda0003f05270 */
        /* <DEDUP_REMOVED lines=19> */
[----:B------:R-:W-:Y:S01]  /*23c0*/  HFMA2.MMA R8, -RZ, RZ, 0, 0 ;  /* 0x00000000ff087435 */ /* 0x000fe200000001ff */
[----:B------:R-:W-:Y:S01]  /*23d0*/  ULDC.64 UR8, c[0x0][0x228] ;  /* 0x00008a0000087ab9 */ /* 0x000fe20000000a00 */
[----:B------:R-:W-:Y:S01]  /*23e0*/  ULDC UR6, c[0x0][0x230] ;  /* 0x00008c0000067ab9 */ /* 0x000fe20000000800 */
[----:B------:R-:W-:-:S07]  /*23f0*/  ISETP.NE.AND P0, PT, R5, 0x2, PT ;  /* 0x000000020500780c */ /* 0x000fce0003f05270 */
[----:B0-----:R-:W-:-:S05]  /*2400*/  IMAD.HI.U32 R10, R9, UR9, R8 ;  /* 0x00000009090a7c27 */ /* 0x001fca000f8e0008 */
        /* <DEDUP_REMOVED lines=370> */
[----:B------:R-:W-:Y:S01]  /*3b30*/  ULDC.64 UR8, c[0x0][0x330] ;  /* 0x0000cc0000087ab9 */ /* 0x000fe20000000a00 */
[----:B------:R-:W-:Y:S01]  /*3b40*/  MOV R8, RZ ;  /* 0x000000ff00087202 */ /* 0x000fe20000000f00 */
[----:B------:R-:W-:Y:S01]  /*3b50*/  ULDC UR6, c[0x0][0x338] ;  /* 0x0000ce0000067ab9 */ /* 0x000fe20000000800 */
[----:B------:R-:W-:-:S03]  /*3b60*/  ULDC.64 UR10, c[0x0][0x520] ;  /* 0x00014800000a7ab9 */ /* 0x000fc60000000a00 */
[----:B------:R-:W-:-:S05]  /*3b70*/  IMAD.HI.U32 R14, R9, UR9, R8 ;  /* 0x00000009090e7c27 */ /* 0x000fca000f8e0008 */
[----:B------:R-:W-:Y:S01]  /*3b80*/  SHF.R.U32.HI R15, RZ, UR6, R14 ;  /* 0x00000006ff0f7c19 */ /* 0x000fe2000801160e */
[----:B------:R-:W0:Y:S01]  /*3b90*/  @P0 LDC.64 R18, c[0x0][0x340] ;  /* 0x0000d000ff120b82 */ /* 0x000e220000000a00 */
[----:B------:R-:W-:Y:S01]  /*3ba0*/  @P0 MOV R14, RZ ;  /* 0x000000ff000e0202 */ /* 0x000fe20000000f00 */
[----:B------:R-:W-:Y:S01]  /*3bb0*/  ULDC UR6, c[0x0][0x514] ;  /* 0x0001450000067ab9 */ /* 0x000fe20000000800 */
[----:B------:R-:W-:-:S05]  /*3bc0*/  IADD3 R5, -R15, RZ, RZ ;  /* 0x000000ff0f057210 */ /* 0x000fca0007ffe1ff */
[----:B------:R-:W1:Y:S01]  /*3bd0*/  @P0 LDC R8, c[0x0][0x33c] ;  /* 0x0000cf00ff080b82 */ /* 0x000e620000000800 */
[----:B------:R-:W-:Y:S01]  /*3be0*/  IMAD R9, R5, UR8, R9 ;  /* 0x0000000805097c24 */ /* 0x000fe2000f8e0209 */
[----:B------:R-:W-:-:S03]  /*3bf0*/  ULDC.64 UR8, c[0x0][0x518] ;  /* 0x0001460000087ab9 */ /* 0x000fc60000000a00 */
[C---:B------:R-:W-:Y:S02]  /*3c00*/  IMAD R17, R9.reuse, UR6, R17 ;  /* 0x0000000609117c24 */ /* 0x040fe4000f8e0211 */
[C---:B------:R-:W-:Y:S01]  /*3c10*/  IMAD R6, R9.reuse, UR8, R6 ;  /* 0x0000000809067c24 */ /* 0x040fe2000f8e0206 */
[----:B------:R-:W2:Y:S01]  /*3c20*/  @P0 LDC.64 R12, c[0x0][0x528] ;  /* 0x00014a00ff0c0b82 */ /* 0x000ea20000000a00 */
[C---:B------:R-:W-:Y:S02]  /*3c30*/  IMAD R3, R9.reuse, UR9, R3 ;  /* 0x0000000909037c24 */ /* 0x040fe4000f8e0203 */
[C---:B------:R-:W-:Y:S02]  /*3c40*/  IMAD R4, R9.reuse, UR10, R4 ;  /* 0x0000000a09047c24 */ /* 0x040fe4000f8e0204 */
[----:B------:R-:W-:Y:S02]  /*3c50*/  IMAD R0, R9, UR11, R0 ;  /* 0x0000000b09007c24 */ /* 0x000fe4000f8e0200 */
[----:B0-----:R-:W-:Y:S01]  /*3c60*/  @P0 IMAD.HI.U32 R2, R15, R18, R14 ;  /* 0x000000120f020227 */ /* 0x001fe200078e000e */
[----:B------:R-:W0:Y:S04]  /*3c70*/  @P0 LDC.64 R10, c[0x0][0x530] ;  /* 0x00014c00ff0a0b82 */ /* 0x000e280000000a00 */
[----:B------:R-:W-:-:S04]  /*3c80*/  @P0 SHF.R.U32.HI R2, RZ, R19, R2 ;  /* 0x00000013ff020219 */ /* 0x000fc80000011602 */
[----:B------:R-:W3:Y:S01]  /*3c90*/  @P0 LDC R14, c[0x0][0x538] ;  /* 0x00014e00ff0e0b82 */ /* 0x000ee20000000800 */
[----:B------:R-:W-:-:S05]  /*3ca0*/  @P0 IADD3 R7, -R2, RZ, RZ ;  /* 0x000000ff02070210 */ /* 0x000fca0007ffe1ff */
[----:B-1----:R-:W-:-:S04]  /*3cb0*/  @P0 IMAD R15, R8, R7, R15 ;  /* 0x00000007080f0224 */ /* 0x002fc800078e020f */
[C---:B--2---:R-:W-:Y:S02]  /*3cc0*/  @P0 IMAD R17, R15.reuse, R12, R17 ;  /* 0x0000000c0f110224 */ /* 0x044fe400078e0211 */
[C---:B------:R-:W-:Y:S02]  /*3cd0*/  @P0 IMAD R6, R15.reuse, R13, R6 ;  /* 0x0000000d0f060224 */ /* 0x040fe400078e0206 */
[C---:B0-----:R-:W-:Y:S02]  /*3ce0*/  @P0 IMAD R3, R15.reuse, R10, R3 ;  /* 0x0000000a0f030224 */ /* 0x041fe400078e0203 */
[C---:B------:R-:W-:Y:S02]  /*3cf0*/  @P0 IMAD R4, R15.reuse, R11, R4 ;  /* 0x0000000b0f040224 */ /* 0x040fe400078e0204 */
[----:B---3--:R-:W-:-:S07]  /*3d00*/  @P0 IMAD R0, R15, R14, R0 ;  /* 0x0000000e0f000224 */ /* 0x008fce00078e0200 */
.L_x_5527:
[----:B------:R-:W-:Y:S01]  /*3d10*/  ULDC.64 UR6, c[0x0][0x550] ;  /* 0x0001540000067ab9 */ /* 0x000fe20000000a00 */
[----:B------:R-:W-:Y:S01]  /*3d20*/  ULDC.64 UR8, c[0x0][0x558] ;  /* 0x0001560000087ab9 */ /* 0x000fe20000000a00 */
[----:B------:R-:W-:Y:S01]  /*3d30*/  IADD3 R2, P0, R3, UR6, RZ ;  /* 0x0000000603027c10 */ /* 0x000fe2000ff1e0ff */
[----:B------:R-:W-:-:S03]  /*3d40*/  ULDC.64 UR10, c[0x0][0x560] ;  /* 0x00015800000a7ab9 */ /* 0x000fc60000000a00 */
[----:B------:R-:W-:Y:S01]  /*3d50*/  IADD3.X R3, RZ, UR7, RZ, P0, !PT ;  /* 0x00000007ff037c10 */ /* 0x000fe200087fe4ff */
[----:B------:R-:W-:-:S05]  /*3d60*/  ULDC.64 UR6, c[0x0][0x548] ;  /* 0x0001520000067ab9 */ /* 0x000fca0000000a00 */
[----:B------:R-:W2:Y:S01]  /*3d70*/  LDG.E.64 R2, desc[UR4][R2.64] ;  /* 0x0000000402027981 */ /* 0x000ea2000c1e1b00 */
[----:B0-----:R-:W-:Y:S02]  /*3d80*/  IADD3 R10, P0, R6, UR6, RZ ;  /* 0x00000006060a7c10 */ /* 0x001fe4000ff1e0ff */
        /* <DEDUP_REMOVED lines=70> */
.L_x_5529:
[----:B------:R-:W-:Y:S05]  /*41f0*/  BSYNC B0 ;  /* 0x0000000000007941 */ /* 0x000fea0003800000 */
.L_x_5528:
        /* <DEDUP_REMOVED lines=12> */
[----:B------:R-:W-:Y:S02]  /*42c0*/  MOV R2, R8 ;  /* 0x0000000800027202 */ /* 0x000fe40000000f00 */
[----:B------:R-:W-:Y:S02]  /*42d0*/  MOV R3, R9 ;  /* 0x0000000900037202 */ /* 0x000fe40000000f00 */
[----:B------:R-:W-:Y:S02]  /*42e0*/  IADD3 R6, R6, -0x100000, RZ ;  /* 0xfff0000006067810 */ /* 0x000fe40007ffe0ff */
[----:B------:R-:W-:-:S07]  /*42f0*/  MOV R0, 0x4310 ;  /* 0x0000431000007802 */ /* 0x000fce0000000f00 */
[----:B-----5:R-:W-:Y:S05]  /*4300*/  CALL.REL.NOINC `($__internal_2_$__cuda_sm20_dblrcp_rn_slowpath_v3) ;  /* 0x0000000000187944 */ /* 0x020fea0003c00000 */
.L_x_5531:
[----:B------:R-:W-:Y:S05]  /*4310*/  BSYNC B0 ;  /* 0x0000000000007941 */ /* 0x000fea0003800000 */
.L_x_5530:
[----:B-----5:R-:W-:-:S08]  /*4320*/  DFMA R14, -R14, R4, R14 ;  /* 0x000000040e0e722b */ /* 0x020fd0000000010e */
[----:B------:R-:W-:-:S08]  /*4330*/  DMUL R10, R10, R14 ;  /* 0x0000000e0a0a7228 */ /* 0x000fd00000000000 */
[----:B------:R-:W-:-:S07]  /*4340*/  DFMA R10, R12, R4, R10 ;  /* 0x000000040c0a722b */ /* 0x000fce000000000a */
[----:B------:R-:W-:Y:S01]  /*4350*/  STG.E.64 desc[UR4][R16.64], R10 ;  /* 0x0000000a10007986 */ /* 0x000fe2000c101b04 */
[----:B------:R-:W-:Y:S05]  /*4360*/  EXIT ;  /* 0x000000000000794d */ /* 0x000fea0003800000 */
        .weak           $__internal_2_$__cuda_sm20_dblrcp_rn_slowpath_v3
        .type           $__internal_2_$__cuda_sm20_dblrcp_rn_slowpath_v3,@function
        .size           $__internal_2_$__cuda_sm20_dblrcp_rn_slowpath_v3,(.L_x_9560 - $__internal_2_$__cuda_sm20_dblrcp_rn_slowpath_v3)
$__internal_2_$__cuda_sm20_dblrcp_rn_slowpath_v3:
[----:B------:R-:W-:Y:S01]  /*4370*/  DSETP.GTU.AND P0, PT, |R2|, +INF , PT ;  /* 0x7ff000000200742a */ /* 0x000fe20003f0c200 */
[----:B------:R-:W-:-:S13]  /*4380*/  BSSY B2, `(.L_x_5532) ;  /* 0x0000022000027945 */ /* 0x000fda0003800000 */
[----:B------:R-:W-:Y:S05]  /*4390*/  @P0 BRA `(.L_x_5533) ;  /* 0x0000000000780947 */ /* 0x000fea0003800000 */
[----:B------:R-:W-:-:S04]  /*43a0*/  LOP3.LUT R7, R3, 0x7fffffff, RZ, 0xc0, !PT ;  /* 0x7fffffff03077812 */ /* 0x000fc800078ec0ff */
[----:B------:R-:W-:-:S04]  /*43b0*/  IADD3 R4, R7, -0x1, RZ ;  /* 0xffffffff07047810 */ /* 0x000fc80007ffe0ff */
[----:B------:R-:W-:-:S13]  /*43c0*/  ISETP.GE.U32.AND P0, PT, R4, 0x7fefffff, PT ;  /* 0x7fefffff0400780c */ /* 0x000fda0003f06070 */
[----:B------:R-:W-:Y:S02]  /*43d0*/  @P0 LOP3.LUT R5, R3, 0x7ff00000, RZ, 0x3c, !PT ;  /* 0x7ff0000003050812 */ /* 0x000fe400078e3cff */
[----:B------:R-:W-:Y:S01]  /*43e0*/  @P0 MOV R4, RZ ;  /* 0x000000ff00040202 */ /* 0x000fe20000000f00 */
[----:B------:R-:W-:Y:S06]  /*43f0*/  @P0 BRA `(.L_x_5534) ;  /* 0x0000000000680947 */ /* 0x000fec0003800000 */
[----:B------:R-:W-:-:S13]  /*4400*/  ISETP.GE.U32.AND P0, PT, R7, 0x1000001, PT ;  /* 0x010000010700780c */ /* 0x000fda0003f06070 */
[----:B------:R-:W-:Y:S05]  /*4410*/  @!P0 BRA `(.L_x_5535) ;  /* 0x0000000000348947 */ /* 0x000fea0003800000 */
[----:B------:R-:W-:Y:S02]  /*4420*/  IADD3 R5, R3, -0x3fe00000, RZ ;  /* 0xc020000003057810 */ /* 0x000fe40007ffe0ff */
[----:B------:R-:W-:Y:S02]  /*4430*/  MOV R4, R2 ;  /* 0x0000000200047202 */ /* 0x000fe40000000f00 */
[----:B------:R-:W0:Y:S04]  /*4440*/  MUFU.RCP64H R7, R5 ;  /* 0x0000000500077308 */ /* 0x000e280000001800 */
        /* <DEDUP_REMOVED lines=10> */
.L_x_5535:
        /* <DEDUP_REMOVED lines=9> */
.L_x_5533:
[----:B------:R-:W-:Y:S02]  /*4580*/  LOP3.LUT R5, R3, 0x80000, RZ, 0xfc, !PT ;  /* 0x0008000003057812 */ /* 0x000fe400078efcff */
[----:B------:R-:W-:-:S07]  /*4590*/  MOV R4, R2 ;  /* 0x0000000200047202 */ /* 0x000fce0000000f00 */
.L_x_5534:
[----:B------:R-:W-:Y:S05]  /*45a0*/  BSYNC B2 ;  /* 0x0000000000027941 */ /* 0x000fea0003800000 */
.L_x_5532:
[----:B------:R-:W-:Y:S01]  /*45b0*/  HFMA2.MMA R3, -RZ, RZ, 0, 0 ;  /* 0x00000000ff037435 */ /* 0x000fe200000001ff */
[----:B------:R-:W-:-:S05]  /*45c0*/  MOV R2, R0 ;  /* 0x0000000000027202 */ /* 0x000fca0000000f00 */
[----:B------:R-:W-:Y:S05]  /*45d0*/  RET.REL.NODEC R2 `(_ZN2at6native18elementwise_kernelILi128ELi2EZNS0_22gpu_kernel_impl_nocastIZZZNS0_14glu_jvp_kernelERNS_18TensorIteratorBaseEENKUlvE_clEvENKUlvE_clEvEUlddddE_EEvS4_RKT_EUliE_EEviT1_) ;  /* 0xffffffb802887950 */ /* 0x000fea0003c3ffff */
.L_x_5536:
        /* <DEDUP_REMOVED lines=10> */
.L_x_9560:


//--------------------- .text._ZN2at6native27unrolled_elementwise_kernelIZZZNS0_14glu_jvp_kernelERNS_18TensorIteratorBaseEENKUlvE_clEvENKUlvE_clEvEUlddddE_St5arrayIPcLm5EELi4E23TrivialOffsetCalculatorILi4EjESA_ILi1EjENS0_6memory15LoadWithoutCastENSD_16StoreWithoutCastEEEviT_T0_T2_T3_T4_T5_ --------------------------
	.section	.text._ZN2at6native27unrolled_elementwise_kernelIZZZNS0_14glu_jvp_kernelERNS_18TensorIteratorBaseEENKUlvE_clEvENKUlvE_clEvEUlddddE_St5arrayIPcLm5EELi4E23TrivialOffsetCalculatorILi4EjESA_ILi1EjENS0_6memory15LoadWithoutCastENSD_16StoreWithoutCastEEEviT_T0_T2_T3_T4_T5_,"ax",@progbits
	.align	128
        .global         _ZN2at6native27unrolled_elementwise_kernelIZZZNS0_14glu_jvp_kernelERNS_18TensorIteratorBaseEENKUlvE_clEvENKUlvE_clEvEUlddddE_St5arrayIPcLm5EELi4E23TrivialOffsetCalculatorILi4EjESA_ILi1EjENS0_6memory15LoadWithoutCastENSD_16StoreWithoutCastEEEviT_T0_T2_T3_T4_T5_
        .type           _ZN2at6native27unrolled_elementwise_kernelIZZZNS0_14glu_jvp_kernelERNS_18TensorIteratorBaseEENKUlvE_clEvENKUlvE_clEvEUlddddE_St5arrayIPcLm5EELi4E23TrivialOffsetCalculatorILi4EjESA_ILi1EjENS0_6memory15LoadWithoutCastENSD_16StoreWithoutCastEEEviT_T0_T2_T3_T4_T5_,@function
        .size           _ZN2at6native27unrolled_elementwise_kernelIZZZNS0_14glu_jvp_kernelERNS_18TensorIteratorBaseEENKUlvE_clEvENKUlvE_clEvEUlddddE_St5arrayIPcLm5EELi4E23TrivialOffsetCalculatorILi4EjESA_ILi1EjENS0_6memory15LoadWithoutCastENSD_16StoreWithoutCastEEEviT_T0_T2_T3_T4_T5_,(.L_x_9561 - _ZN2at6native27unrolled_elementwise_kernelIZZZNS0_14glu_jvp_kernelERNS_18TensorIteratorBaseEENKUlvE_clEvENKUlvE_clEvEUlddddE_St5arrayIPcLm5EELi4E23TrivialOffsetCalculatorILi4EjESA_ILi1EjENS0_6memory15LoadWithoutCastENSD_16StoreWithoutCastEEEviT_T0_T2_T3_T4_T5_)
        .other          _ZN2at6native27unrolled_elementwise_kernelIZZZNS0_14glu_jvp_kernelERNS_18TensorIteratorBaseEENKUlvE_clEvENKUlvE_clEvEUlddddE_St5arrayIPcLm5EELi4E23TrivialOffsetCalculatorILi4EjESA_ILi1EjENS0_6memory15LoadWithoutCastENSD_16StoreWithoutCastEEEviT_T0_T2_T3_T4_T5_,@"STO_CUDA_ENTRY STV_DEFAULT"
_ZN2at6native27unrolled_elementwise_kernelIZZZNS0_14glu_jvp_kernelERNS_18TensorIteratorBaseEENKUlvE_clEvENKUlvE_clEvEUlddddE_St5arrayIPcLm5EELi4E23TrivialOffsetCalculatorILi4EjESA_ILi1EjENS0_6memory15LoadWithoutCastENSD_16StoreWithoutCastEEEviT_T0_T2_T3_T4_T5_:
.text._ZN2at6native27unrolled_elementwise_kernelIZZZNS0_14glu_jvp_kernelERNS_18TensorIteratorBaseEENKUlvE_clEvENKUlvE_clEvEUlddddE_St5arrayIPcLm5EELi4E23TrivialOffsetCalculatorILi4EjESA_ILi1EjENS0_6memory15LoadWithoutCastENSD_16StoreWithoutCastEEEviT_T0_T2_T3_T4_T5_:
[----:B------:R-:W-:Y:S01]  /*0000*/  LDC R1, c[0x0][0x28] ;  /* 0x00000a00ff017b82 */ /* 0x000fe20000000800 */
[----:B------:R-:W0:Y:S07]  /*0010*/  S2R R32, SR_CTAID.X ;  /* 0x0000000000207919 */ /* 0x000e2e0000002500 */
[----:B------:R-:W0:Y:S01]  /*0020*/  LDC R3, c[0x0][0x210] ;  /* 0x00008400ff037b82 */ /* 0x000e220000000800 */
[----:B------:R-:W-:Y:S01]  /*0030*/  ULDC.64 UR4, c[0x0][0x208] ;  /* 0x0000820000047ab9 */ /* 0x000fe20000000a00 */
[----:B------:R-:W-:Y:S01]  /*0040*/  CS2R R24, SRZ ;  /* 0x0000000000187805 */ /* 0x000fe2000001ff00 */
[----:B------:R-:W1:Y:S01]  /*0050*/  S2R R33, SR_TID.X ;  /* 0x0000000000217919 */ /* 0x000e620000002100 */
[----:B0-----:R-:W-:-:S05]  /*0060*/  IMAD R0, R32, -0x200, R3 ;  /* 0xfffffe0020007824 */ /* 0x001fca00078e0203 */
[----:B-1----:R-:W-:-:S13]  /*0070*/  ISETP.GE.AND P2, PT, R33, R0, PT ;  /* 0x000000002100720c */ /* 0x002fda0003f46270 */
[----:B------:R-:W-:Y:S01]  /*0080*/  @!P2 IMAD R35, R32, 0x200, R33 ;  /* 0x000002002023a824 */ /* 0x000fe200078e0221 */
[----:B------:R-:W0:Y:S01]  /*0090*/  @!P2 LDC.64 R30, c[0x0][0x238] ;  /* 0x00008e00ff1eab82 */ /* 0x000e220000000a00 */
[----:B------:R-:W-:-:S05]  /*00a0*/  @!P2 VIADD R33, R33, 0x80 ;  /* 0x000000802121a836 */ /* 0x000fca0000000000 */
[----:B------:R-:W-:Y:S02]  /*00b0*/  ISETP.GE.AND P0, PT, R33, R0, PT ;  /* 0x000000002100720c */ /* 0x000fe40003f06270 */
[----:B------:R-:W-:Y:S01]  /*00c0*/  CS2R R20, SRZ ;  /* 0x0000000000147805 */ /* 0x000fe2000001ff00 */
[----:B------:R-:W1:Y:S08]  /*00d0*/  @!P2 LDC.64 R38, c[0x0][0x220] ;  /* 0x00008800ff26ab82 */ /* 0x000e700000000a00 */
[----:B------:R-:W2:Y:S02]  /*00e0*/  @!P2 LDC.64 R40, c[0x0][0x228] ;  /* 0x00008a00ff28ab82 */ /* 0x000ea40000000a00 */
[----:B------:R-:W-:-:S02]  /*00f0*/  @!P0 IMAD R19, R32, 0x200, R33 ;  /* 0x0000020020138824 */ /* 0x000fc400078e0221 */
[----:B------:R-:W-:-:S04]  /*0100*/  @!P0 VIADD R33, R33, 0x80 ;  /* 0x0000008021218836 */ /* 0x000fc80000000000 */
[----:B------:R-:W3:Y:S01]  /*0110*/  @!P0 LDC.64 R10, c[0x0][0x228] ;  /* 0x00008a00ff0a8b82 */ /* 0x000ee20000000a00 */
[----:B------:R-:W-:-:S07]  /*0120*/  ISETP.GE.AND P3, PT, R33, R0, PT ;  /* 0x000000002100720c */ /* 0x000fce0003f66270 */
[----:B------:R-:W4:Y:S08]  /*0130*/  @!P0 LDC.64 R2, c[0x0][0x220] ;  /* 0x00008800ff028b82 */ /* 0x000f300000000a00 */
[----:B------:R-:W0:Y:S08]  /*0140*/  @!P0 LDC.64 R14, c[0x0][0x230] ;  /* 0x00008c00ff0e8b82 */ /* 0x000e300000000a00 */
[----:B------:R-:W1:Y:S01]  /*0150*/  @!P0 LDC.64 R16, c[0x0][0x238] ;  /* 0x00008e00ff108b82 */ /* 0x000e620000000a00 */
[----:B---3--:R-:W-:-:S07]  /*0160*/  @!P0 IMAD.WIDE.U32 R36, R19, 0x8, R10 ;  /* 0x0000000813248825 */ /* 0x008fce00078e000a */
[----:B------:R-:W3:Y:S01]  /*0170*/  @!P3 LDC.64 R8, c[0x0][0x220] ;  /* 0x00008800ff08bb82 */ /* 0x000ee20000000a00 */
[----:B------:R-:W-:Y:S02]  /*0180*/  @!P3 IMAD R11, R32, 0x200, R33 ;  /* 0x00000200200bb824 */ /* 0x000fe400078e0221 */
[----:B----4-:R-:W-:-:S05]  /*0190*/  @!P0 IMAD.WIDE.U32 R12, R19, 0x8, R2 ;  /* 0x00000008130c8825 */ /* 0x010fca00078e0002 */
[----:B------:R-:W4:Y:S01]  /*01a0*/  @!P3 LDC.64 R6, c[0x0][0x228] ;  /* 0x00008a00ff06bb82 */ /* 0x000f220000000a00 */
[----:B------:R-:W-:Y:S01]  /*01b0*/  @!P3 VIADD R33, R33, 0x80 ;  /* 0x000000802121b836 */ /* 0x000fe20000000000 */
[----:B------:R-:W5:Y:S01]  /*01c0*/  @!P0 LDG.E.64 R24, desc[UR4][R12.64] ;  /* 0x000000040c188981 */ /* 0x000f62000c1e1b00 */
[----:B0-----:R-:W-:Y:S01]  /*01d0*/  @!P0 IMAD.WIDE.U32 R42, R19, 0x8, R14 ;  /* 0x00000008132a8825 */ /* 0x001fe200078e000e */
[----:B------:R-:W-:Y:S02]  /*01e0*/  CS2R R22, SRZ ;  /* 0x0000000000167805 */ /* 0x000fe4000001ff00 */
[----:B------:R-:W-:Y:S02]  /*01f0*/  ISETP.GE.AND P1, PT, R33, R0, PT ;  /* 0x000000002100720c */ /* 0x000fe40003f26270 */
[----:B------:R-:W0:Y:S01]  /*0200*/  @!P3 LDC.64 R4, c[0x0][0x230] ;  /* 0x00008c00ff04bb82 */ /* 0x000e220000000a00 */
[----:B-1----:R-:W-:Y:S01]  /*0210*/  @!P0 IMAD.WIDE.U32 R14, R19, 0x8, R16 ;  /* 0x00000008130e8825 */ /* 0x002fe200078e0010 */
[----:B------:R-:W-:Y:S01]  /*0220*/  CS2R R18, SRZ ;  /* 0x0000000000127805 */ /* 0x000fe2000001ff00 */
[----:B------:R-:W5:Y:S05]  /*0230*/  @!P0 LDG.E.64 R20, desc[UR4][R42.64] ;  /* 0x000000042a148981 */ /* 0x000f6a000c1e1b00 */
[----:B------:R-:W1:Y:S01]  /*0240*/  @!P3 LDC.64 R2, c[0x0][0x238] ;  /* 0x00008e00ff02bb82 */ /* 0x000e620000000a00 */
[C---:B---3--:R-:W-:Y:S01]  /*0250*/  @!P3 IMAD.WIDE.U32 R26, R11.reuse, 0x8, R8 ;  /* 0x000000080b1ab825 */ /* 0x048fe200078e0008 */
[----:B------:R3:W5:Y:S03]  /*0260*/  @!P0 LDG.E.64 R18, desc[UR4][R14.64] ;  /* 0x000000040e128981 */ /* 0x000766000c1e1b00 */
[----:B----4-:R-:W-:-:S03]  /*0270*/  @!P3 IMAD.WIDE.U32 R6, R11, 0x8, R6 ;  /* 0x000000080b06b825 */ /* 0x010fc600078e0006 */
[----:B------:R-:W4:Y:S08]  /*0280*/  @!P1 LDC.64 R8, c[0x0][0x220] ;  /* 0x00008800ff089b82 */ /* 0x000f300000000a00 */
[----:B------:R-:W2:Y:S01]  /*0290*/  @!P2 LDC.64 R28, c[0x0][0x230] ;  /* 0x00008c00ff1cab82 */ /* 0x000ea20000000a00 */
[----:B---3--:R-:W-:Y:S01]  /*02a0*/  CS2R R14, SRZ ;  /* 0x00000000000e7805 */ /* 0x008fe2000001ff00 */
[C---:B0-----:R-:W-:Y:S01]  /*02b0*/  @!P3 IMAD.WIDE.U32 R44, R11.reuse, 0x8, R4 ;  /* 0x000000080b2cb825 */ /* 0x041fe200078e0004 */
[----:B------:R-:W-:Y:S01]  /*02c0*/  CS2R R12, SRZ ;  /* 0x00000000000c7805 */ /* 0x000fe2000001ff00 */
[----:B------:R0:W5:Y:S02]  /*02d0*/  @!P0 LDG.E.64 R22, desc[UR4][R36.64] ;  /* 0x0000000424168981 */ /* 0x000164000c1e1b00 */
[----:B-1----:R-:W-:-:S02]  /*02e0*/  @!P3 IMAD.WIDE.U32 R42, R11, 0x8, R2 ;  /* 0x000000080b2ab825 */ /* 0x002fc400078e0002 */
[----:B------:R1:W5:Y:S01]  /*02f0*/  @!P3 LDG.E.64 R14, desc[UR4][R6.64] ;  /* 0x00000004060eb981 */ /* 0x000362000c1e1b00 */
[----:B------:R-:W3:Y:S01]  /*0300*/  @!P1 LDC.64 R2, c[0x0][0x228] ;  /* 0x00008a00ff029b82 */ /* 0x000ee20000000a00 */
[----:B------:R-:W-:Y:S02]  /*0310*/  CS2R R10, SRZ ;  /* 0x00000000000a7805 */ /* 0x000fe4000001ff00 */
[----:B------:R-:W-:Y:S01]  /*0320*/  CS2R R16, SRZ ;  /* 0x0000000000107805 */ /* 0x000fe2000001ff00 */
[----:B------:R-:W5:Y:S04]  /*0330*/  @!P3 LDG.E.64 R12, desc[UR4][R44.64] ;  /* 0x000000042c0cb981 */ /* 0x000f68000c1e1b00 */
[----:B------:R1:W5:Y:S01]  /*0340*/  @!P3 LDG.E.64 R10, desc[UR4][R42.64] ;  /* 0x000000042a0ab981 */ /* 0x000362000c1e1b00 */
[----:B------:R-:W3:Y:S01]  /*0350*/  @!P1 LDC.64 R4, c[0x0][0x230] ;  /* 0x00008c00ff049b82 */ /* 0x000ee20000000a00 */
[----:B0-----:R-:W-:-:S02]  /*0360*/  CS2R R36, SRZ ;  /* 0x0000000000247805 */ /* 0x001fc4000001ff00 */
[----:B------:R0:W5:Y:S05]  /*0370*/  @!P3 LDG.E.64 R16, desc[UR4][R26.64] ;  /* 0x000000041a10b981 */ /* 0x00016a000c1e1b00 */
[----:B-1----:R-:W1:Y:S01]  /*0380*/  @!P1 LDC.64 R6, c[0x0][0x238] ;  /* 0x00008e00ff069b82 */ /* 0x002e620000000a00 */
[----:B------:R-:W-:Y:S01]  /*0390*/  @!P1 LEA R43, R32, R33, 0x9 ;  /* 0x00000021202b9211 */ /* 0x000fe200078e48ff */
[----:B------:R-:W-:Y:S01]  /*03a0*/  @!P2 IMAD.WIDE.U32 R44, R35, 0x8, R30 ;  /* 0x00000008232ca825 */ /* 0x000fe200078e001e */
[----:B0-----:R-:W-:-:S03]  /*03b0*/  CS2R R26, SRZ ;  /* 0x00000000001a7805 */ /* 0x001fc6000001ff00 */
[----:B----4-:R-:W-:Y:S01]  /*03c0*/  @!P1 IMAD.WIDE.U32 R30, R43, 0x8, R8 ;  /* 0x000000082b1e9825 */ /* 0x010fe200078e0008 */
[----:B------:R-:W-:-:S03]  /*03d0*/  CS2R R8, SRZ ;  /* 0x0000000000087805 */ /* 0x000fc6000001ff00 */
[----:B------:R-:W-:-:S04]  /*03e0*/  @!P2 IMAD.WIDE.U32 R38, R35, 0x8, R38 ;  /* 0x000000082326a825 */ /* 0x000fc800078e0026 */
[C---:B--2---:R-:W-:Y:S01]  /*03f0*/  @!P2 IMAD.WIDE.U32 R40, R35.reuse, 0x8, R40 ;  /* 0x000000082328a825 */ /* 0x044fe200078e0028 */
[----:B------:R3:W5:Y:S01]  /*0400*/  @!P2 LDG.E.64 R36, desc[UR4][R38.64] ;  /* 0x000000042624a981 */ /* 0x000762000c1e1b00 */
[----:B------:R-:W-:Y:S02]  /*0410*/  CS2R R32, SRZ ;  /* 0x0000000000207805 */ /* 0x000fe4000001ff00 */
[----:B------:R-:W-:Y:S01]  /*0420*/  @!P2 IMAD.WIDE.U32 R28, R35, 0x8, R28 ;  /* 0x00000008231ca825 */ /* 0x000fe200078e001c */
[----:B------:R1:W5:Y:S01]  /*0430*/  @!P2 LDG.E.64 R26, desc[UR4][R40.64] ;  /* 0x00000004281aa981 */ /* 0x000362000c1e1b00 */
[----:B------:R-:W-:-:S03]  /*0440*/  CS2R R34, SRZ ;  /* 0x0000000000227805 */ /* 0x000fc6000001ff00 */
[----:B------:R0:W5:Y:S01]  /*0450*/  @!P1 LDG.E.64 R8, desc[UR4][R30.64] ;  /* 0x000000041e089981 */ /* 0x000162000c1e1b00 */
[C---:B---3--:R-:W-:Y:S01]  /*0460*/  @!P1 IMAD.WIDE.U32 R38, R43.reuse, 0x8, R4 ;  /* 0x000000082b269825 */ /* 0x048fe200078e0004 */
[----:B------:R-:W-:Y:S02]  /*0470*/  CS2R R4, SRZ ;  /* 0x0000000000047805 */ /* 0x000fe4000001ff00 */
[----:B------:R2:W5:Y:S01]  /*0480*/  @!P2 LDG.E.64 R34, desc[UR4][R28.64] ;  /* 0x000000041c22a981 */ /* 0x000562000c1e1b00 */
[C---:B-1----:R-:W-:Y:S01]  /*0490*/  @!P1 IMAD.WIDE.U32 R40, R43.reuse, 0x8, R6 ;  /* 0x000000082b289825 */ /* 0x042fe200078e0006 */
[----:B------:R-:W-:Y:S02]  /*04a0*/  CS2R R6, SRZ ;  /* 0x0000000000067805 */ /* 0x000fe4000001ff00 */
[----:B------:R2:W5:Y:S01]  /*04b0*/  @!P2 LDG.E.64 R32, desc[UR4][R44.64] ;  /* 0x000000042c20a981 */ /* 0x000562000c1e1b00 */
[----:B0-----:R-:W-:Y:S01]  /*04c0*/  @!P1 IMAD.WIDE.U32 R30, R43, 0x8, R2 ;  /* 0x000000082b1e9825 */ /* 0x001fe200078e0002 */
[----:B------:R-:W-:-:S02]  /*04d0*/  CS2R R2, SRZ ;  /* 0x0000000000027805 */ /* 0x000fc4000001ff00 */
[----:B------:R2:W5:Y:S04]  /*04e0*/  @!P1 LDG.E.64 R4, desc[UR4][R38.64] ;  /* 0x0000000426049981 */ /* 0x000568000c1e1b00 */
[----:B------:R2:W5:Y:S04]  /*04f0*/  @!P1 LDG.E.64 R6, desc[UR4][R30.64] ;  /* 0x000000041e069981 */ /* 0x000568000c1e1b00 */
[----:B------:R2:W5:Y:S01]  /*0500*/  @!P1 LDG.E.64 R2, desc[UR4][R40.64] ;  /* 0x0000000428029981 */ /* 0x000562000c1e1b00 */
[----:B------:R-:W-:Y:S04]  /*0510*/  BSSY B0, `(.L_x_5537) ;  /* 0x0000051000007945 */ /* 0x000fe80003800000 */
[----:B------:R-:W-:Y:S05]  /*0520*/  @P2 BRA `(.L_x_5538) ;  /* 0x00000004003c2947 */ /* 0x000fea0003800000 */
[----:B--2---:R-:W-:Y:S01]  /*0530*/  IMAD.MOV.U32 R28, RZ, RZ, 0x652b82fe ;  /* 0x652b82feff1c7424 */ /* 0x004fe200078e00ff */
[----:B------:R-:W-:Y:S01]  /*0540*/  UMOV UR6, 0xfefa39ef ;  /* 0xfefa39ef00067882 */ /* 0x000fe20000000000 */
[----:B------:R-:W-:Y:S01]  /*0550*/  IMAD.MOV.U32 R29, RZ, RZ, 0x3ff71547 ;  /* 0x3ff71547ff1d7424 */ /* 0x000fe200078e00ff */
        /* <DEDUP_REMOVED lines=41> */
[----:B------:R-:W-:Y:S01]  /*07f0*/  IMAD R31, R28, 0x100000, R39 ;  /* 0x001000001c1f7824 */ /* 0x000fe200078e0227 */
        /* <DEDUP_REMOVED lines=14> */
.L_x_5540:
[----:B------:R-:W-:Y:S05]  /*08e0*/  BSYNC B1 ;  /* 0x0000000000017941 */ /* 0x000fea0003800000 */
.L_x_5539:
        /* <DEDUP_REMOVED lines=11> */
[----:B------:R-:W-:Y:S02]  /*09a0*/  LOP3.LUT R30, R27, 0x7fffffff, RZ, 0xc0, !PT ;  /* 0x7fffffff1b1e7812 */ /* 0x000fe400078ec0ff */
[----:B------:R-:W-:-:S03]  /*09b0*/  MOV R38, 0x9e0 ;  /* 0x000009e000267802 */ /* 0x000fc60000000f00 */
[----:B------:R-:W-:-:S07]  /*09c0*/  VIADD R30, R30, 0xfff00000 ;  /* 0xfff000001e1e7836 */ /* 0x000fce0000000000 */
[----:B------:R-:W-:Y:S05]  /*09d0*/  CALL.REL.NOINC `($__internal_3_$__cuda_sm20_dblrcp_rn_slowpath_v3) ;  /* 0x0000001000a07944 */ /* 0x000fea0003c00000 */
.L_x_5542:
[----:B------:R-:W-:Y:S05]  /*09e0*/  BSYNC B1 ;  /* 0x0000000000017941 */ /* 0x000fea0003800000 */
.L_x_5541:
[----:B------:R-:W-:-:S08]  /*09f0*/  DFMA R32, R28, -R32, R32 ;  /* 0x800000201c20722b */ /* 0x000fd00000000020 */
[----:B------:R-:W-:-:S08]  /*0a00*/  DMUL R32, R32, R36 ;  /* 0x0000002420207228 */ /* 0x000fd00000000000 */
[----:B------:R-:W-:-:S11]  /*0a10*/  DFMA R34, R28, R34, R32 ;  /* 0x000000221c22722b */ /* 0x000fd60000000020 */
.L_x_5538:
[----:B------:R-:W-:Y:S05]  /*0a20*/  BSYNC B0 ;  /* 0x0000000000007941 */ /* 0x000fea0003800000 */
.L_x_5537:
[----:B-----5:R-:W0:Y:S01]  /*0a30*/  S2R R27, SR_TID.X ;  /* 0x00000000001b7919 */ /* 0x020e220000002100 */
[----:B------:R-:W-:Y:S01]  /*0a40*/  BSSY B0, `(.L_x_5543) ;  /* 0x0000055000007945 */ /* 0x000fe20003800000 */
[----:B0-----:R-:W-:-:S04]  /*0a50*/  IADD3 R27, R27, 0x80, RZ ;  /* 0x000000801b1b7810 */ /* 0x001fc80007ffe0ff */
[----:B------:R-:W-:-:S13]  /*0a60*/  ISETP.GE.AND P0, PT, R27, R0, PT ;  /* 0x000000001b00720c */ /* 0x000fda0003f06270 */
[----:B------:R-:W-:Y:S05]  /*0a70*/  @P0 BRA `(.L_x_5544) ;  /* 0x0000000400440947 */ /* 0x000fea0003800000 */
[----:B------:R-:W-:Y:S01]  /*0a80*/  IMAD.MOV.U32 R26, RZ, RZ, 0x652b82fe ;  /* 0x652b82feff1a7424 */ /* 0x000fe200078e00ff */
[----:B------:R-:W-:Y:S01]  /*0a90*/  UMOV UR6, 0xfefa39ef ;  /* 0xfefa39ef00067882 */ /* 0x000fe20000000000 */
[----:B------:R-:W-:Y:S01]  /*0aa0*/  IMAD.MOV.U32 R27, RZ, RZ, 0x3ff71547 ;  /* 0x3ff71547ff1b7424 */ /* 0x000fe200078e00ff */
[----:B------:R-:W-:Y:S01]  /*0ab0*/  UMOV UR7, 0x3fe62e42 ;  /* 0x3fe62e4200077882 */ /* 0x000fe20000000000 */
[----:B------:R-:W-:Y:S01]  /*0ac0*/  DADD R32, -RZ, -R22 ;  /* 0x00000000ff207229 */ /* 0x000fe20000000916 */
        /* <DEDUP_REMOVED lines=54> */
.L_x_5546:
[----:B------:R-:W-:Y:S05]  /*0e30*/  BSYNC B1 ;  /* 0x0000000000017941 */ /* 0x000fea0003800000 */
.L_x_5545:
        /* <DEDUP_REMOVED lines=13> */
[----:B------:R-:W-:Y:S02]  /*0f10*/  MOV R27, R31 ;  /* 0x0000001f001b7202 */ /* 0x000fe40000000f00 */
[----:B------:R-:W-:Y:S01]  /*0f20*/  MOV R38, 0xf50 ;  /* 0x00000f5000267802 */ /* 0x000fe20000000f00 */
[----:B------:R-:W-:-:S07]  /*0f30*/  VIADD R30, R22, 0xfff00000 ;  /* 0xfff00000161e7836 */ /* 0x000fce0000000000 */
[----:B------:R-:W-:Y:S05]  /*0f40*/  CALL.REL.NOINC `($__internal_3_$__cuda_sm20_dblrcp_rn_slowpath_v3) ;  /* 0x0000000c00447944 */ /* 0x000fea0003c00000 */
.L_x_5548:
[----:B------:R-:W-:Y:S05]  /*0f50*/  BSYNC B1 ;  /* 0x0000000000017941 */ /* 0x000fea0003800000 */
.L_x_5547:
[----:B------:R-:W-:-:S08]  /*0f60*/  DFMA R18, R28, -R18, R18 ;  /* 0x800000121c12722b */ /* 0x000fd00000000012 */
[----:B------:R-:W-:-:S08]  /*0f70*/  DMUL R18, R18, R24 ;  /* 0x0000001812127228 */ /* 0x000fd00000000000 */
[----:B------:R-:W-:-:S11]  /*0f80*/  DFMA R20, R28, R20, R18 ;  /* 0x000000141c14722b */ /* 0x000fd60000000012 */
.L_x_5544:
[----:B------:R-:W-:Y:S05]  /*0f90*/  BSYNC B0 ;  /* 0x0000000000007941 */ /* 0x000fea0003800000 */
.L_x_5543:
[----:B------:R-:W0:Y:S01]  /*0fa0*/  S2R R19, SR_TID.X ;  /* 0x0000000000137919 */ /* 0x000e220000002100 */
[----:B------:R-:W-:Y:S01]  /*0fb0*/  BSSY B0, `(.L_x_5549) ;  /* 0x0000054000007945 */ /* 0x000fe20003800000 */
[----:B0-----:R-:W-:-:S05]  /*0fc0*/  VIADD R19, R19, 0x100 ;  /* 0x0000010013137836 */ /* 0x001fca0000000000 */
        /* <DEDUP_REMOVED lines=53> */
[----:B------:R-:W-:Y:S01]  /*1320*/  @!P1 LEA.HI R19, R18, R18, RZ, 0x1 ;  /* 0x0000001212139211 */ /* 0x000fe200078f08ff */
[----:B------:R-:W-:Y:S01]  /*1330*/  @!P1 IMAD.MOV.U32 R14, RZ, RZ, R24 ;  /* 0x000000ffff0e9224 */ /* 0x000fe200078e0018 */
[----:B------:R-:W-:Y:S02]  /*1340*/  FSEL R23, R23, RZ, !P0 ;  /* 0x000000ff17177208 */ /* 0x000fe40004000000 */
[----:B------:R-:W-:-:S05]  /*1350*/  @!P1 SHF.R.S32.HI R19, RZ, 0x1, R19 ;  /* 0x00000001ff139819 */ /* 0x000fca0000011413 */
[----:B------:R-:W-:Y:S02]  /*1360*/  @!P1 IMAD.IADD R18, R18, 0x1, -R19 ;  /* 0x0000000112129824 */ /* 0x000fe400078e0a13 */
[----:B------:R-:W-:-:S03]  /*1370*/  @!P1 IMAD R15, R19, 0x100000, R25 ;  /* 0x00100000130f9824 */ /* 0x000fc600078e0219 */
[----:B------:R-:W-:Y:S02]  /*1380*/  @!P1 LEA R19, R18, 0x3ff00000, 0x14 ;  /* 0x3ff0000012139811 */ /* 0x000fe400078ea0ff */
[----:B------:R-:W-:-:S06]  /*1390*/  @!P1 MOV R18, RZ ;  /* 0x000000ff00129202 */ /* 0x000fcc0000000f00 */
[----:B------:R-:W-:-:S11]  /*13a0*/  @!P1 DMUL R22, R14, R18 ;  /* 0x000000120e169228 */ /* 0x000fd60000000000 */
.L_x_5552:
[----:B------:R-:W-:Y:S05]  /*13b0*/  BSYNC B1 ;  /* 0x0000000000017941 */ /* 0x000fea0003800000 */
.L_x_5551:
        /* <DEDUP_REMOVED lines=9> */
[----:B--2---:R-:W-:Y:S01]  /*1450*/  DFMA R28, R18, R22, R18 ;  /* 0x00000016121c722b */ /* 0x004fe20000000012 */
[----:B------:R-:W-:Y:S10]  /*1460*/  @P0 BRA `(.L_x_5554) ;  /* 0x0000000000100947 */ /* 0x000ff40003800000 */
[----:B------:R-:W-:Y:S02]  /*1470*/  LOP3.LUT R30, R27, 0x7fffffff, RZ, 0xc0, !PT ;  /* 0x7fffffff1b1e7812 */ /* 0x000fe400078ec0ff */
[----:B------:R-:W-:-:S03]  /*1480*/  MOV R38, 0x14b0 ;  /* 0x000014b000267802 */ /* 0x000fc60000000f00 */
[----:B------:R-:W-:-:S07]  /*1490*/  VIADD R30, R30, 0xfff00000 ;  /* 0xfff000001e1e7836 */ /* 0x000fce0000000000 */
[----:B------:R-:W-:Y:S05]  /*14a0*/  CALL.REL.NOINC `($__internal_3_$__cuda_sm20_dblrcp_rn_slowpath_v3) ;  /* 0x0000000400ec7944 */ /* 0x000fea0003c00000 */
.L_x_5554:
[----:B------:R-:W-:Y:S05]  /*14b0*/  BSYNC B1 ;  /* 0x0000000000017941 */ /* 0x000fea0003800000 */
.L_x_5553:
[----:B------:R-:W-:-:S08]  /*14c0*/  DFMA R10, R28, -R10, R10 ;  /* 0x8000000a1c0a722b */ /* 0x000fd0000000000a */
[----:B------:R-:W-:-:S08]  /*14d0*/  DMUL R10, R10, R16 ;  /* 0x000000100a0a7228 */ /* 0x000fd00000000000 */
[----:B------:R-:W-:-:S11]  /*14e0*/  DFMA R12, R28, R12, R10 ;  /* 0x0000000c1c0c722b */ /* 0x000fd6000000000a */
.L_x_5550:
[----:B------:R-:W-:Y:S05]  /*14f0*/  BSYNC B0 ;  /* 0x0000000000007941 */ /* 0x000fea0003800000 */
.L_x_5549:
        /* <DEDUP_REMOVED lines=19> */
[----:B------:R-:W-:Y:S01]  /*1630*/  MOV R14, 0xfca213ea ;  /* 0xfca213ea000e7802 */ /* 0x000fe20000000f00 */
[----:B------:R-:W-:Y:S01]  /*1640*/  IMAD.MOV.U32 R15, RZ, RZ, 0x3e928af3 ;  /* 0x3e928af3ff0f7424 */ /* 0x000fe200078e00ff */
        /* <DEDUP_REMOVED lines=38> */
[----:B------:R-:W-:-:S04]  /*18b0*/  @!P1 SHF.R.S32.HI R11, RZ, 0x1, R11 ;  /* 0x00000001ff0b9819 */ /* 0x000fc8000001140b */
[----:B------:R-:W-:Y:S01]  /*18c0*/  @!P1 LEA R7, R11, R17, 0x14 ;  /* 0x000000110b079211 */ /* 0x000fe200078ea0ff */
[----:B------:R-:W-:-:S05]  /*18d0*/  @!P1 IMAD.IADD R10, R10, 0x1, -R11 ;  /* 0x000000010a0a9824 */ /* 0x000fca00078e0a0b */
[----:B------:R-:W-:Y:S01]  /*18e0*/  @!P1 LEA R11, R10, 0x3ff00000, 0x14 ;  /* 0x3ff000000a0b9811 */ /* 0x000fe200078ea0ff */
[----:B------:R-:W-:-:S06]  /*18f0*/  @!P1 IMAD.MOV.U32 R10, RZ, RZ, RZ ;  /* 0x000000ffff0a9224 */ /* 0x000fcc00078e00ff */
[----:B------:R-:W-:-:S11]  /*1900*/  @!P1 DMUL R14, R6, R10 ;  /* 0x0000000a060e9228 */ /* 0x000fd60000000000 */
.L_x_5558:
[----:B------:R-:W-:Y:S05]  /*1910*/  BSYNC B1 ;  /* 0x0000000000017941 */ /* 0x000fea0003800000 */
.L_x_5557:
        /* <DEDUP_REMOVED lines=15> */
.L_x_5560:
[----:B------:R-:W-:Y:S05]  /*1a10*/  BSYNC B1 ;  /* 0x0000000000017941 */ /* 0x000fea0003800000 */
.L_x_5559:
[----:B------:R-:W-:-:S08]  /*1a20*/  DFMA R2, R28, -R2, R2 ;  /* 0x800000021c02722b */ /* 0x000fd00000000002 */
[----:B------:R-:W-:-:S08]  /*1a30*/  DMUL R2, R2, R8 ;  /* 0x0000000802027228 */ /* 0x000fd00000000000 */
[----:B------:R-:W-:-:S11]  /*1a40*/  DFMA R4, R28, R4, R2 ;  /* 0x000000041c04722b */ /* 0x000fd60000000002 */
.L_x_5556:
[----:B------:R-:W-:Y:S05]  /*1a50*/  BSYNC B0 ;  /* 0x0000000000007941 */ /* 0x000fea0003800000 */
.L_x_5555:
[----:B------:R-:W0:Y:S01]  /*1a60*/  S2R R7, SR_TID.X ;  /* 0x0000000000077919 */ /* 0x000e220000002100 */
[----:B------:R-:W-:Y:S01]  /*1a70*/  BSSY B0, `(.L_x_5561) ;  /* 0x0000016000007945 */ /* 0x000fe20003800000 */
[----:B0-----:R-:W-:Y:S02]  /*1a80*/  ISETP.GE.AND P1, PT, R7, R0, PT ;  /* 0x000000000700720c */ /* 0x001fe40003f26270 */
[----:B------:R-:W-:-:S11]  /*1a90*/  MOV R9, R7 ;  /* 0x0000000700097202 */ /* 0x000fd60000000f00 */
[----:B------:R-:W0:Y:S01]  /*1aa0*/  @!P1 S2R R6, SR_CTAID.X ;  /* 0x0000000000069919 */ /* 0x000e220000002500 */
[----:B------:R-:W1:Y:S01]  /*1ab0*/  @!P1 LDC.64 R2, c[0x0][0x218] ;  /* 0x00008600ff029b82 */ /* 0x000e620000000a00 */
[----:B------:R-:W-:-:S05]  /*1ac0*/  @!P1 VIADD R9, R7, 0x80 ;  /* 0x0000008007099836 */ /* 0x000fca0000000000 */
[----:B------:R-:W-:Y:S01]  /*1ad0*/  ISETP.GE.AND P0, PT, R9, R0, PT ;  /* 0x000000000900720c */ /* 0x000fe20003f06270 */
[----:B0-----:R-:W-:-:S04]  /*1ae0*/  @!P1 IMAD R7, R6, 0x200, R7 ;  /* 0x0000020006079824 */ /* 0x001fc800078e0207 */
[----:B-1----:R-:W-:-:S05]  /*1af0*/  @!P1 IMAD.WIDE.U32 R2, R7, 0x8, R2 ;  /* 0x0000000807029825 */ /* 0x002fca00078e0002 */
[----:B------:R0:W-:Y:S03]  /*1b00*/  @!P1 STG.E.64 desc[UR4][R2.64], R34 ;  /* 0x0000002202009986 */ /* 0x0001e6000c101b04 */
[----:B------:R-:W-:Y:S05]  /*1b10*/  @P0 BRA `(.L_x_5562) ;  /* 0x00000000002c0947 */ /* 0x000fea0003800000 */
[----:B0-----:R-:W0:Y:S01]  /*1b20*/  S2R R2, SR_CTAID.X ;  /* 0x0000000000027919 */ /* 0x001e220000002500 */
[----:B------:R-:W1:Y:S01]  /*1b30*/  LDC.64 R6, c[0x0][0x218] ;  /* 0x00008600ff067b82 */ /* 0x000e620000000a00 */
[----:B0-----:R-:W-:Y:S02]  /*1b40*/  IMAD R3, R2, 0x200, R9 ;  /* 0x0000020002037824 */ /* 0x001fe400078e0209 */
[----:B------:R-:W-:-:S05]  /*1b50*/  VIADD R9, R9, 0x80 ;  /* 0x0000008009097836 */ /* 0x000fca0000000000 */
[----:B------:R-:W-:-:S13]  /*1b60*/  ISETP.GE.AND P0, PT, R9, R0, PT ;  /* 0x000000000900720c */ /* 0x000fda0003f06270 */
[----:B------:R-:W-:Y:S01]  /*1b70*/  @!P0 LEA R11, R2, R9, 0x9 ;  /* 0x00000009020b8211 */ /* 0x000fe200078e48ff */
[----:B-1----:R-:W-:-:S04]  /*1b80*/  IMAD.WIDE.U32 R2, R3, 0x8, R6 ;  /* 0x0000000803027825 */ /* 0x002fc800078e0006 */
[----:B------:R-:W-:Y:S01]  /*1b90*/  @!P0 IMAD.WIDE.U32 R6, R11, 0x8, R6 ;  /* 0x000000080b068825 */ /* 0x000fe200078e0006 */
[----:B------:R1:W-:Y:S03]  /*1ba0*/  STG.E.64 desc[UR4][R2.64], R20 ;  /* 0x0000001402007986 */ /* 0x0003e6000c101b04 */
[----:B------:R-:W-:Y:S01]  /*1bb0*/  @!P0 VIADD R9, R9, 0x80 ;  /* 0x0000008009098836 */ /* 0x000fe20000000000 */
[----:B------:R1:W-:Y:S06]  /*1bc0*/  @!P0 STG.E.64 desc[UR4][R6.64], R12 ;  /* 0x0000000c06008986 */ /* 0x0003ec000c101b04 */
.L_x_5562:
[----:B------:R-:W-:Y:S05]  /*1bd0*/  BSYNC B0 ;  /* 0x0000000000007941 */ /* 0x000fea0003800000 */
.L_x_5561:
[----:B------:R-:W-:-:S13]  /*1be0*/  ISETP.GE.AND P0, PT, R9, R0, PT ;  /* 0x000000000900720c */ /* 0x000fda0003f06270 */
[----:B------:R-:W-:Y:S05]  /*1bf0*/  @P0 EXIT ;  /* 0x000000000000094d */ /* 0x000fea0003800000 */
[----:B------:R-:W3:Y:S01]  /*1c00*/  S2R R0, SR_CTAID.X ;  /* 0x0000000000007919 */ /* 0x000ee20000002500 */
[----:B01----:R-:W0:Y:S01]  /*1c10*/  LDC.64 R2, c[0x0][0x218] ;  /* 0x00008600ff027b82 */ /* 0x003e220000000a00 */
[----:B---3--:R-:W-:-:S04]  /*1c20*/  IMAD R9, R0, 0x200, R9 ;  /* 0x0000020000097824 */ /* 0x008fc800078e0209 */
[----:B0-----:R-:W-:-:S05]  /*1c30*/  IMAD.WIDE.U32 R2, R9, 0x8, R2 ;  /* 0x0000000809027825 */ /* 0x001fca00078e0002 */
[----:B------:R-:W-:Y:S01]  /*1c40*/  STG.E.64 desc[UR4][R2.64], R4 ;  /* 0x0000000402007986 */ /* 0x000fe2000c101b04 */
[----:B------:R-:W-:Y:S05]  /*1c50*/  EXIT ;  /* 0x000000000000794d */ /* 0x000fea0003800000 */
        .weak           $__internal_3_$__cuda_sm20_dblrcp_rn_slowpath_v3
        .type           $__internal_3_$__cuda_sm20_dblrcp_rn_slowpath_v3,@function
        .size           $__internal_3_$__cuda_sm20_dblrcp_rn_slowpath_v3,(.L_x_9561 - $__internal_3_$__cuda_sm20_dblrcp_rn_slowpath_v3)
$__internal_3_$__cuda_sm20_dblrcp_rn_slowpath_v3:
[----:B------:R-:W-:Y:S01]  /*1c60*/  DSETP.GTU.AND P0, PT, |R26|, +INF , PT ;  /* 0x7ff000001a00742a */ /* 0x000fe20003f0c200 */
[----:B------:R-:W-:-:S13]  /*1c70*/  BSSY B2, `(.L_x_5563) ;  /* 0x0000022000027945 */ /* 0x000fda0003800000 */
        /* <DEDUP_REMOVED lines=9> */
[----:B------:R-:W-:Y:S01]  /*1d10*/  IADD3 R29, R27, -0x3fe00000, RZ ;  /* 0xc02000001b1d7810 */ /* 0x000fe20007ffe0ff */
[----:B------:R-:W-:-:S03]  /*1d20*/  IMAD.MOV.U32 R28, RZ, RZ, R26 ;  /* 0x000000ffff1c7224 */ /* 0x000fc600078e001a */
[----:B------:R-:W0:Y:S03]  /*1d30*/  MUFU.RCP64H R31, R29 ;  /* 0x0000001d001f7308 */ /* 0x000e260000001800 */
        /* <DEDUP_REMOVED lines=10> */
.L_x_5566:
        /* <DEDUP_REMOVED lines=9> */
.L_x_5564:
[----:B------:R-:W-:Y:S01]  /*1e70*/  LOP3.LUT R29, R27, 0x80000, RZ, 0xfc, !PT ;  /* 0x000800001b1d7812 */ /* 0x000fe200078efcff */
[----:B------:R-:W-:-:S07]  /*1e80*/  IMAD.MOV.U32 R28, RZ, RZ, R26 ;  /* 0x000000ffff1c7224 */ /* 0x000fce00078e001a */
.L_x_5565:
[----:B------:R-:W-:Y:S05]  /*1e90*/  BSYNC B2 ;  /* 0x0000000000027941 */ /* 0x000fea0003800000 */
.L_x_5563:
[----:B------:R-:W-:-:S04]  /*1ea0*/  IMAD.MOV.U32 R39, RZ, RZ, 0x0 ;  /* 0x00000000ff277424 */ /* 0x000fc800078e00ff */
[----:B------:R-:W-:Y:S05]  /*1eb0*/  RET.REL.NODEC R38 `(_ZN2at6native27unrolled_elementwise_kernelIZZZNS0_14glu_jvp_kernelERNS_18TensorIteratorBaseEENKUlvE_clEvENKUlvE_clEvEUlddddE_St5arrayIPcLm5EELi4E23TrivialOffsetCalculatorILi4EjESA_ILi1EjENS0_6memory15LoadWithoutCastENSD_16StoreWithoutCastEEEviT_T0_T2_T3_T4_T5_) ;  /* 0xffffffe026507950 */ /* 0x000fea0003c3ffff */
.L_x_5567:
        /* <DEDUP_REMOVED lines=12> */
.L_x_9561:


//--------------------- .text._ZN2at6native29vectorized_elementwise_kernelILi2EZZZNS0_14glu_jvp_kernelERNS_18TensorIteratorBaseEENKUlvE_clEvENKUlvE_clEvEUlddddE_St5arrayIPcLm5EEEEviT0_T1_ --------------------------
	.section	.text._ZN2at6native29vectorized_elementwise_kernelILi2EZZZNS0_14glu_jvp_kernelERNS_18TensorIteratorBaseEENKUlvE_clEvENKUlvE_clEvEUlddddE_St5arrayIPcLm5EEEEviT0_T1_,"ax",@progbits
	.align	128
        .global         _ZN2at6native29vectorized_elementwise_kernelILi2EZZZNS0_14glu_jvp_kernelERNS_18TensorIteratorBaseEENKUlvE_clEvENKUlvE_clEvEUlddddE_St5arrayIPcLm5EEEEviT0_T1_
        .type           _ZN2at6native29vectorized_elementwise_kernelILi2EZZZNS0_14glu_jvp_kernelERNS_18TensorIteratorBaseEENKUlvE_clEvENKUlvE_clEvEUlddddE_St5arrayIPcLm5EEEEviT0_T1_,@function
        .size           _ZN2at6native29vectorized_elementwise_kernelILi2EZZZNS0_14glu_jvp_kernelERNS_18TensorIteratorBaseEENKUlvE_clEvENKUlvE_clEvEUlddddE_St5arrayIPcLm5EEEEviT0_T1_,(.L_x_9562 - _ZN2at6native29vectorized_elementwise_kernelILi2EZZZNS0_14glu_jvp_kernelERNS_18TensorIteratorBaseEENKUlvE_clEvENKUlvE_clEvEUlddddE_St5arrayIPcLm5EEEEviT0_T1_)
        .other          _ZN2at6native29vectorized_elementwise_kernelILi2EZZZNS0_14glu_jvp_kernelERNS_18TensorIteratorBaseEENKUlvE_clEvENKUlvE_clEvEUlddddE_St5arrayIPcLm5EEEEviT0_T1_,@"STO_CUDA_ENTRY STV_DEFAULT"
_ZN2at6native29vectorized_elementwise_kernelILi2EZZZNS0_14glu_jvp_kernelERNS_18TensorIteratorBaseEENKUlvE_clEvENKUlvE_clEvEUlddddE_St5arrayIPcLm5EEEEviT0_T1_:
.text._ZN2at6native29vectorized_elementwise_kernelILi2EZZZNS0_14glu_jvp_kernelERNS_18TensorIteratorBaseEENKUlvE_clEvENKUlvE_clEvEUlddddE_St5arrayIPcLm5EEEEviT0_T1_:
[----:B------:R-:W-:Y:S01]  /*0000*/  LDC R1, c[0x0][0x28] ;  /* 0x00000a00ff017b82 */ /* 0x000fe20000000800 */
[----:B------:R-:W0:Y:S01]  /*0010*/  S2R R44, SR_CTAID.X ;  /* 0x00000000002c7919 */ /* 0x000e220000002500 */
[----:B------:R-:W-:Y:S01]  /*0020*/  ULDC UR4, c[0x0][0x210] ;  /* 0x0000840000047ab9 */ /* 0x000fe20000000800 */
[----:B0-----:R-:W-:-:S05]  /*0030*/  IMAD.SHL.U32 R44, R44, 0x400, RZ ;  /* 0x000004002c2c7824 */ /* 0x001fca00078e00ff */
        /* <DEDUP_REMOVED lines=11> */
[----:B------:R-:W4:Y:S01]  /*00f0*/  LDG.E.128 R4, desc[UR4][R68.64] ;  /* 0x0000000444047981 */ /* 0x000f22000c1e1d00 */
[----:B--2---:R-:W-:-:S03]  /*0100*/  IMAD.WIDE R8, R44, 0x8, R8 ;  /* 0x000000082c087825 */ /* 0x004fc600078e0208 */
[----:B------:R-:W5:Y:S01]  /*0110*/  LDG.E.128 R48, desc[UR4][R68.64+0x800] ;  /* 0x0008000444307981 */ /* 0x000f62000c1e1d00 */
[----:B------:R-:W-:-:S03]  /*0120*/  IMAD.WIDE.U32 R70, R73, 0x10, R8 ;  /* 0x0000001049467825 */ /* 0x000fc600078e0008 */
[----:B------:R-:W5:Y:S01]  /*0130*/  LDG.E.128 R40, desc[UR4][R68.64+0x1800] ;  /* 0x0018000444287981 */ /* 0x000f62000c1e1d00 */
[----:B------:R-:W-:Y:S01]  /*0140*/  UMOV UR6, 0xfefa39ef ;  /* 0xfefa39ef00067882 */ /* 0x000fe20000000000 */
[----:B------:R-:W-:Y:S02]  /*0150*/  UMOV UR7, 0x3fe62e42 ;  /* 0x3fe62e4200077882 */ /* 0x000fe40000000000 */
[----:B------:R-:W5:Y:S04]  /*0160*/  LDG.E.128 R36, desc[UR4][R70.64] ;  /* 0x0000000446247981 */ /* 0x000f68000c1e1d00 */
[----:B------:R-:W5:Y:S04]  /*0170*/  LDG.E.128 R32, desc[UR4][R70.64+0x800] ;  /* 0x0008000446207981 */ /* 0x000f68000c1e1d00 */
[----:B------:R-:W5:Y:S01]  /*0180*/  LDG.E.128 R28, desc[UR4][R70.64+0x1000] ;  /* 0x00100004461c7981 */ /* 0x000f62000c1e1d00 */
[----:B0-----:R-:W-:-:S03]  /*0190*/  IMAD.WIDE R2, R44, 0x8, R2 ;  /* 0x000000082c027825 */ /* 0x001fc600078e0202 */
[----:B------:R-:W5:Y:S01]  /*01a0*/  LDG.E.128 R24, desc[UR4][R70.64+0x1800] ;  /* 0x0018000446187981 */ /* 0x000f62000c1e1d00 */
[----:B---3--:R-:W-:-:S04]  /*01b0*/  IMAD.WIDE R44, R44, 0x8, R10 ;  /* 0x000000082c2c7825 */ /* 0x008fc800078e020a */
[----:B------:R-:W-:-:S04]  /*01c0*/  IMAD.WIDE.U32 R2, R73, 0x10, R2 ;  /* 0x0000001049027825 */ /* 0x000fc800078e0002 */
[----:B------:R-:W-:Y:S01]  /*01d0*/  IMAD.WIDE.U32 R72, R73, 0x10, R44 ;  /* 0x0000001049487825 */ /* 0x000fe200078e002c */
[----:B------:R-:W5:Y:S04]  /*01e0*/  LDG.E.128 R64, desc[UR4][R2.64] ;  /* 0x0000000402407981 */ /* 0x000f68000c1e1d00 */
[----:B------:R-:W5:Y:S04]  /*01f0*/  LDG.E.128 R20, desc[UR4][R72.64] ;  /* 0x0000000448147981 */ /* 0x000f68000c1e1d00 */
[----:B------:R-:W5:Y:S04]  /*0200*/  LDG.E.128 R16, desc[UR4][R72.64+0x800] ;  /* 0x0008000448107981 */ /* 0x000f68000c1e1d00 */
[----:B------:R-:W5:Y:S04]  /*0210*/  LDG.E.128 R12, desc[UR4][R72.64+0x1000] ;  /* 0x00100004480c7981 */ /* 0x000f68000c1e1d00 */
[----:B------:R-:W5:Y:S04]  /*0220*/  LDG.E.128 R8, desc[UR4][R72.64+0x1800] ;  /* 0x0018000448087981 */ /* 0x000f68000c1e1d00 */
[----:B------:R-:W5:Y:S04]  /*0230*/  LDG.E.128 R60, desc[UR4][R2.64+0x800] ;  /* 0x00080004023c7981 */ /* 0x000f68000c1e1d00 */
[----:B------:R-:W5:Y:S04]  /*0240*/  LDG.E.128 R56, desc[UR4][R2.64+0x1000] ;  /* 0x0010000402387981 */ /* 0x000f68000c1e1d00 */
[----:B------:R0:W5:Y:S04]  /*0250*/  LDG.E.128 R52, desc[UR4][R2.64+0x1800] ;  /* 0x0018000402347981 */ /* 0x000168000c1e1d00 */
[----:B------:R1:W5:Y:S01]  /*0260*/  LDG.E.128 R44, desc[UR4][R68.64+0x1000] ;  /* 0x00100004442c7981 */ /* 0x000362000c1e1d00 */
[----:B0-----:R-:W-:-:S02]  /*0270*/  IMAD.MOV.U32 R2, RZ, RZ, 0x652b82fe ;  /* 0x652b82feff027424 */ /* 0x001fc400078e00ff */
[----:B------:R-:W-:Y:S01]  /*0280*/  IMAD.MOV.U32 R3, RZ, RZ, 0x3ff71547 ;  /* 0x3ff71547ff037424 */ /* 0x000fe200078e00ff */
[----:B------:R-:W-:Y:S05]  /*0290*/  BSSY B0, `(.L_x_5569) ;  /* 0x0000038000007945 */ /* 0x000fea0003800000 */
[----:B----4-:R-:W-:-:S08]  /*02a0*/  DFMA R2, -R4, R2, 6.75539944105574400000e+15 ;  /* 0x433800000402742b */ /* 0x010fd00000000102 */
[----:B-1----:R-:W-:-:S08]  /*02b0*/  DADD R68, R2, -6.75539944105574400000e+15 ;  /* 0xc338000002447429 */ /* 0x002fd00000000000 */
[----:B------:R-:W-:Y:S01]  /*02c0*/  DFMA R74, R68, -UR6, -R4 ;  /* 0x80000006444a7c2b */ /* 0x000fe20008000804 */
[----:B------:R-:W-:Y:S01]  /*02d0*/  UMOV UR6, 0x3b39803f ;  /* 0x3b39803f00067882 */ /* 0x000fe20000000000 */
[----:B------:R-:W-:-:S06]  /*02e0*/  UMOV UR7, 0x3c7abc9e ;  /* 0x3c7abc9e00077882 */ /* 0x000fcc0000000000 */
[----:B------:R-:W-:Y:S01]  /*02f0*/  DFMA R74, R68, -UR6, R74 ;  /* 0x80000006444a7c2b */ /* 0x000fe2000800004a */
[----:B------:R-:W-:Y:S02]  /*0300*/  IMAD.MOV.U32 R68, RZ, RZ, -0x35dec16 ;  /* 0xfca213eaff447424 */ /* 0x000fe400078e00ff */
[----:B------:R-:W-:Y:S01]  /*0310*/  IMAD.MOV.U32 R69, RZ, RZ, 0x3e928af3 ;  /* 0x3e928af3ff457424 */ /* 0x000fe200078e00ff */
[----:B------:R-:W-:Y:S01]  /*0320*/  UMOV UR6, 0x69ce2bdf ;  /* 0x69ce2bdf00067882 */ /* 0x000fe20000000000 */
[----:B------:R-:W-:-:S04]  /*0330*/  UMOV UR7, 0x3e5ade15 ;  /* 0x3e5ade1500077882 */ /* 0x000fc80000000000 */
        /* <DEDUP_REMOVED lines=20> */
[----:B------:R-:W-:Y:S01]  /*0480*/  UMOV UR7, 0x3fc55555 ;  /* 0x3fc5555500077882 */ /* 0x000fe20000000000 */
[----:B------:R-:W-:-:S05]  /*0490*/  DADD R70, -RZ, -R4 ;  /* 0x00000000ff467229 */ /* 0x000fca0000000904 */
[----:B------:R-:W-:Y:S01]  /*04a0*/  DFMA R68, R74, R68, UR6 ;  /* 0x000000064a447e2b */ /* 0x000fe20008000044 */
[----:B------:R-:W-:Y:S01]  /*04b0*/  UMOV UR6, 0xb ;  /* 0x0000000b00067882 */ /* 0x000fe20000000000 */
[----:B------:R-:W-:-:S06]  /*04c0*/  UMOV UR7, 0x3fe00000 ;  /* 0x3fe0000000077882 */ /* 0x000fcc0000000000 */
[----:B------:R-:W-:Y:S01]  /*04d0*/  DFMA R68, R74, R68, UR6 ;  /* 0x000000064a447e2b */ /* 0x000fe20008000044 */
[----:B------:R-:W-:-:S04]  /*04e0*/  MOV R0, R71 ;  /* 0x0000004700007202 */ /* 0x000fc80000000f00 */
[----:B------:R-:W-:-:S03]  /*04f0*/  FSETP.GEU.FTZ.AND P0, PT, |R0|, 4.1917929649353027344, PT ;  /* 0x4086232b0000780b */ /* 0x000fc60003f1e200 */
        /* <DEDUP_REMOVED lines=17> */
.L_x_5570:
[----:B------:R-:W-:Y:S05]  /*0610*/  BSYNC B0 ;  /* 0x0000000000007941 */ /* 0x000fea0003800000 */
.L_x_5569:
        /* <DEDUP_REMOVED lines=16> */
[----:B-----5:R-:W-:Y:S05]  /*0720*/  CALL.REL.NOINC `($__internal_4_$__cuda_sm20_dblrcp_rn_slowpath_v3) ;  /* 0x0000005c00447944 */ /* 0x020fea0003c00000 */
.L_x_5572:
[----:B------:R-:W-:Y:S05]  /*0730*/  BSYNC B1 ;  /* 0x0000000000017941 */ /* 0x000fea0003800000 */
.L_x_5571:
        /* <DEDUP_REMOVED lines=56> */
[----:B------:R-:W-:Y:S02]  /*0ac0*/  @!P1 LEA R5, R4, 0x3ff00000, 0x14 ;  /* 0x3ff0000004059811 */ /* 0x000fe400078ea0ff */
[----:B------:R-:W-:-:S06]  /*0ad0*/  @!P1 MOV R4, RZ ;  /* 0x000000ff00049202 */ /* 0x000fcc0000000f00 */
[----:B------:R-:W-:-:S11]  /*0ae0*/  @!P1 DMUL R70, R68, R4 ;  /* 0x0000000444469228 */ /* 0x000fd60000000000 */
.L_x_5574:
[----:B------:R-:W-:Y:S05]  /*0af0*/  BSYNC B0 ;  /* 0x0000000000007941 */ /* 0x000fea0003800000 */
.L_x_5573:
[----:B------:R-:W-:Y:S01]  /*0b00*/  DADD R70, R70, 1 ;  /* 0x3ff0000046467429 */ /* 0x000fe20000000000 */
[----:B------:R-:W-:Y:S01]  /*0b10*/  BSSY B1, `(.L_x_5575) ;  /* 0x0000013000017945 */ /* 0x000fe20003800000 */
[----:B-----5:R-:W-:-:S04]  /*0b20*/  DFMA R20, -R20, R2, R20 ;  /* 0x000000021414722b */ /* 0x020fc80000000114 */
[----:B------:R-:W0:Y:S04]  /*0b30*/  MUFU.RCP64H R5, R71 ;  /* 0x0000004700057308 */ /* 0x000e280000001800 */
[----:B------:R-:W-:Y:S01]  /*0b40*/  VIADD R4, R71, 0x300402 ;  /* 0x0030040247047836 */ /* 0x000fe20000000000 */
[----:B------:R-:W-:-:S04]  /*0b50*/  DMUL R20, R64, R20 ;  /* 0x0000001440147228 */ /* 0x000fc80000000000 */
[----:B------:R-:W-:-:S04]  /*0b60*/  FSETP.GEU.AND P0, PT, |R4|, 5.8789094863358348022e-39, PT ;  /* 0x004004020400780b */ /* 0x000fc80003f0e200 */
[----:B------:R-:W-:Y:S02]  /*0b70*/  DFMA R36, R36, R2, R20 ;  /* 0x000000022424722b */ /* 0x000fe40000000014 */
        /* <DEDUP_REMOVED lines=11> */
[----:B------:R-:W-:Y:S05]  /*0c30*/  CALL.REL.NOINC `($__internal_4_$__cuda_sm20_dblrcp_rn_slowpath_v3) ;  /* 0x0000005800007944 */ /* 0x000fea0003c00000 */
.L_x_5576:
[----:B------:R-:W-:Y:S05]  /*0c40*/  BSYNC B1 ;  /* 0x0000000000017941 */ /* 0x000fea0003800000 */
.L_x_5575:
[----:B------:R-:W-:Y:S01]  /*0c50*/  IMAD.MOV.U32 R4, RZ, RZ, 0x652b82fe ;  /* 0x652b82feff047424 */ /* 0x000fe200078e00ff */
[----:B------:R-:W-:Y:S01]  /*0c60*/  MOV R5, 0x3ff71547 ;  /* 0x3ff7154700057802 */ /* 0x000fe20000000f00 */
[----:B------:R-:W-:Y:S01]  /*0c70*/  UMOV UR6, 0xfefa39ef ;  /* 0xfefa39ef00067882 */ /* 0x000fe20000000000 */
[----:B------:R-:W-:Y:S01]  /*0c80*/  UMOV UR7, 0x3fe62e42 ;  /* 0x3fe62e4200077882 */ /* 0x000fe20000000000 */
[----:B------:R-:W-:Y:S01]  /*0c90*/  DADD R64, -RZ, -R48 ;  /* 0x00000000ff407229 */ /* 0x000fe20000000930 */
[----:B------:R-:W-:Y:S02]  /*0ca0*/  BSSY B0, `(.L_x_5577) ;  /* 0x0000036000007945 */ /* 0x000fe40003800000 */
[----:B------:R-:W-:-:S07]  /*0cb0*/  DFMA R4, -R48, R4, 6.75539944105574400000e+15 ;  /* 0x433800003004742b */ /* 0x000fce0000000104 */
[----:B------:R-:W-:Y:S01]  /*0cc0*/  FSETP.GEU.FTZ.AND P0, PT, |R65|, 4.1917929649353027344, PT ;  /* 0x4086232b4100780b */ /* 0x000fe20003f1e200 */
        /* <DEDUP_REMOVED lines=46> */
[----:B------:R-:W-:Y:S01]  /*0fb0*/  @!P1 LEA R7, R5, R7, 0x14 ;  /* 0x0000000705079211 */ /* 0x000fe200078ea0ff */
[----:B------:R-:W-:-:S05]  /*0fc0*/  @!P1 IMAD.IADD R4, R4, 0x1, -R5 ;  /* 0x0000000104049824 */ /* 0x000fca00078e0a05 */
[----:B------:R-:W-:Y:S01]  /*0fd0*/  @!P1 LEA R5, R4, 0x3ff00000, 0x14 ;  /* 0x3ff0000004059811 */ /* 0x000fe200078ea0ff */
[----:B------:R-:W-:-:S06]  /*0fe0*/  @!P1 IMAD.MOV.U32 R4, RZ, RZ, RZ ;  /* 0x000000ffff049224 */ /* 0x000fcc00078e00ff */
[----:B------:R-:W-:-:S11]  /*0ff0*/  @!P1 DMUL R20, R6, R4 ;  /* 0x0000000406149228 */ /* 0x000fd60000000000 */
.L_x_5578:
[----:B------:R-:W-:Y:S05]  /*1000*/  BSYNC B0 ;  /* 0x0000000000007941 */ /* 0x000fea0003800000 */
.L_x_5577:
[----:B------:R-:W-:Y:S01]  /*1010*/  DADD R48, R20, 1 ;  /* 0x3ff0000014307429 */ /* 0x000fe20000000000 */
[----:B------:R-:W-:Y:S01]  /*1020*/  BSSY B1, `(.L_x_5579) ;  /* 0x0000013000017945 */ /* 0x000fe20003800000 */
[----:B------:R-:W-:-:S04]  /*1030*/  DFMA R22, -R22, R2, R22 ;  /* 0x000000021616722b */ /* 0x000fc80000000116 */
        /* <DEDUP_REMOVED lines=17> */
.L_x_5580:
[----:B------:R-:W-:Y:S05]  /*1150*/  BSYNC B1 ;  /* 0x0000000000017941 */ /* 0x000fea0003800000 */
.L_x_5579:
[----:B------:R-:W-:Y:S01]  /*1160*/  MOV R4, 0x652b82fe ;  /* 0x652b82fe00047802 */ /* 0x000fe20000000f00 */
[----:B------:R-:W-:Y:S01]  /*1170*/  IMAD.MOV.U32 R5, RZ, RZ, 0x3ff71547 ;  /* 0x3ff71547ff057424 */ /* 0x000fe200078e00ff */
        /* <DEDUP_REMOVED lines=52> */
[----:B------:R-:W-:Y:S01]  /*14c0*/  @!P1 IADD3 R4, R4, -R5, RZ ;  /* 0x8000000504049210 */ /* 0x000fe20007ffe0ff */
[----:B------:R-:W-:-:S03]  /*14d0*/  @!P1 IMAD R7, R5, 0x100000, R7 ;  /* 0x0010000005079824 */ /* 0x000fc600078e0207 */
[----:B------:R-:W-:Y:S01]  /*14e0*/  @!P1 LEA R5, R4, 0x3ff00000, 0x14 ;  /* 0x3ff0000004059811 */ /* 0x000fe200078ea0ff */
[----:B------:R-:W-:-:S06]  /*14f0*/  @!P1 IMAD.MOV.U32 R4, RZ, RZ, RZ ;  /* 0x000000ffff049224 */ /* 0x000fcc00078e00ff */
[----:B------:R-:W-:-:S11]  /*1500*/  @!P1 DMUL R20, R6, R4 ;  /* 0x0000000406149228 */ /* 0x000fd60000000000 */
.L_x_5582:
[----:B------:R-:W-:Y:S05]  /*1510*/  BSYNC B0 ;  /* 0x0000000000007941 */ /* 0x000fea0003800000 */
.L_x_5581:
        /* <DEDUP_REMOVED lines=17> */
[----:B------:R-:W-:Y:S01]  /*1630*/  IMAD.MOV.U32 R3, RZ, RZ, R23 ;  /* 0x000000ffff037224 */ /* 0x000fe200078e0017 */
[----:B------:R-:W-:-:S07]  /*1640*/  IADD3 R2, R2, -0x100000, RZ ;  /* 0xfff0000002027810 */ /* 0x000fce0007ffe0ff */
[----:B------:R-:W-:Y:S05]  /*1650*/  CALL.REL.NOINC `($__internal_4_$__cuda_sm20_dblrcp_rn_slowpath_v3) ;  /* 0x0000004c00787944 */ /* 0x000fea0003c00000 */
.L_x_5584:
[----:B------:R-:W-:Y:S05]  /*1660*/  BSYNC B1 ;  /* 0x0000000000017941 */ /* 0x000fea0003800000 */
.L_x_5583:
        /* <DEDUP_REMOVED lines=59> */
.L_x_5586:
[----:B------:R-:W-:Y:S05]  /*1a20*/  BSYNC B0 ;  /* 0x0000000000007941 */ /* 0x000fea0003800000 */
.L_x_5585:
        /* <DEDUP_REMOVED lines=19> */
[----:B------:R-:W-:Y:S05]  /*1b60*/  CALL.REL.NOINC `($__internal_4_$__cuda_sm20_dblrcp_rn_slowpath_v3) ;  /* 0x0000004800347944 */ /* 0x000fea0003c00000 */
.L_x_5588:
[----:B------:R-:W-:Y:S05]  /*1b70*/  BSYNC B1 ;  /* 0x0000000000017941 */ /* 0x000fea0003800000 */
.L_x_5587:
        /* <DEDUP_REMOVED lines=44> */
[----:B------:R-:W-:Y:S01]  /*1e40*/  LEA R17, R4, R7, 0x14 ;  /* 0x0000000704117211 */ /* 0x000fe200078ea0ff */
        /* <DEDUP_REMOVED lines=14> */
.L_x_5590:
[----:B------:R-:W-:Y:S05]  /*1f30*/  BSYNC B0 ;  /* 0x0000000000007941 */ /* 0x000fea0003800000 */
.L_x_5589:
        /* <DEDUP_REMOVED lines=20> */
.L_x_5592:
[----:B------:R-:W-:Y:S05]  /*2080*/  BSYNC B1 ;  /* 0x0000000000017941 */ /* 0x000fea0003800000 */
.L_x_5591:
        /* <DEDUP_REMOVED lines=59> */
.L_x_5594:
[----:B------:R-:W-:Y:S05]  /*2440*/  BSYNC B0 ;  /* 0x0000000000007941 */ /* 0x000fea0003800000 */
.L_x_5593:
[----:B------:R-:W-:Y:S01]  /*2450*/  DADD R16, R12, 1 ;  /* 0x3ff000000c107429 */ /* 0x000fe20000000000 */
[----:B------:R-:W-:Y:S01]  /*2460*/  BSSY B1, `(.L_x_5595) ;  /* 0x0000013000017945 */ /* 0x000fe20003800000 */
[----:B------:R-:W-:-:S04]  /*2470*/  DFMA R14, -R14, R2, R14 ;  /* 0x000000020e0e722b */ /* 0x000fc8000000010e */
[----:B------:R-:W0:Y:S04]  /*2480*/  MUFU.RCP64H R5, R17 ;  /* 0x0000001100057308 */ /* 0x000e280000001800 */
[----:B------:R-:W-:Y:S01]  /*2490*/  IADD3 R4, R17, 0x300402, RZ ;  /* 0x0030040211047810 */ /* 0x000fe20007ffe0ff */
[----:B------:R-:W-:-:S03]  /*24a0*/  DMUL R14, R58, R14 ;  /* 0x0000000e3a0e7228 */ /* 0x000fc60000000000 */
[----:B------:R-:W-:-:S05]  /*24b0*/  FSETP.GEU.AND P0, PT, |R4|, 5.8789094863358348022e-39, PT ;  /* 0x004004020400780b */ /* 0x000fca0003f0e200 */
        /* <DEDUP_REMOVED lines=13> */
.L_x_5596:
[----:B------:R-:W-:Y:S05]  /*2590*/  BSYNC B1 ;  /* 0x0000000000017941 */ /* 0x000fea0003800000 */
.L_x_5595:
        /* <DEDUP_REMOVED lines=59> */
.L_x_5598:
[----:B------:R-:W-:Y:S05]  /*2950*/  BSYNC B0 ;  /* 0x0000000000007941 */ /* 0x000fea0003800000 */
.L_x_5597:
[----:B------:R-:W-:Y:S01]  /*2960*/  DADD R16, R12, 1 ;  /* 0x3ff000000c107429 */ /* 0x000fe20000000000 */
[----:B------:R-:W0:Y:S01]  /*2970*/  S2R R0, SR_CTAID.X ;  /* 0x0000000000007919 */ /* 0x000e220000002500 */
[----:B------:R-:W-:Y:S01]  /*2980*/  DFMA R8, -R8, R2, R8 ;  /* 0x000000020808722b */ /* 0x000fe20000000108 */
[----:B------:R-:W-:Y:S03]  /*2990*/  BSSY B1, `(.L_x_5599) ;  /* 0x0000016000017945 */ /* 0x000fe60003800000 */
[----:B------:R-:W1:Y:S04]  /*29a0*/  MUFU.RCP64H R5, R17 ;  /* 0x0000001100057308 */ /* 0x000e680000001800 */
[----:B------:R-:W-:Y:S01]  /*29b0*/  VIADD R4, R17, 0x300402 ;  /* 0x0030040211047836 */ /* 0x000fe20000000000 */
[----:B------:R-:W-:-:S04]  /*29c0*/  DMUL R8, R52, R8 ;  /* 0x0000000834087228 */ /* 0x000fc80000000000 */
[----:B------:R-:W-:-:S04]  /*29d0*/  FSETP.GEU.AND P0, PT, |R4|, 5.8789094863358348022e-39, PT ;  /* 0x004004020400780b */ /* 0x000fc80003f0e200 */
[----:B------:R-:W-:Y:S02]  /*29e0*/  DFMA R24, R24, R2, R8 ;  /* 0x000000021818722b */ /* 0x000fe40000000008 */
[----:B-1----:R-:W-:-:S08]  /*29f0*/  DFMA R6, -R16, R4, 1 ;  /* 0x3ff000001006742b */ /* 0x002fd00000000104 */
[----:B------:R-:W-:Y:S02]  /*2a00*/  DFMA R12, R6, R6, R6 ;  /* 0x00000006060c722b */ /* 0x000fe40000000006 */
[----:B------:R-:W1:Y:S01]  /*2a10*/  S2R R6, SR_TID.X ;  /* 0x0000000000067919 */ /* 0x000e620000002100 */
[----:B0-----:R-:W-:-:S05]  /*2a20*/  IMAD.SHL.U32 R7, R0, 0x400, RZ ;  /* 0x0000040000077824 */ /* 0x001fca00078e00ff */
        /* <DEDUP_REMOVED lines=9> */
[----:B-1----:R-:W-:Y:S05]  /*2ac0*/  CALL.REL.NOINC `($__internal_4_$__cuda_sm20_dblrcp_rn_slowpath_v3) ;  /* 0x00000038005c7944 */ /* 0x002fea0003c00000 */
[----:B------:R-:W-:Y:S01]  /*2ad0*/  MOV R12, R2 ;  /* 0x00000002000c7202 */ /* 0x000fe20000000f00 */
[----:B------:R-:W-:-:S07]  /*2ae0*/  IMAD.MOV.U32 R13, RZ, RZ, R3 ;  /* 0x000000ffff0d7224 */ /* 0x000fce00078e0003 */
.L_x_5600:
[----:B------:R-:W-:Y:S05]  /*2af0*/  BSYNC B1 ;  /* 0x0000000000017941 */ /* 0x000fea0003800000 */
.L_x_5599:
[----:B------:R-:W0:Y:S01]  /*2b00*/  LDC.64 R2, c[0x0][0x218] ;  /* 0x00008600ff027b82 */ /* 0x000e220000000a00 */
[----:B------:R-:W-:-:S08]  /*2b10*/  DFMA R10, -R10, R12, R10 ;  /* 0x0000000c0a0a722b */ /* 0x000fd0000000010a */
[----:B------:R-:W-:-:S08]  /*2b20*/  DMUL R10, R54, R10 ;  /* 0x0000000a360a7228 */ /* 0x000fd00000000000 */
[----:B------:R-:W-:Y:S01]  /*2b30*/  DFMA R26, R26, R12, R10 ;  /* 0x0000000c1a1a722b */ /* 0x000fe2000000000a */
[----:B0-----:R-:W-:-:S04]  /*2b40*/  IMAD.WIDE.U32 R2, R7, 0x8, R2 ;  /* 0x0000000807027825 */ /* 0x001fc800078e0002 */
[----:B-1----:R-:W-:-:S05]  /*2b50*/  IMAD.WIDE R2, R6, 0x10, R2 ;  /* 0x0000001006027825 */ /* 0x002fca00078e0202 */
[----:B------:R-:W-:Y:S04]  /*2b60*/  STG.E.128 desc[UR4][R2.64], R36 ;  /* 0x0000002402007986 */ /* 0x000fe8000c101d04 */
[----:B------:R-:W-:Y:S04]  /*2b70*/  STG.E.128 desc[UR4][R2.64+0x800], R32 ;  /* 0x0008002002007986 */ /* 0x000fe8000c101d04 */
[----:B------:R-:W-:Y:S04]  /*2b80*/  STG.E.128 desc[UR4][R2.64+0x1000], R28 ;  /* 0x0010001c02007986 */ /* 0x000fe8000c101d04 */
[----:B------:R-:W-:Y:S01]  /*2b90*/  STG.E.128 desc[UR4][R2.64+0x1800], R24 ;  /* 0x0018001802007986 */ /* 0x000fe2000c101d04 */
[----:B------:R-:W-:Y:S05]  /*2ba0*/  EXIT ;  /* 0x000000000000794d */ /* 0x000fea0003800000 */
.L_x_5568:
[----:B------:R-:W0:Y:S01]  /*2bb0*/  S2R R0, SR_TID.X ;  /* 0x0000000000007919 */ /* 0x000e220000002100 */
[----:B------:R-:W-:Y:S02]  /*2bc0*/  CS2R R72, SRZ ;  /* 0x0000000000487805 */ /* 0x000fe4000001ff00 */
[----:B------:R-:W-:Y:S02]  /*2bd0*/  CS2R R66, SRZ ;  /* 0x0000000000427805 */ /* 0x000fe4000001ff00 */
[----:B0-----:R-:W-:-:S13]  /*2be0*/  ISETP.GE.AND P0, PT, R0, R45, PT ;  /* 0x0000002d0000720c */ /* 0x001fda0003f06270 */
[----:B------:R-:W-:Y:S02]  /*2bf0*/  @!P0 IMAD.IADD R47, R44, 0x1, R0 ;  /* 0x000000012c2f8824 */ /* 0x000fe400078e0200 */
[----:B------:R-:W-:-:S05]  /*2c00*/  @!P0 VIADD R0, R0, 0x80 ;  /* 0x0000008000008836 */ /* 0x000fca0000000000 */
[----:B------:R-:W-:-:S13]  /*2c10*/  ISETP.GE.AND P2, PT, R0, R45, PT ;  /* 0x0000002d0000720c */ /* 0x000fda0003f46270 */
[----:B------:R-:W-:Y:S01]  /*2c20*/  @!P2 IMAD.IADD R19, R44, 0x1, R0 ;  /* 0x000000012c13a824 */ /* 0x000fe200078e0200 */
[----:B------:R-:W0:Y:S01]  /*2c30*/  @!P2 LDC.64 R2, c[0x0][0x220] ;  /* 0x00008800ff02ab82 */ /* 0x000e220000000a00 */
[----:B------:R-:W-:-:S05]  /*2c40*/  @!P2 VIADD R0, R0, 0x80 ;  /* 0x000000800000a836 */ /* 0x000fca0000000000 */
[----:B------:R-:W-:Y:S02]  /*2c50*/  ISETP.GE.AND P4, PT, R0, R45, PT ;  /* 0x0000002d0000720c */ /* 0x000fe40003f86270 */
[----:B------:R-:W1:Y:S08]  /*2c60*/  @!P2 LDC.64 R4, c[0x0][0x228] ;  /* 0x00008a00ff04ab82 */ /* 0x000e700000000a00 */
[----:B------:R-:W2:Y:S03]  /*2c70*/  @!P2 LDC.64 R6, c[0x0][0x230] ;  /* 0x00008c00ff06ab82 */ /* 0x000ea60000000a00 */
[----:B------:R-:W-:Y:S01]  /*2c80*/  @!P4 IADD3 R23, R44, R0, RZ ;  /* 0x000000002c17c210 */ /* 0x000fe20007ffe0ff */
[----:B------:R-:W-:-:S04]  /*2c90*/  @!P4 VIADD R0, R0, 0x80 ;  /* 0x000000800000c836 */ /* 0x000fc80000000000 */
[----:B------:R-:W3:Y:S01]  /*2ca0*/  @!P2 LDC.64 R8, c[0x0][0x238] ;  /* 0x00008e00ff08ab82 */ /* 0x000ee20000000a00 */
[-C--:B------:R-:W-:Y:S02]  /*2cb0*/  ISETP.GE.AND P3, PT, R0, R45.reuse, PT ;  /* 0x0000002d0000720c */ /* 0x080fe40003f66270 */
[----:B------:R-:W-:Y:S02]  /*2cc0*/  CS2R R64, SRZ ;  /* 0x0000000000407805 */ /* 0x000fe4000001ff00 */
[----:B------:R-:W-:Y:S01]  /*2cd0*/  CS2R R62, SRZ ;  /* 0x00000000003e7805 */ /* 0x000fe2000001ff00 */
[C---:B0-----:R-:W-:Y:S02]  /*2ce0*/  @!P2 IMAD.WIDE.U32 R2, R19.reuse, 0x8, R2 ;  /* 0x000000081302a825 */ /* 0x041fe400078e0002 */
[----:B------:R-:W0:Y:S02]  /*2cf0*/  @!P4 LDC.64 R10, c[0x0][0x220] ;  /* 0x00008800ff0acb82 */ /* 0x000e240000000a00 */
[----:B-1----:R-:W-:Y:S01]  /*2d00*/  @!P2 IMAD.WIDE.U32 R4, R19, 0x8, R4 ;  /* 0x000000081304a825 */ /* 0x002fe200078e0004 */
[----:B------:R1:W5:Y:S03]  /*2d10*/  @!P2 LDG.E.64 R72, desc[UR4][R2.64] ;  /* 0x000000040248a981 */ /* 0x000366000c1e1b00 */
[----:B------:R-:W-:Y:S01]  /*2d20*/  @!P3 IMAD.IADD R27, R44, 0x1, R0 ;  /* 0x000000012c1bb824 */ /* 0x000fe200078e0200 */
[----:B------:R4:W5:Y:S01]  /*2d30*/  @!P2 LDG.E.64 R66, desc[UR4][R4.64] ;  /* 0x000000040442a981 */ /* 0x000962000c1e1b00 */
[----:B------:R-:W-:Y:S01]  /*2d40*/  @!P3 VIADD R0, R0, 0x80 ;  /* 0x000000800000b836 */ /* 0x000fe20000000000 */
[----:B------:R-:W0:Y:S04]  /*2d50*/  @!P4 LDC.64 R12, c[0x0][0x228] ;  /* 0x00008a00ff0ccb82 */ /* 0x000e280000000a00 */
[----:B------:R-:W-:-:S04]  /*2d60*/  ISETP.GE.AND P1, PT, R0, R45, PT ;  /* 0x0000002d0000720c */ /* 0x000fc80003f26270 */
[----:B------:R-:W0:Y:S01]  /*2d70*/  @!P4 LDC.64 R14, c[0x0][0x230] ;  /* 0x00008c00ff0ecb82 */ /* 0x000e220000000a00 */
[----:B--2---:R-:W-:-:S07]  /*2d80*/  @!P2 IMAD.WIDE.U32 R6, R19, 0x8, R6 ;  /* 0x000000081306a825 */ /* 0x004fce00078e0006 */
[----:B------:R-:W2:Y:S01]  /*2d90*/  @!P4 LDC.64 R16, c[0x0][0x238] ;  /* 0x00008e00ff10cb82 */ /* 0x000ea20000000a00 */
[----:B---3--:R-:W-:Y:S01]  /*2da0*/  @!P2 IMAD.WIDE.U32 R8, R19, 0x8, R8 ;  /* 0x000000081308a825 */ /* 0x008fe200078e0008 */
[----:B------:R-:W5:Y:S03]  /*2db0*/  @!P2 LDG.E.64 R64, desc[UR4][R6.64] ;  /* 0x000000040640a981 */ /* 0x000f66000c1e1b00 */
[----:B------:R-:W-:Y:S01]  /*2dc0*/  @!P1 IMAD.IADD R37, R44, 0x1, R0 ;  /* 0x000000012c259824 */ /* 0x000fe200078e0200 */
[----:B------:R-:W5:Y:S01]  /*2dd0*/  @!P2 LDG.E.64 R62, desc[UR4][R8.64] ;  /* 0x00000004083ea981 */ /* 0x000f62000c1e1b00 */
[----:B------:R-:W-:Y:S01]  /*2de0*/  @!P1 VIADD R0, R0, 0x80 ;  /* 0x0000008000009836 */ /* 0x000fe20000000000 */
[----:B------:R-:W3:Y:S04]  /*2df0*/  @!P3 LDC.64 R18, c[0x0][0x220] ;  /* 0x00008800ff12bb82 */ /* 0x000ee80000000a00 */
[----:B------:R-:W-:-:S04]  /*2e00*/  ISETP.GE.AND P2, PT, R0, R45, PT ;  /* 0x0000002d0000720c */ /* 0x000fc80003f46270 */
[----:B-1----:R-:W1:Y:S08]  /*2e10*/  @!P3 LDC.64 R2, c[0x0][0x228] ;  /* 0x00008a00ff02bb82 */ /* 0x002e700000000a00 */
[----:B----4-:R-:W4:Y:S08]  /*2e20*/  @!P3 LDC.64 R4, c[0x0][0x230] ;  /* 0x00008c00ff04bb82 */ /* 0x010f300000000a00 */
[----:B------:R-:W4:Y:S01]  /*2e30*/  @!P3 LDC.64 R20, c[0x0][0x238] ;  /* 0x00008e00ff14bb82 */ /* 0x000f220000000a00 */
[----:B------:R-:W-:-:S02]  /*2e40*/  CS2R R58, SRZ ;  /* 0x00000000003a7805 */ /* 0x000fc4000001ff00 */
[----:B------:R-:W-:Y:S02]  /*2e50*/  CS2R R56, SRZ ;  /* 0x0000000000387805 */ /* 0x000fe4000001ff00 */
[----:B------:R-:W-:Y:S02]  /*2e60*/  CS2R R54, SRZ ;  /* 0x0000000000367805 */ /* 0x000fe4000001ff00 */
[----:B------:R-:W-:Y:S01]  /*2e70*/  CS2R R52, SRZ ;  /* 0x0000000000347805 */ /* 0x000fe2000001ff00 */
[C---:B0-----:R-:W-:Y:S01]  /*2e80*/  @!P4 IMAD.WIDE.U32 R10, R23.reuse, 0x8, R10 ;  /* 0x00000008170ac825 */ /* 0x041fe200078e000a */
[----:B------:R-:W-:Y:S02]  /*2e90*/  @!P2 IADD3 R79, R44, R0, RZ ;  /* 0x000000002c4fa210 */ /* 0x000fe40007ffe0ff */
[----:B------:R-:W-:Y:S01]  /*2ea0*/  CS2R R50, SRZ ;  /* 0x0000000000327805 */ /* 0x000fe2000001ff00 */
[----:B------:R-:W0:Y:S01]  /*2eb0*/  @!P1 LDC.64 R24, c[0x0][0x228] ;  /* 0x00008a00ff189b82 */ /* 0x000e220000000a00 */
[C---:B------:R-:W-:Y:S01]  /*2ec0*/  @!P4 IMAD.WIDE.U32 R12, R23.reuse, 0x8, R12 ;  /* 0x00000008170cc825 */ /* 0x040fe200078e000c */
[----:B------:R3:W5:Y:S03]  /*2ed0*/  @!P4 LDG.E.64 R58, desc[UR4][R10.64] ;  /* 0x000000040a3ac981 */ /* 0x000766000c1e1b00 */
[C---:B------:R-:W-:Y:S01]  /*2ee0*/  @!P4 IMAD.WIDE.U32 R14, R23.reuse, 0x8, R14 ;  /* 0x00000008170ec825 */ /* 0x040fe200078e000e */
[----:B------:R4:W5:Y:S02]  /*2ef0*/  @!P4 LDG.E.64 R56, desc[UR4][R12.64] ;  /* 0x000000040c38c981 */ /* 0x000964000c1e1b00 */
[----:B------:R-:W0:Y:S01]  /*2f00*/  @!P2 LDC.64 R32, c[0x0][0x228] ;  /* 0x00008a00ff20ab82 */ /* 0x000e220000000a00 */
[----:B--2---:R-:W-:Y:S01]  /*2f10*/  @!P4 IMAD.WIDE.U32 R16, R23, 0x8, R16 ;  /* 0x000000081710c825 */ /* 0x004fe200078e0010 */
[----:B------:R-:W5:Y:S03]  /*2f20*/  @!P4 LDG.E.64 R54, desc[UR4][R14.64] ;  /* 0x000000040e36c981 */ /* 0x000f66000c1e1b00 */
[----:B------:R-:W-:Y:S01]  /*2f30*/  @!P2 VIADD R0, R0, 0x80 ;  /* 0x000000800000a836 */ /* 0x000fe20000000000 */
[----:B------:R-:W5:Y:S02]  /*2f40*/  @!P4 LDG.E.64 R52, desc[UR4][R16.64] ;  /* 0x000000041034c981 */ /* 0x000f64000c1e1b00 */
[----:B------:R-:W2:Y:S02]  /*2f50*/  @!P1 LDC.64 R22, c[0x0][0x220] ;  /* 0x00008800ff169b82 */ /* 0x000ea40000000a00 */
[----:B------:R-:W-:Y:S01]  /*2f60*/  ISETP.GE.AND P4, PT, R0, R45, PT ;  /* 0x0000002d0000720c */ /* 0x000fe20003f86270 */
[----:B---3--:R-:W-:-:S05]  /*2f70*/  @!P3 IMAD.WIDE.U32 R18, R27, 0x8, R18 ;  /* 0x000000081b12b825 */ /* 0x008fca00078e0012 */
[----:B------:R-:W3:Y:S01]  /*2f80*/  @!P1 LDC.64 R10, c[0x0][0x230] ;  /* 0x00008c00ff0a9b82 */ /* 0x000ee20000000a00 */
[----:B-1----:R-:W-:-:S04]  /*2f90*/  @!P3 IMAD.WIDE.U32 R2, R27, 0x8, R2 ;  /* 0x000000081b02b825 */ /* 0x002fc800078e0002 */
[C---:B----4-:R-:W-:Y:S01]  /*2fa0*/  @!P3 IMAD.WIDE.U32 R4, R27.reuse, 0x8, R4 ;  /* 0x000000081b04b825 */ /* 0x050fe200078e0004 */
[----:B------:R1:W5:Y:S02]  /*2fb0*/  @!P3 LDG.E.64 R50, desc[UR4][R2.64] ;  /* 0x000000040232b981 */ /* 0x000364000c1e1b00 */
[----:B------:R-:W4:Y:S01]  /*2fc0*/  @!P1 LDC.64 R12, c[0x0][0x238] ;  /* 0x00008e00ff0c9b82 */ /* 0x000f220000000a00 */
[----:B------:R-:W-:-:S07]  /*2fd0*/  @!P3 IMAD.WIDE.U32 R20, R27, 0x8, R20 ;  /* 0x000000081b14b825 */ /* 0x000fce00078e0014 */
[----:B------:R-:W4:Y:S01]  /*2fe0*/  @!P2 LDC.64 R26, c[0x0][0x220] ;  /* 0x00008800ff1aab82 */ /* 0x000f220000000a00 */
[----:B------:R-:W-:Y:S02]  /*2ff0*/  CS2R R60, SRZ ;  /* 0x00000000003c7805 */ /* 0x000fe4000001ff00 */
[----:B------:R-:W-:-:S05]  /*3000*/  CS2R R42, SRZ ;  /* 0x00000000002a7805 */ /* 0x000fca000001ff00 */
[----:B------:R-:W4:Y:S01]  /*3010*/  @!P2 LDC.64 R48, c[0x0][0x230] ;  /* 0x00008c00ff30ab82 */ /* 0x000f220000000a00 */
[----:B------:R-:W-:Y:S01]  /*3020*/  CS2R R40, SRZ ;  /* 0x0000000000287805 */ /* 0x000fe2000001ff00 */
[----:B------:R-:W-:Y:S01]  /*3030*/  @!P4 IMAD.IADD R31, R44, 0x1, R0 ;  /* 0x000000012c1fc824 */ /* 0x000fe200078e0200 */
[----:B------:R-:W5:Y:S05]  /*3040*/  @!P3 LDG.E.64 R60, desc[UR4][R18.64] ;  /* 0x00000004123cb981 */ /* 0x000f6a000c1e1b00 */
[----:B------:R-:W4:Y:S01]  /*3050*/  @!P2 LDC.64 R68, c[0x0][0x238] ;  /* 0x00008e00ff44ab82 */ /* 0x000f220000000a00 */
[----:B------:R-:W-:Y:S01]  /*3060*/  @!P4 VIADD R0, R0, 0x80 ;  /* 0x000000800000c836 */ /* 0x000fe20000000000 */
[----:B------:R4:W5:Y:S04]  /*3070*/  @!P3 LDG.E.64 R42, desc[UR4][R4.64] ;  /* 0x00000004042ab981 */ /* 0x000968000c1e1b00 */
[----:B------:R-:W5:Y:S02]  /*3080*/  @!P3 LDG.E.64 R40, desc[UR4][R20.64] ;  /* 0x000000041428b981 */ /* 0x000f64000c1e1b00 */
[----:B-1----:R-:W1:Y:S01]  /*3090*/  @!P4 LDC.64 R2, c[0x0][0x228] ;  /* 0x00008a00ff02cb82 */ /* 0x002e620000000a00 */
[----:B------:R-:W-:Y:S01]  /*30a0*/  ISETP.GE.AND P3, PT, R0, R45, PT ;  /* 0x0000002d0000720c */ /* 0x000fe20003f66270 */
[----:B--2---:R-:W-:Y:S01]  /*30b0*/  @!P1 IMAD.WIDE.U32 R22, R37, 0x8, R22 ;  /* 0x0000000825169825 */ /* 0x004fe200078e0016 */
[----:B------:R-:W-:-:S02]  /*30c0*/  CS2R R14, SRZ ;  /* 0x00000000000e7805 */ /* 0x000fc4000001ff00 */
[----:B------:R-:W-:Y:S01]  /*30d0*/  CS2R R16, SRZ ;  /* 0x0000000000107805 */ /* 0x000fe2000001ff00 */
[C---:B0-----:R-:W-:Y:S02]  /*30e0*/  @!P1 IMAD.WIDE.U32 R24, R37.reuse, 0x8, R24 ;  /* 0x0000000825189825 */ /* 0x041fe400078e0018 */
[----:B------:R-:W0:Y:S02]  /*30f0*/  @!P4 LDC.64 R28, c[0x0][0x220] ;  /* 0x00008800ff1ccb82 */ /* 0x000e240000000a00 */
[----:B---3--:R-:W-:-:S04]  /*3100*/  @!P1 IMAD.WIDE.U32 R34, R37, 0x8, R10 ;  /* 0x0000000825229825 */ /* 0x008fc800078e000a */
[----:B----4-:R-:W-:Y:S01]  /*3110*/  @!P1 IMAD.WIDE.U32 R36, R37, 0x8, R12 ;  /* 0x0000000825249825 */ /* 0x010fe200078e000c */
[----:B------:R-:W-:Y:S01]  /*3120*/  CS2R R12, SRZ ;  /* 0x00000000000c7805 */ /* 0x000fe2000001ff00 */
[----:B------:R-:W2:Y:S02]  /*3130*/  @!P3 LDC.64 R74, c[0x0][0x220] ;  /* 0x00008800ff4abb82 */ /* 0x000ea40000000a00 */
[----:B------:R-:W-:-:S03]  /*3140*/  @!P2 IMAD.WIDE.U32 R4, R79, 0x8, R26 ;  /* 0x000000084f04a825 */ /* 0x000fc600078e001a */
[----:B------:R3:W5:Y:S01]  /*3150*/  @!P1 LDG.E.64 R12, desc[UR4][R36.64] ;  /* 0x00000004240c9981 */ /* 0x000762000c1e1b00 */
[C---:B------:R-:W-:Y:S02]  /*3160*/  @!P2 IMAD.WIDE.U32 R38, R79.reuse, 0x8, R32 ;  /* 0x000000084f26a825 */ /* 0x040fe400078e0020 */
[----:B------:R-:W4:Y:S01]  /*3170*/  @!P3 LDC.64 R70, c[0x0][0x228] ;  /* 0x00008a00ff46bb82 */ /* 0x000f220000000a00 */
[----:B------:R3:W5:Y:S01]  /*3180*/  @!P2 LDG.E.64 R14, desc[UR4][R4.64] ;  /* 0x00000004040ea981 */ /* 0x000762000c1e1b00 */
[----:B------:R-:W-:-:S03]  /*3190*/  @!P2 IMAD.WIDE.U32 R76, R79, 0x8, R48 ;  /* 0x000000084f4ca825 */ /* 0x000fc600078e0030 */
[----:B------:R0:W5:Y:S01]  /*31a0*/  @!P2 LDG.E.64 R16, desc[UR4][R38.64] ;  /* 0x000000042610a981 */ /* 0x000162000c1e1b00 */
[----:B------:R-:W-:Y:S02]  /*31b0*/  @!P2 IMAD.WIDE.U32 R78, R79, 0x8, R68 ;  /* 0x000000084f4ea825 */ /* 0x000fe400078e0044 */
[----:B------:R-:W4:Y:S02]  /*31c0*/  @!P3 LDC.64 R68, c[0x0][0x230] ;  /* 0x00008c00ff44bb82 */ /* 0x000f240000000a00 */
[----:B-1----:R-:W-:-:S06]  /*31d0*/  @!P4 IMAD.WIDE.U32 R82, R31, 0x8, R2 ;  /* 0x000000081f52c825 */ /* 0x002fcc00078e0002 */
[----:B------:R-:W1:Y:S08]  /*31e0*/  @!P4 LDC.64 R32, c[0x0][0x230] ;  /* 0x00008c00ff20cb82 */ /* 0x000e700000000a00 */
[----:B------:R-:W2:Y:S08]  /*31f0*/  @!P4 LDC.64 R26, c[0x0][0x238] ;  /* 0x00008e00ff1acb82 */ /* 0x000eb00000000a00 */
[----:B---3--:R-:W3:Y:S08]  /*3200*/  @!P0 LDC.64 R36, c[0x0][0x220] ;  /* 0x00008800ff248b82 */ /* 0x008ef00000000a00 */
[----:B------:R-:W4:Y:S08]  /*3210*/  @!P0 LDC.64 R4, c[0x0][0x228] ;  /* 0x00008a00ff048b82 */ /* 0x000f300000000a00 */
[----:B------:R-:W3:Y:S08]  /*3220*/  @!P3 LDC.64 R48, c[0x0][0x238] ;  /* 0x00008e00ff30bb82 */ /* 0x000ef00000000a00 */
[----:B0-----:R-:W0:Y:S08]  /*3230*/  @!P0 LDC.64 R38, c[0x0][0x230] ;  /* 0x00008c00ff268b82 */ /* 0x001e300000000a00 */
[----:B------:R-:W0:Y:S01]  /*3240*/  @!P0 LDC.64 R2, c[0x0][0x238] ;  /* 0x00008e00ff028b82 */ /* 0x000e220000000a00 */
[----:B------:R-:W-:-:S02]  /*3250*/  CS2R R6, SRZ ;  /* 0x0000000000067805 */ /* 0x000fc4000001ff00 */
[----:B------:R-:W-:Y:S02]  /*3260*/  CS2R R8, SRZ ;  /* 0x0000000000087805 */ /* 0x000fe4000001ff00 */
[----:B------:R-:W-:Y:S02]  /*3270*/  CS2R R20, SRZ ;  /* 0x0000000000147805 */ /* 0x000fe4000001ff00 */
[----:B------:R-:W-:Y:S01]  /*3280*/  CS2R R18, SRZ ;  /* 0x0000000000127805 */ /* 0x000fe2000001ff00 */
[----:B------:R-:W-:Y:S01]  /*3290*/  @!P4 IMAD.WIDE.U32 R80, R31, 0x8, R28 ;  /* 0x000000081f50c825 */ /* 0x000fe200078e001c */
[----:B------:R1:W5:Y:S01]  /*32a0*/  @!P1 LDG.E.64 R6, desc[UR4][R22.64] ;  /* 0x0000000416069981 */ /* 0x000362000c1e1b00 */
[----:B------:R-:W-:-:S03]  /*32b0*/  CS2R R10, SRZ ;  /* 0x00000000000a7805 */ /* 0x000fc6000001ff00 */
[----:B------:R4:W5:Y:S01]  /*32c0*/  @!P1 LDG.E.64 R8, desc[UR4][R24.64] ;  /* 0x0000000418089981 */ /* 0x000962000c1e1b00 */
[----:B------:R-:W-:-:S03]  /*32d0*/  @!P3 IMAD.IADD R85, R44, 0x1, R0 ;  /* 0x000000012c55b824 */ /* 0x000fc600078e0200 */
[----:B------:R3:W5:Y:S01]  /*32e0*/  @!P2 LDG.E.64 R20, desc[UR4][R78.64] ;  /* 0x000000044e14a981 */ /* 0x000762000c1e1b00 */
[----:B-1----:R-:W-:Y:S01]  /*32f0*/  CS2R R22, SRZ ;  /* 0x0000000000167805 */ /* 0x002fe2000001ff00 */
[----:B--2---:R-:W-:Y:S02]  /*3300*/  @!P4 IMAD.WIDE.U32 R86, R31, 0x8, R26 ;  /* 0x000000081f56c825 */ /* 0x004fe400078e001a */
[----:B------:R1:W5:Y:S01]  /*3310*/  @!P2 LDG.E.64 R18, desc[UR4][R76.64] ;  /* 0x000000044c12a981 */ /* 0x000362000c1e1b00 */
[----:B----4-:R-:W-:-:S03]  /*3320*/  CS2R R24, SRZ ;  /* 0x0000000000187805 */ /* 0x010fc6000001ff00 */
[----:B------:R2:W5:Y:S01]  /*3330*/  @!P4 LDG.E.64 R22, desc[UR4][R80.64] ;  /* 0x000000045016c981 */ /* 0x000562000c1e1b00 */
[----:B------:R-:W-:-:S03]  /*3340*/  @!P0 IMAD.WIDE.U32 R4, R47, 0x8, R4 ;  /* 0x000000082f048825 */ /* 0x000fc600078e0004 */
[----:B------:R4:W5:Y:S01]  /*3350*/  @!P4 LDG.E.64 R24, desc[UR4][R82.64] ;  /* 0x000000045218c981 */ /* 0x000962000c1e1b00 */
[----:B---3--:R-:W-:Y:S01]  /*3360*/  @!P3 IMAD.WIDE.U32 R78, R85, 0x8, R74 ;  /* 0x00000008554eb825 */ /* 0x008fe200078e004a */
[----:B------:R-:W-:Y:S02]  /*3370*/  CS2R R26, SRZ ;  /* 0x00000000001a7805 */ /* 0x000fe4000001ff00 */
[----:B------:R-:W-:Y:S01]  /*3380*/  CS2R R28, SRZ ;  /* 0x00000000001c7805 */ /* 0x000fe2000001ff00 */
[----:B------:R3:W5:Y:S01]  /*3390*/  @!P1 LDG.E.64 R10, desc[UR4][R34.64] ;  /* 0x00000004220a9981 */ /* 0x000762000c1e1b00 */
[----:B-1----:R-:W-:Y:S01]  /*33a0*/  @!P4 IMAD.WIDE.U32 R76, R31, 0x8, R32 ;  /* 0x000000081f4cc825 */ /* 0x002fe200078e0020 */
[----:B------:R-:W-:Y:S02]  /*33b0*/  CS2R R30, SRZ ;  /* 0x00000000001e7805 */ /* 0x000fe4000001ff00 */
[----:B------:R-:W-:Y:S01]  /*33c0*/  CS2R R32, SRZ ;  /* 0x0000000000207805 */ /* 0x000fe2000001ff00 */
[C---:B--2---:R-:W-:Y:S01]  /*33d0*/  @!P3 IMAD.WIDE.U32 R80, R85.reuse, 0x8, R70 ;  /* 0x000000085550b825 */ /* 0x044fe200078e0046 */
[----:B------:R1:W5:Y:S03]  /*33e0*/  @!P4 LDG.E.64 R26, desc[UR4][R76.64] ;  /* 0x000000044c1ac981 */ /* 0x000366000c1e1b00 */
[C---:B----4-:R-:W-:Y:S01]  /*33f0*/  @!P3 IMAD.WIDE.U32 R82, R85.reuse, 0x8, R68 ;  /* 0x000000085552b825 */ /* 0x050fe200078e0044 */
[----:B---3--:R-:W-:Y:S01]  /*3400*/  CS2R R34, SRZ ;  /* 0x0000000000227805 */ /* 0x008fe2000001ff00 */
[----:B------:R1:W5:Y:S02]  /*3410*/  @!P4 LDG.E.64 R28, desc[UR4][R86.64] ;  /* 0x00000004561cc981 */ /* 0x000364000c1e1b00 */
[----:B------:R-:W-:Y:S01]  /*3420*/  @!P3 IMAD.WIDE.U32 R84, R85, 0x8, R48 ;  /* 0x000000085554b825 */ /* 0x000fe200078e0030 */
[----:B------:R-:W-:Y:S01]  /*3430*/  CS2R R48, SRZ ;  /* 0x0000000000307805 */ /* 0x000fe2000001ff00 */
[----:B------:R1:W5:Y:S02]  /*3440*/  @!P3 LDG.E.64 R30, desc[UR4][R78.64] ;  /* 0x000000044e1eb981 */ /* 0x000364000c1e1b00 */
[C---:B------:R-:W-:Y:S01]  /*3450*/  @!P0 IMAD.WIDE.U32 R68, R47.reuse, 0x8, R36 ;  /* 0x000000082f448825 */ /* 0x040fe200078e0024 */
[----:B------:R-:W-:Y:S01]  /*3460*/  CS2R R36, SRZ ;  /* 0x0000000000247805 */ /* 0x000fe2000001ff00 */
[----:B------:R1:W5:Y:S02]  /*3470*/  @!P3 LDG.E.64 R32, desc[UR4][R80.64] ;  /* 0x000000045020b981 */ /* 0x000364000c1e1b00 */
[C---:B0-----:R-:W-:Y:S01]  /*3480*/  @!P0 IMAD.WIDE.U32 R70, R47.reuse, 0x8, R38 ;  /* 0x000000082f468825 */ /* 0x041fe200078e0026 */
[----:B------:R-:W-:Y:S01]  /*3490*/  CS2R R38, SRZ ;  /* 0x0000000000267805 */ /* 0x000fe2000001ff00 */
[----:B------:R1:W5:Y:S02]  /*34a0*/  @!P3 LDG.E.64 R34, desc[UR4][R82.64] ;  /* 0x000000045222b981 */ /* 0x000364000c1e1b00 */
[----:B------:R-:W-:Y:S01]  /*34b0*/  @!P0 IMAD.WIDE.U32 R74, R47, 0x8, R2 ;  /* 0x000000082f4a8825 */ /* 0x000fe200078e0002 */
[----:B------:R-:W-:-:S02]  /*34c0*/  CS2R R2, SRZ ;  /* 0x0000000000027805 */ /* 0x000fc4000001ff00 */
[----:B------:R-:W-:Y:S01]  /*34d0*/  CS2R R46, SRZ ;  /* 0x00000000002e7805 */ /* 0x000fe2000001ff00 */
[----:B------:R1:W5:Y:S04]  /*34e0*/  @!P3 LDG.E.64 R36, desc[UR4][R84.64] ;  /* 0x000000045424b981 */ /* 0x000368000c1e1b00 */
[----:B------:R1:W5:Y:S04]  /*34f0*/  @!P0 LDG.E.64 R48, desc[UR4][R68.64] ;  /* 0x0000000444308981 */ /* 0x000368000c1e1b00 */
[----:B------:R1:W5:Y:S04]  /*3500*/  @!P0 LDG.E.64 R2, desc[UR4][R4.64] ;  /* 0x0000000404028981 */ /* 0x000368000c1e1b00 */
[----:B------:R1:W5:Y:S04]  /*3510*/  @!P0 LDG.E.64 R46, desc[UR4][R70.64] ;  /* 0x00000004462e8981 */ /* 0x000368000c1e1b00 */
[----:B------:R1:W5:Y:S01]  /*3520*/  @!P0 LDG.E.64 R38, desc[UR4][R74.64] ;  /* 0x000000044a268981 */ /* 0x000362000c1e1b00 */
[----:B------:R-:W-:Y:S04]  /*3530*/  BSSY B1, `(.L_x_5601) ;  /* 0x0000054000017945 */ /* 0x000fe80003800000 */
[----:B------:R-:W-:Y:S05]  /*3540*/  @P0 BRA `(.L_x_5602) ;  /* 0x0000000400480947 */ /* 0x000fea0003800000 */
[----:B-1----:R-:W-:Y:S01]  /*3550*/  IMAD.MOV.U32 R4, RZ, RZ, 0x652b82fe ;  /* 0x652b82feff047424 */ /* 0x002fe200078e00ff */
[----:B------:R-:W-:Y:S01]  /*3560*/  MOV R5, 0x3ff71547 ;  /* 0x3ff7154700057802 */ /* 0x000fe20000000f00 */
[----:B------:R-:W-:Y:S01]  /*3570*/  UMOV UR6, 0xfefa39ef ;  /* 0xfefa39ef00067882 */ /* 0x000fe20000000000 */
[----:B------:R-:W-:Y:S01]  /*3580*/  UMOV UR7, 0x3fe62e42 ;  /* 0x3fe62e4200077882 */ /* 0x000fe20000000000 */
[----:B-----5:R-:W-:Y:S01]  /*3590*/  DADD R74, -RZ, -R2 ;  /* 0x00000000ff4a7229 */ /* 0x020fe20000000902 */
        /* <DEDUP_REMOVED lines=50> */
[----:B------:R-:W-:Y:S01]  /*38c0*/  @!P1 IMAD.IADD R4, R4, 0x1, -R3 ;  /* 0x0000000104049824 */ /* 0x000fe200078e0a03 */
[----:B------:R-:W-:-:S04]  /*38d0*/  @!P1 LEA R3, R3, R71, 0x14 ;  /* 0x0000004703039211 */ /* 0x000fc800078ea0ff */
[----:B------:R-:W-:Y:S01]  /*38e0*/  @!P1 LEA R5, R4, 0x3ff00000, 0x14 ;  /* 0x3ff0000004059811 */ /* 0x000fe200078ea0ff */
[----:B------:R-:W-:-:S06]  /*38f0*/  @!P1 IMAD.MOV.U32 R4, RZ, RZ, RZ ;  /* 0x000000ffff049224 */ /* 0x000fcc00078e00ff */
[----:B------:R-:W-:-:S11]  /*3900*/  @!P1 DMUL R68, R2, R4 ;  /* 0x0000000402449228 */ /* 0x000fd60000000000 */
.L_x_5604:
[----:B------:R-:W-:Y:S05]  /*3910*/  BSYNC B0 ;  /* 0x0000000000007941 */ /* 0x000fea0003800000 */
.L_x_5603:
        /* <DEDUP_REMOVED lines=17> */
.L_x_5606:
[----:B------:R-:W-:Y:S05]  /*3a30*/  BSYNC B2 ;  /* 0x0000000000027941 */ /* 0x000fea0003800000 */
.L_x_5605:
[----:B------:R-:W-:-:S08]  /*3a40*/  DFMA R38, R2, -R38, R38 ;  /* 0x800000260226722b */ /* 0x000fd00000000026 */
[----:B------:R-:W-:-:S08]  /*3a50*/  DMUL R38, R38, R48 ;  /* 0x0000003026267228 */ /* 0x000fd00000000000 */
[----:B------:R-:W-:-:S11]  /*3a60*/  DFMA R38, R2, R46, R38 ;  /* 0x0000002e0226722b */ /* 0x000fd60000000026 */
.L_x_5602:
[----:B------:R-:W-:Y:S05]  /*3a70*/  BSYNC B1 ;  /* 0x0000000000017941 */ /* 0x000fea0003800000 */
.L_x_5601:
[----:B-----5:R-:W0:Y:S01]  /*3a80*/  S2R R46, SR_TID.X ;  /* 0x00000000002e7919 */ /* 0x020e220000002100 */
        /* <DEDUP_REMOVED lines=8> */
[----:B-1----:R-:W-:Y:S01]  /*3b10*/  DADD R70, -RZ, -R66 ;  /* 0x00000000ff467229 */ /* 0x002fe20000000942 */
        /* <DEDUP_REMOVED lines=47> */
[----:B------:R-:W-:Y:S01]  /*3e10*/  @!P1 IMAD.MOV.U32 R66, RZ, RZ, RZ ;  /* 0x000000ffff429224 */ /* 0x000fe200078e00ff */
[----:B------:R-:W-:Y:S02]  /*3e20*/  FSEL R5, R5, RZ, !P0 ;  /* 0x000000ff05057208 */ /* 0x000fe40004000000 */
[----:B------:R-:W-:-:S05]  /*3e30*/  @!P1 SHF.R.S32.HI R3, RZ, 0x1, R0 ;  /* 0x00000001ff039819 */ /* 0x000fca0000011400 */
[----:B------:R-:W-:Y:S01]  /*3e40*/  @!P1 IMAD.IADD R2, R2, 0x1, -R3 ;  /* 0x0000000102029824 */ /* 0x000fe200078e0a03 */
[----:B------:R-:W-:-:S04]  /*3e50*/  @!P1 LEA R3, R3, R69, 0x14 ;  /* 0x0000004503039211 */ /* 0x000fc800078ea0ff */
[----:B------:R-:W-:Y:S01]  /*3e60*/  @!P1 LEA R67, R2, 0x3ff00000, 0x14 ;  /* 0x3ff0000002439811 */ /* 0x000fe200078ea0ff */
[----:B------:R-:W-:-:S06]  /*3e70*/  @!P1 IMAD.MOV.U32 R2, RZ, RZ, R68 ;  /* 0x000000ffff029224 */ /* 0x000fcc00078e0044 */
[----:B------:R-:W-:-:S11]  /*3e80*/  @!P1 DMUL R4, R2, R66 ;  /* 0x0000004202049228 */ /* 0x000fd60000000000 */
.L_x_5610:
[----:B------:R-:W-:Y:S05]  /*3e90*/  BSYNC B0 ;  /* 0x0000000000007941 */ /* 0x000fea0003800000 */
.L_x_5609:
        /* <DEDUP_REMOVED lines=17> */
.L_x_5612:
[----:B------:R-:W-:Y:S05]  /*3fb0*/  BSYNC B2 ;  /* 0x0000000000027941 */ /* 0x000fea0003800000 */
.L_x_5611:
[----:B------:R-:W-:-:S08]  /*3fc0*/  DFMA R62, R2, -R62, R62 ;  /* 0x8000003e023e722b */ /* 0x000fd0000000003e */
[----:B------:R-:W-:-:S08]  /*3fd0*/  DMUL R62, R62, R72 ;  /* 0x000000483e3e7228 */ /* 0x000fd00000000000 */
[----:B------:R-:W-:-:S11]  /*3fe0*/  DFMA R64, R2, R64, R62 ;  /* 0x000000400240722b */ /* 0x000fd6000000003e */
.L_x_5608:
[----:B------:R-:W-:Y:S05]  /*3ff0*/  BSYNC B1 ;  /* 0x0000000000017941 */ /* 0x000fea0003800000 */
.L_x_5607:
[----:B------:R-:W-:Y:S01]  /*4000*/  VIADD R0, R46, 0x100 ;  /* 0x000001002e007836 */ /* 0x000fe20000000000 */
[----:B------:R-:W-:Y:S04]  /*4010*/  BSSY B1, `(.L_x_5613) ;  /* 0x0000055000017945 */ /* 0x000fe80003800000 */
        /* <DEDUP_REMOVED lines=10> */
[----:B-1----:R-:W-:-:S08]  /*40c0*/  DADD R4, R2, -6.75539944105574400000e+15 ;  /* 0xc338000002047429 */ /* 0x002fd00000000000 */
        /* <DEDUP_REMOVED lines=51> */
.L_x_5616:
[----:B------:R-:W-:Y:S05]  /*4400*/  BSYNC B0 ;  /* 0x0000000000007941 */ /* 0x000fea0003800000 */
.L_x_5615:
        /* <DEDUP_REMOVED lines=17> */
.L_x_5618:
[----:B------:R-:W-:Y:S05]  /*4520*/  BSYNC B2 ;  /* 0x0000000000027941 */ /* 0x000fea0003800000 */
.L_x_5617:
[----:B------:R-:W-:-:S08]  /*4530*/  DFMA R52, R2, -R52, R52 ;  /* 0x800000340234722b */ /* 0x000fd00000000034 */
[----:B------:R-:W-:-:S08]  /*4540*/  DMUL R52, R52, R58 ;  /* 0x0000003a34347228 */ /* 0x000fd00000000000 */
[----:B------:R-:W-:-:S11]  /*4550*/  DFMA R54, R2, R54, R52 ;  /* 0x000000360236722b */ /* 0x000fd60000000034 */
.L_x_5614:
[----:B------:R-:W-:Y:S05]  /*4560*/  BSYNC B1 ;  /* 0x0000000000017941 */ /* 0x000fea0003800000 */
.L_x_5613:
        /* <DEDUP_REMOVED lines=64> */
.L_x_5622:
[----:B------:R-:W-:Y:S05]  /*4970*/  BSYNC B0 ;  /* 0x0000000000007941 */ /* 0x000fea0003800000 */
.L_x_5621:
        /* <DEDUP_REMOVED lines=17> */
.L_x_5624:
[----:B------:R-:W-:Y:S05]  /*4a90*/  BSYNC B2 ;  /* 0x0000000000027941 */ /* 0x000fea0003800000 */
.L_x_5623:
[----:B------:R-:W-:-:S08]  /*4aa0*/  DFMA R40, R2, -R40, R40 ;  /* 0x800000280228722b */ /* 0x000fd00000000028 */
[----:B------:R-:W-:-:S08]  /*4ab0*/  DMUL R40, R40, R60 ;  /* 0x0000003c28287228 */ /* 0x000fd00000000000 */
[----:B------:R-:W-:-:S11]  /*4ac0*/  DFMA R42, R2, R42, R40 ;  /* 0x0000002a022a722b */ /* 0x000fd60000000028 */
.L_x_5620:
[----:B------:R-:W-:Y:S05]  /*4ad0*/  BSYNC B1 ;  /* 0x0000000000017941 */ /* 0x000fea0003800000 */
.L_x_5619:
        /* <DEDUP_REMOVED lines=13> */
[----:B-1----:R-:W-:Y:S01]  /*4bb0*/  DFMA R4, R2, -UR6, -R8 ;  /* 0x8000000602047c2b */ /* 0x002fe20008000808 */
        /* <DEDUP_REMOVED lines=49> */
.L_x_5628:
[----:B------:R-:W-:Y:S05]  /*4ed0*/  BSYNC B0 ;  /* 0x0000000000007941 */ /* 0x000fea0003800000 */
.L_x_5627:
        /* <DEDUP_REMOVED lines=17> */
.L_x_5630:
[----:B------:R-:W-:Y:S05]  /*4ff0*/  BSYNC B2 ;  /* 0x0000000000027941 */ /* 0x000fea0003800000 */
.L_x_5629:
[----:B------:R-:W-:-:S08]  /*5000*/  DFMA R12, R2, -R12, R12 ;  /* 0x8000000c020c722b */ /* 0x000fd0000000000c */
[----:B------:R-:W-:-:S08]  /*5010*/  DMUL R6, R12, R6 ;  /* 0x000000060c067228 */ /* 0x000fd00000000000 */
[----:B------:R-:W-:-:S11]  /*5020*/  DFMA R10, R2, R10, R6 ;  /* 0x0000000a020a722b */ /* 0x000fd60000000006 */
.L_x_5626:
[----:B------:R-:W-:Y:S05]  /*5030*/  BSYNC B1 ;  /* 0x0000000000017941 */ /* 0x000fea0003800000 */
.L_x_5625:
        /* <DEDUP_REMOVED lines=63> */
.L_x_5634:
[----:B------:R-:W-:Y:S05]  /*5430*/  BSYNC B0 ;  /* 0x0000000000007941 */ /* 0x000fea0003800000 */
.L_x_5633:
        /* <DEDUP_REMOVED lines=17> */
.L_x_5636:
[----:B------:R-:W-:Y:S05]  /*5550*/  BSYNC B2 ;  /* 0x0000000000027941 */ /* 0x000fea0003800000 */
.L_x_5635:
[----:B------:R-:W-:-:S08]  /*5560*/  DFMA R20, R2, -R20, R20 ;  /* 0x800000140214722b */ /* 0x000fd00000000014 */
[----:B------:R-:W-:-:S08]  /*5570*/  DMUL R14, R20, R14 ;  /* 0x0000000e140e7228 */ /* 0x000fd00000000000 */
[----:B------:R-:W-:-:S11]  /*5580*/  DFMA R18, R2, R18, R14 ;  /* 0x000000120212722b */ /* 0x000fd6000000000e */
.L_x_5632:
[----:B------:R-:W-:Y:S05]  /*5590*/  BSYNC B1 ;  /* 0x0000000000017941 */ /* 0x000fea0003800000 */
.L_x_5631:
[----:B------:R-:W-:Y:S01]  /*55a0*/  IADD3 R0, R46, 0x300, RZ ;  /* 0x000003002e007810 */ /* 0x000fe20007ffe0ff */
[----:B------:R-:W-:Y:S03]  /*55b0*/  BSSY B1, `(.L_x_5637) ;  /* 0x0000054000017945 */ /* 0x000fe60003800000 */
        /* <DEDUP_REMOVED lines=61> */
.L_x_5640:
[----:B------:R-:W-:Y:S05]  /*5990*/  BSYNC B0 ;  /* 0x0000000000007941 */ /* 0x000fea0003800000 */
.L_x_5639:
        /* <DEDUP_REMOVED lines=17> */
.L_x_5642:
[----:B------:R-:W-:Y:S05]  /*5ab0*/  BSYNC B2 ;  /* 0x0000000000027941 */ /* 0x000fea0003800000 */
.L_x_5641:
[----:B------:R-:W-:-:S08]  /*5ac0*/  DFMA R28, R2, -R28, R28 ;  /* 0x8000001c021c722b */ /* 0x000fd0000000001c */
[----:B------:R-:W-:-:S08]  /*5ad0*/  DMUL R22, R28, R22 ;  /* 0x000000161c167228 */ /* 0x000fd00000000000 */
[----:B------:R-:W-:-:S11]  /*5ae0*/  DFMA R26, R2, R26, R22 ;  /* 0x0000001a021a722b */ /* 0x000fd60000000016 */
.L_x_5638:
[----:B------:R-:W-:Y:S05]  /*5af0*/  BSYNC B1 ;  /* 0x0000000000017941 */ /* 0x000fea0003800000 */
.L_x_5637:
[----:B------:R-:W-:Y:S01]  /*5b00*/  VIADD R0, R46, 0x380 ;  /* 0x000003802e007836 */ /* 0x000fe20000000000 */
[----:B------:R-:W-:Y:S04]  /*5b10*/  BSSY B1, `(.L_x_5643) ;  /* 0x0000054000017945 */ /* 0x000fe80003800000 */
[----:B------:R-:W-:-:S13]  /*5b20*/  ISETP.GE.AND P0, PT, R0, R45, PT ;  /* 0x0000002d0000720c */ /* 0x000fda0003f06270 */
[----:B------:R-:W-:Y:S05]  /*5b30*/  @P0 BRA `(.L_x_5644) ;  /* 0x0000000400440947 */ /* 0x000fea0003800000 */
        /* <DEDUP_REMOVED lines=59> */
.L_x_5646:
[----:B------:R-:W-:Y:S05]  /*5ef0*/  BSYNC B0 ;  /* 0x0000000000007941 */ /* 0x000fea0003800000 */
.L_x_5645:
        /* <DEDUP_REMOVED lines=17> */
.L_x_5648:
[----:B------:R-:W-:Y:S05]  /*6010*/  BSYNC B2 ;  /* 0x0000000000027941 */ /* 0x000fea0003800000 */
.L_x_5647:
[----:B------:R-:W-:-:S08]  /*6020*/  DFMA R36, R2, -R36, R36 ;  /* 0x800000240224722b */ /* 0x000fd00000000024 */
[----:B------:R-:W-:-:S08]  /*6030*/  DMUL R30, R36, R30 ;  /* 0x0000001e241e7228 */ /* 0x000fd00000000000 */
[----:B------:R-:W-:-:S11]  /*6040*/  DFMA R30, R2, R34, R30 ;  /* 0x00000022021e722b */ /* 0x000fd6000000001e */
.L_x_5644:
[----:B------:R-:W-:Y:S05]  /*6050*/  BSYNC B1 ;  /* 0x0000000000017941 */ /* 0x000fea0003800000 */
.L_x_5643:
[----:B------:R-:W-:Y:S01]  /*6060*/  ISETP.GE.AND P0, PT, R46, R45, PT ;  /* 0x0000002d2e00720c */ /* 0x000fe20003f06270 */
[----:B------:R-:W-:Y:S04]  /*6070*/  BSSY B0, `(.L_x_5649) ;  /* 0x0000034000007945 */ /* 0x000fe80003800000 */
[----:B------:R-:W-:Y:S08]  /*6080*/  BSSY B1, `(.L_x_5650) ;  /* 0x000002c000017945 */ /* 0x000ff00003800000 */
[----:B------:R-:W-:Y:S05]  /*6090*/  @P0 BRA `(.L_x_5651) ;  /* 0x0000000000340947 */ /* 0x000fea0003800000 */
[----:B-1----:R-:W0:Y:S01]  /*60a0*/  S2R R5, SR_TID.X ;  /* 0x0000000000057919 */ /* 0x002e220000002100 */
[----:B------:R-:W1:Y:S01]  /*60b0*/  LDC.64 R2, c[0x0][0x218] ;  /* 0x00008600ff027b82 */ /* 0x000e620000000a00 */
[----:B------:R-:W-:-:S05]  /*60c0*/  IMAD.MOV.U32 R46, RZ, RZ, R48 ;  /* 0x000000ffff2e7224 */ /* 0x000fca00078e0030 */
[----:B------:R-:W-:Y:S01]  /*60d0*/  ISETP.GE.AND P0, PT, R46, R45, PT ;  /* 0x0000002d2e00720c */ /* 0x000fe20003f06270 */
[----:B0-----:R-:W-:-:S04]  /*60e0*/  IMAD.IADD R5, R44, 0x1, R5 ;  /* 0x000000012c057824 */ /* 0x001fc800078e0205 */
[----:B-1----:R-:W-:-:S05]  /*60f0*/  IMAD.WIDE.U32 R2, R5, 0x8, R2 ;  /* 0x0000000805027825 */ /* 0x002fca00078e0002 */
[----:B------:R0:W-:Y:S03]  /*6100*/  STG.E.64 desc[UR4][R2.64], R38 ;  /* 0x0000002602007986 */ /* 0x0001e6000c101b04 */
[----:B------:R-:W-:Y:S05]  /*6110*/  @P0 BRA `(.L_x_5652) ;  /* 0x0000000000300947 */ /* 0x000fea0003800000 */
[----:B0-----:R-:W0:Y:S01]  /*6120*/  LDC.64 R2, c[0x0][0x218] ;  /* 0x00008600ff027b82 */ /* 0x001e220000000a00 */
[----:B------:R-:W-:Y:S01]  /*6130*/  IADD3 R5, R44, R46, RZ ;  /* 0x0000002e2c057210 */ /* 0x000fe20007ffe0ff */
[----:B------:R-:W-:-:S04]  /*6140*/  VIADD R46, R46, 0x80 ;  /* 0x000000802e2e7836 */ /* 0x000fc80000000000 */
[----:B0-----:R-:W-:-:S05]  /*6150*/  IMAD.WIDE.U32 R2, R5, 0x8, R2 ;  /* 0x0000000805027825 */ /* 0x001fca00078e0002 */
[----:B------:R0:W-:Y:S02]  /*6160*/  STG.E.64 desc[UR4][R2.64], R64 ;  /* 0x0000004002007986 */ /* 0x0001e4000c101b04 */
.L_x_5651:
[----:B------:R-:W-:-:S13]  /*6170*/  ISETP.GE.AND P0, PT, R46, R45, PT ;  /* 0x0000002d2e00720c */ /* 0x000fda0003f06270 */
[----:B------:R-:W-:Y:S05]  /*6180*/  @P0 BRA `(.L_x_5653) ;  /* 0x0000000000300947 */ /* 0x000fea0003800000 */
[----:B0-----:R-:W0:Y:S01]  /*6190*/  LDC.64 R2, c[0x0][0x218] ;  /* 0x00008600ff027b82 */ /* 0x001e220000000a00 */
[----:B-1----:R-:W-:Y:S02]  /*61a0*/  IMAD.IADD R5, R44, 0x1, R46 ;  /* 0x000000012c057824 */ /* 0x002fe400078e022e */
[----:B------:R-:W-:Y:S02]  /*61b0*/  VIADD R46, R46, 0x80 ;  /* 0x000000802e2e7836 */ /* 0x000fe40000000000 */
[----:B0-----:R-:W-:-:S05]  /*61c0*/  IMAD.WIDE.U32 R2, R5, 0x8, R2 ;  /* 0x0000000805027825 */ /* 0x001fca00078e0002 */
[----:B------:R1:W-:Y:S02]  /*61d0*/  STG.E.64 desc[UR4][R2.64], R54 ;  /* 0x0000003602007986 */ /* 0x0003e4000c101b04 */
.L_x_5652:
[----:B------:R-:W-:-:S13]  /*61e0*/  ISETP.GE.AND P0, PT, R46, R45, PT ;  /* 0x0000002d2e00720c */ /* 0x000fda0003f06270 */
[----:B------:R-:W-:Y:S05]  /*61f0*/  @P0 BRA `(.L_x_5654) ;  /* 0x0000000000300947 */ /* 0x000fea0003800000 */
[----:B01----:R-:W0:Y:S01]  /*6200*/  LDC.64 R2, c[0x0][0x218] ;  /* 0x00008600ff027b82 */ /* 0x003e220000000a00 */
[----:B------:R-:W-:Y:S01]  /*6210*/  IMAD.IADD R5, R44, 0x1, R46 ;  /* 0x000000012c057824 */ /* 0x000fe200078e022e */
[----:B------:R-:W-:-:S03]  /*6220*/  IADD3 R46, R46, 0x80, RZ ;  /* 0x000000802e2e7810 */ /* 0x000fc60007ffe0ff */
[----:B0-----:R-:W-:-:S05]  /*6230*/  IMAD.WIDE.U32 R2, R5, 0x8, R2 ;  /* 0x0000000805027825 */ /* 0x001fca00078e0002 */
[----:B------:R2:W-:Y:S02]  /*6240*/  STG.E.64 desc[UR4][R2.64], R42 ;  /* 0x0000002a02007986 */ /* 0x0005e4000c101b04 */
.L_x_5653:
[----:B------:R-:W-:-:S13]  /*6250*/  ISETP.GE.AND P0, PT, R46, R45, PT ;  /* 0x0000002d2e00720c */ /* 0x000fda0003f06270 */
[----:B------:R-:W-:Y:S05]  /*6260*/  @P0 BRA `(.L_x_5655) ;  /* 0x0000000000340947 */ /* 0x000fea0003800000 */
[----:B0-2---:R-:W0:Y:S01]  /*6270*/  LDC.64 R2, c[0x0][0x218] ;  /* 0x00008600ff027b82 */ /* 0x005e220000000a00 */
[----:B-1----:R-:W-:Y:S02]  /*6280*/  IMAD.IADD R5, R44, 0x1, R46 ;  /* 0x000000012c057824 */ /* 0x002fe400078e022e */
[----:B------:R-:W-:Y:S02]  /*6290*/  VIADD R46, R46, 0x80 ;  /* 0x000000802e2e7836 */ /* 0x000fe40000000000 */
[----:B0-----:R-:W-:-:S05]  /*62a0*/  IMAD.WIDE.U32 R2, R5, 0x8, R2 ;  /* 0x0000000805027825 */ /* 0x001fca00078e0002 */
[----:B------:R2:W-:Y:S02]  /*62b0*/  STG.E.64 desc[UR4][R2.64], R10 ;  /* 0x0000000a02007986 */ /* 0x0005e4000c101b04 */
.L_x_5654:
[----:B------:R-:W-:-:S13]  /*62c0*/  ISETP.GE.AND P0, PT, R46, R45, PT ;  /* 0x0000002d2e00720c */ /* 0x000fda0003f06270 */
[----:B------:R-:W-:Y:S05]  /*62d0*/  @P0 BREAK B1 ;  /* 0x0000000000010942 */ /* 0x000fea0003800000 */
[----:B------:R-:W-:Y:S05]  /*62e0*/  @P0 BRA `(.L_x_5656) ;  /* 0x0000000000300947 */ /* 0x000fea0003800000 */
[----:B012---:R-:W0:Y:S01]  /*62f0*/  LDC.64 R2, c[0x0][0x218] ;  /* 0x00008600ff027b82 */ /* 0x007e220000000a00 */
[----:B------:R-:W-:Y:S02]  /*6300*/  IMAD.IADD R5, R44, 0x1, R46 ;  /* 0x000000012c057824 */ /* 0x000fe400078e022e */
[----:B------:R-:W-:Y:S02]  /*6310*/  VIADD R46, R46, 0x80 ;  /* 0x000000802e2e7836 */ /* 0x000fe40000000000 */
[----:B0-----:R-:W-:-:S05]  /*6320*/  IMAD.WIDE.U32 R2, R5, 0x8, R2 ;  /* 0x0000000805027825 */ /* 0x001fca00078e0002 */
[----:B------:R3:W-:Y:S02]  /*6330*/  STG.E.64 desc[UR4][R2.64], R18 ;  /* 0x0000001202007986 */ /* 0x0007e4000c101b04 */
.L_x_5655:
[----:B------:R-:W-:Y:S05]  /*6340*/  BSYNC B1 ;  /* 0x0000000000017941 */ /* 0x000fea0003800000 */
.L_x_5650:
[----:B------:R-:W-:-:S13]  /*6350*/  ISETP.GE.AND P0, PT, R46, R45, PT ;  /* 0x0000002d2e00720c */ /* 0x000fda0003f06270 */
[----:B0-23--:R-:W0:Y:S01]  /*6360*/  @!P0 LDC.64 R2, c[0x0][0x218] ;  /* 0x00008600ff028b82 */ /* 0x00de220000000a00 */
[----:B-1----:R-:W-:Y:S01]  /*6370*/  @!P0 IADD3 R5, R44, R46, RZ ;  /* 0x0000002e2c058210 */ /* 0x002fe20007ffe0ff */
[----:B------:R-:W-:-:S04]  /*6380*/  @!P0 VIADD R46, R46, 0x80 ;  /* 0x000000802e2e8836 */ /* 0x000fc80000000000 */
[----:B0-----:R-:W-:-:S05]  /*6390*/  @!P0 IMAD.WIDE.U32 R2, R5, 0x8, R2 ;  /* 0x0000000805028825 */ /* 0x001fca00078e0002 */
[----:B------:R3:W-:Y:S02]  /*63a0*/  @!P0 STG.E.64 desc[UR4][R2.64], R26 ;  /* 0x0000001a02008986 */ /* 0x0007e4000c101b04 */
.L_x_5656:
[----:B------:R-:W-:Y:S05]  /*63b0*/  BSYNC B0 ;  /* 0x0000000000007941 */ /* 0x000fea0003800000 */
.L_x_5649:
[----:B------:R-:W-:Y:S05]  /*63c0*/  WARPSYNC.ALL ;  /* 0x0000000000007948 */ /* 0x000fea0003800000 */
[----:B------:R-:W-:-:S13]  /*63d0*/  ISETP.GE.AND P0, PT, R46, R45, PT ;  /* 0x0000002d2e00720c */ /* 0x000fda0003f06270 */
[----:B------:R-:W-:Y:S05]  /*63e0*/  @P0 EXIT ;  /* 0x000000000000094d */ /* 0x000fea0003800000 */
[----:B0123--:R-:W0:Y:S01]  /*63f0*/  LDC.64 R2, c[0x0][0x218] ;  /* 0x00008600ff027b82 */ /* 0x00fe220000000a00 */
[----:B------:R-:W-:-:S04]  /*6400*/  IMAD.IADD R5, R44, 0x1, R46 ;  /* 0x000000012c057824 */ /* 0x000fc800078e022e */
[----:B0-----:R-:W-:-:S05]  /*6410*/  IMAD.WIDE.U32 R2, R5, 0x8, R2 ;  /* 0x0000000805027825 */ /* 0x001fca00078e0002 */
[----:B------:R-:W-:Y:S01]  /*6420*/  STG.E.64 desc[UR4][R2.64], R30 ;  /* 0x0000001e02007986 */ /* 0x000fe2000c101b04 */
[----:B------:R-:W-:Y:S05]  /*6430*/  EXIT ;  /* 0x000000000000794d */ /* 0x000fea0003800000 */
        .weak           $__internal_4_$__cuda_sm20_dblrcp_rn_slowpath_v3
        .type           $__internal_4_$__cuda_sm20_dblrcp_rn_slowpath_v3,@function
        .size           $__internal_4_$__cuda_sm20_dblrcp_rn_slowpath_v3,(.L_x_9562 - $__internal_4_$__cuda_sm20_dblrcp_rn_slowpath_v3)
$__internal_4_$__cuda_sm20_dblrcp_rn_slowpath_v3:
[----:B------:R-:W-:Y:S01]  /*6440*/  IMAD.MOV.U32 R68, RZ, RZ, R4 ;  /* 0x000000ffff447224 */ /* 0x000fe200078e0004 */
[----:B------:R-:W-:Y:S01]  /*6450*/  BSSY B0, `(.L_x_5657) ;  /* 0x0000024000007945 */ /* 0x000fe20003800000 */
[----:B------:R-:W-:-:S06]  /*6460*/  IMAD.MOV.U32 R69, RZ, RZ, R3 ;  /* 0x000000ffff457224 */ /* 0x000fcc00078e0003 */
[----:B------:R-:W-:-:S14]  /*6470*/  DSETP.GTU.AND P0, PT, |R68|, +INF , PT ;  /* 0x7ff000004400742a */ /* 0x000fdc0003f0c200 */
[----:B------:R-:W-:Y:S05]  /*6480*/  @P0 BRA `(.L_x_5658) ;  /* 0x0000000000780947 */ /* 0x000fea0003800000 */
[----:B------:R-:W-:-:S04]  /*6490*/  LOP3.LUT R3, R3, 0x7fffffff, RZ, 0xc0, !PT ;  /* 0x7fffffff03037812 */ /* 0x000fc800078ec0ff */
[----:B------:R-:W-:-:S04]  /*64a0*/  IADD3 R4, R3, -0x1, RZ ;  /* 0xffffffff03047810 */ /* 0x000fc80007ffe0ff */
        /* <DEDUP_REMOVED lines=19> */
.L_x_5660:
        /* <DEDUP_REMOVED lines=9> */
.L_x_5658:
[----:B------:R-:W-:Y:S01]  /*6670*/  LOP3.LUT R5, R69, 0x80000, RZ, 0xfc, !PT ;  /* 0x0008000045057812 */ /* 0x000fe200078efcff */
[----:B------:R-:W-:-:S07]  /*6680*/  IMAD.MOV.U32 R4, RZ, RZ, R68 ;  /* 0x000000ffff047224 */ /* 0x000fce00078e0044 */
.L_x_5659:
[----:B------:R-:W-:Y:S05]  /*6690*/  BSYNC B0 ;  /* 0x0000000000007941 */ /* 0x000fea0003800000 */
.L_x_5657:
[----:B------:R-:W-:Y:S01]  /*66a0*/  MOV R2, R4 ;  /* 0x0000000400027202 */ /* 0x000fe20000000f00 */
[----:B------:R-:W-:Y:S02]  /*66b0*/  IMAD.MOV.U32 R3, RZ, RZ, R5 ;  /* 0x000000ffff037224 */ /* 0x000fe400078e0005 */
[----:B------:R-:W-:Y:S02]  /*66c0*/  IMAD.MOV.U32 R4, RZ, RZ, R0 ;  /* 0x000000ffff047224 */ /* 0x000fe400078e0000 */
[----:B------:R-:W-:-:S04]  /*66d0*/  IMAD.MOV.U32 R5, RZ, RZ, 0x0 ;  /* 0x00000000ff057424 */ /* 0x000fc800078e00ff */
[----:B------:R-:W-:Y:S05]  /*66e0*/  RET.REL.NODEC R4 `(_ZN2at6native29vectorized_elementwise_kernelILi2EZZZNS0_14glu_jvp_kernelERNS_18TensorIteratorBaseEENKUlvE_clEvENKUlvE_clEvEUlddddE_St5arrayIPcLm5EEEEviT0_T1_) ;  /* 0xffffff9804447950 */ /* 0x000fea0003c3ffff */
.L_x_5661:
        /* <DEDUP_REMOVED lines=9> */
.L_x_9562:


//--------------------- .text._ZN2at6native29vectorized_elementwise_kernelILi4EZZZNS0_14glu_jvp_kernelERNS_18TensorIteratorBaseEENKUlvE_clEvENKUlvE_clEvEUlddddE_St5arrayIPcLm5EEEEviT0_T1_ --------------------------
	.section	.text._ZN2at6native29vectorized_elementwise_kernelILi4EZZZNS0_14glu_jvp_kernelERNS_18TensorIteratorBaseEENKUlvE_clEvENKUlvE_clEvEUlddddE_St5arrayIPcLm5EEEEviT0_T1_,"ax",@progbits
	.align	128
        .global         _ZN2at6native29vectorized_elementwise_kernelILi4EZZZNS0_14glu_jvp_kernelERNS_18TensorIteratorBaseEENKUlvE_clEvENKUlvE_clEvEUlddddE_St5arrayIPcLm5EEEEviT0_T1_
        .type           _ZN2at6native29vectorized_elementwise_kernelILi4EZZZNS0_14glu_jvp_kernelERNS_18TensorIteratorBaseEENKUlvE_clEvENKUlvE_clEvEUlddddE_St5arrayIPcLm5EEEEviT0_T1_,@function
        .size           _ZN2at6native29vectorized_elementwise_kernelILi4EZZZNS0_14glu_jvp_kernelERNS_18TensorIteratorBaseEENKUlvE_clEvENKUlvE_clEvEUlddddE_St5arrayIPcLm5EEEEviT0_T1_,(.L_x_9563 - _ZN2at6native29vectorized_elementwise_kernelILi4EZZZNS0_14glu_jvp_kernelERNS_18TensorIteratorBaseEENKUlvE_clEvENKUlvE_clEvEUlddddE_St5arrayIPcLm5EEEEviT0_T1_)
        .other          _ZN2at6native29vectorized_elementwise_kernelILi4EZZZNS0_14glu_jvp_kernelERNS_18TensorIteratorBaseEENKUlvE_clEvENKUlvE_clEvEUlddddE_St5arrayIPcLm5EEEEviT0_T1_,@"STO_CUDA_ENTRY STV_DEFAULT"
_ZN2at6native29vectorized_elementwise_kernelILi4EZZZNS0_14glu_jvp_kernelERNS_18TensorIteratorBaseEENKUlvE_clEvENKUlvE_clEvEUlddddE_St5arrayIPcLm5EEEEviT0_T1_:
.text._ZN2at6native29vectorized_elementwise_kernelILi4EZZZNS0_14glu_jvp_kernelERNS_18TensorIteratorBaseEENKUlvE_clEvENKUlvE_clEvEUlddddE_St5arrayIPcLm5EEEEviT0_T1_:
        /* <DEDUP_REMOVED lines=97> */
.L_x_5664:
[----:B------:R-:W-:Y:S05]  /*0610*/  BSYNC B0 ;  /* 0x0000000000007941 */ /* 0x000fea0003800000 */
.L_x_5663:
        /* <DEDUP_REMOVED lines=16> */
[----:B-----5:R-:W-:Y:S05]  /*0720*/  CALL.REL.NOINC `($__internal_5_$__cuda_sm20_dblrcp_rn_slowpath_v3) ;  /* 0x0000005c00447944 */ /* 0x020fea0003c00000 */
.L_x_5666:
[----:B------:R-:W-:Y:S05]  /*0730*/  BSYNC B1 ;  /* 0x0000000000017941 */ /* 0x000fea0003800000 */
.L_x_5665:
        /* <DEDUP_REMOVED lines=59> */
.L_x_5668:
[----:B------:R-:W-:Y:S05]  /*0af0*/  BSYNC B0 ;  /* 0x0000000000007941 */ /* 0x000fea0003800000 */
.L_x_5667:
        /* <DEDUP_REMOVED lines=19> */
[----:B------:R-:W-:Y:S05]  /*0c30*/  CALL.REL.NOINC `($__internal_5_$__cuda_sm20_dblrcp_rn_slowpath_v3) ;  /* 0x0000005800007944 */ /* 0x000fea0003c00000 */
.L_x_5670:
[----:B------:R-:W-:Y:S05]  /*0c40*/  BSYNC B1 ;  /* 0x0000000000017941 */ /* 0x000fea0003800000 */
.L_x_5669:
        /* <DEDUP_REMOVED lines=59> */
.L_x_5672:
[----:B------:R-:W-:Y:S05]  /*1000*/  BSYNC B0 ;  /* 0x0000000000007941 */ /* 0x000fea0003800000 */
.L_x_5671:
        /* <DEDUP_REMOVED lines=20> */
.L_x_5674:
[----:B------:R-:W-:Y:S05]  /*1150*/  BSYNC B1 ;  /* 0x0000000000017941 */ /* 0x000fea0003800000 */
.L_x_5673:
        /* <DEDUP_REMOVED lines=59> */
.L_x_5676:
[----:B------:R-:W-:Y:S05]  /*1510*/  BSYNC B0 ;  /* 0x0000000000007941 */ /* 0x000fea0003800000 */
.L_x_5675:
        /* <DEDUP_REMOVED lines=19> */
[----:B------:R-:W-:Y:S05]  /*1650*/  CALL.REL.NOINC `($__internal_5_$__cuda_sm20_dblrcp_rn_slowpath_v3) ;  /* 0x0000004c00787944 */ /* 0x000fea0003c00000 */
.L_x_5678:
[----:B------:R-:W-:Y:S05]  /*1660*/  BSYNC B1 ;  /* 0x0000000000017941 */ /* 0x000fea0003800000 */
.L_x_5677:
        /* <DEDUP_REMOVED lines=59> */
.L_x_5680:
[----:B------:R-:W-:Y:S05]  /*1a20*/  BSYNC B0 ;  /* 0x0000000000007941 */ /* 0x000fea0003800000 */
.L_x_5679:
        /* <DEDUP_REMOVED lines=19> */
[----:B------:R-:W-:Y:S05]  /*1b60*/  CALL.REL.NOINC `($__internal_5_$__cuda_sm20_dblrcp_rn_slowpath_v3) ;  /* 0x0000004800347944 */ /* 0x000fea0003c00000 */
.L_x_5682:
[----:B------:R-:W-:Y:S05]  /*1b70*/  BSYNC B1 ;  /* 0x0000000000017941 */ /* 0x000fea0003800000 */
.L_x_5681:
        /* <DEDUP_REMOVED lines=59> */
.L_x_5684:
[----:B------:R-:W-:Y:S05]  /*1f30*/  BSYNC B0 ;  /* 0x0000000000007941 */ /* 0x000fea0003800000 */
.L_x_5683:
        /* <DEDUP_REMOVED lines=20> */
.L_x_5686:
[----:B------:R-:W-:Y:S05]  /*2080*/  BSYNC B1 ;  /* 0x0000000000017941 */ /* 0x000fea0003800000 */
.L_x_5685:
        /* <DEDUP_REMOVED lines=59> */
.L_x_5688:
[----:B------:R-:W-:Y:S05]  /*2440*/  BSYNC B0 ;  /* 0x0000000000007941 */ /* 0x000fea0003800000 */
.L_x_5687:
        /* <DEDUP_REMOVED lines=20> */
.L_x_5690:
[----:B------:R-:W-:Y:S05]  /*2590*/  BSYNC B1 ;  /* 0x0000000000017941 */ /* 0x000fea0003800000 */
.L_x_5689:
        /* <DEDUP_REMOVED lines=59> */
.L_x_5692:
[----:B------:R-:W-:Y:S05]  /*2950*/  BSYNC B0 ;  /* 0x0000000000007941 */ /* 0x000fea0003800000 */
.L_x_5691:
        /* <DEDUP_REMOVED lines=22> */
[----:B-1----:R-:W-:Y:S05]  /*2ac0*/  CALL.REL.NOINC `($__internal_5_$__cuda_sm20_dblrcp_rn_slowpath_v3) ;  /* 0x00000038005c7944 */ /* 0x002fea0003c00000 */
[----:B------:R-:W-:Y:S01]  /*2ad0*/  MOV R12, R2 ;  /* 0x00000002000c7202 */ /* 0x000fe20000000f00 */
[----:B------:R-:W-:-:S07]  /*2ae0*/  IMAD.MOV.U32 R13, RZ, RZ, R3 ;  /* 0x000000ffff0d7224 */ /* 0x000fce00078e0003 */
.L_x_5694:
[----:B------:R-:W-:Y:S05]  /*2af0*/  BSYNC B1 ;  /* 0x0000000000017941 */ /* 0x000fea0003800000 */
.L_x_5693:
        /* <DEDUP_REMOVED lines=11> */
.L_x_5662:
        /* <DEDUP_REMOVED lines=214> */
.L_x_5698:
[----:B------:R-:W-:Y:S05]  /*3910*/  BSYNC B0 ;  /* 0x0000000000007941 */ /* 0x000fea0003800000 */
.L_x_5697:
        /* <DEDUP_REMOVED lines=17> */
.L_x_5700:
[----:B------:R-:W-:Y:S05]  /*3a30*/  BSYNC B2 ;  /* 0x0000000000027941 */ /* 0x000fea0003800000 */
.L_x_5699:
[----:B------:R-:W-:-:S08]  /*3a40*/  DFMA R38, R2, -R38, R38 ;  /* 0x800000260226722b */ /* 0x000fd00000000026 */
[----:B------:R-:W-:-:S08]  /*3a50*/  DMUL R38, R38, R48 ;  /* 0x0000003026267228 */ /* 0x000fd00000000000 */
[----:B------:R-:W-:-:S11]  /*3a60*/  DFMA R38, R2, R46, R38 ;  /* 0x0000002e0226722b */ /* 0x000fd60000000026 */
.L_x_5696:
[----:B------:R-:W-:Y:S05]  /*3a70*/  BSYNC B1 ;  /* 0x0000000000017941 */ /* 0x000fea0003800000 */
.L_x_5695:
        /* <DEDUP_REMOVED lines=65> */
.L_x_5704:
[----:B------:R-:W-:Y:S05]  /*3e90*/  BSYNC B0 ;  /* 0x0000000000007941 */ /* 0x000fea0003800000 */
.L_x_5703:
        /* <DEDUP_REMOVED lines=17> */
.L_x_5706:
[----:B------:R-:W-:Y:S05]  /*3fb0*/  BSYNC B2 ;  /* 0x0000000000027941 */ /* 0x000fea0003800000 */
.L_x_5705:
[----:B------:R-:W-:-:S08]  /*3fc0*/  DFMA R62, R2, -R62, R62 ;  /* 0x8000003e023e722b */ /* 0x000fd0000000003e */
[----:B------:R-:W-:-:S08]  /*3fd0*/  DMUL R62, R62, R72 ;  /* 0x000000483e3e7228 */ /* 0x000fd00000000000 */
[----:B------:R-:W-:-:S11]  /*3fe0*/  DFMA R64, R2, R64, R62 ;  /* 0x000000400240722b */ /* 0x000fd6000000003e */
.L_x_5702:
[----:B------:R-:W-:Y:S05]  /*3ff0*/  BSYNC B1 ;  /* 0x0000000000017941 */ /* 0x000fea0003800000 */
.L_x_5701:
        /* <DEDUP_REMOVED lines=64> */
.L_x_5710:
[----:B------:R-:W-:Y:S05]  /*4400*/  BSYNC B0 ;  /* 0x0000000000007941 */ /* 0x000fea0003800000 */
.L_x_5709:
        /* <DEDUP_REMOVED lines=17> */
.L_x_5712:
[----:B------:R-:W-:Y:S05]  /*4520*/  BSYNC B2 ;  /* 0x0000000000027941 */ /* 0x000fea0003800000 */
.L_x_5711:
[----:B------:R-:W-:-:S08]  /*4530*/  DFMA R52, R2, -R52, R52 ;  /* 0x800000340234722b */ /* 0x000fd00000000034 */
[----:B------:R-:W-:-:S08]  /*4540*/  DMUL R52, R52, R58 ;  /* 0x0000003a34347228 */ /* 0x000fd00000000000 */
[----:B------:R-:W-:-:S11]  /*4550*/  DFMA R54, R2, R54, R52 ;  /* 0x000000360236722b */ /* 0x000fd60000000034 */
.L_x_5708:
[----:B------:R-:W-:Y:S05]  /*4560*/  BSYNC B1 ;  /* 0x0000000000017941 */ /* 0x000fea0003800000 */
.L_x_5707:
        /* <DEDUP_REMOVED lines=64> */
.L_x_5716:
[----:B------:R-:W-:Y:S05]  /*4970*/  BSYNC B0 ;  /* 0x0000000000007941 */ /* 0x000fea0003800000 */
.L_x_5715:
        /* <DEDUP_REMOVED lines=17> */
.L_x_5718:
[----:B------:R-:W-:Y:S05]  /*4a90*/  BSYNC B2 ;  /* 0x0000000000027941 */ /* 0x000fea0003800000 */
.L_x_5717:
[----:B------:R-:W-:-:S08]  /*4aa0*/  DFMA R40, R2, -R40, R40 ;  /* 0x800000280228722b */ /* 0x000fd00000000028 */
[----:B------:R-:W-:-:S08]  /*4ab0*/  DMUL R40, R40, R60 ;  /* 0x0000003c28287228 */ /* 0x000fd00000000000 */
[----:B------:R-:W-:-:S11]  /*4ac0*/  DFMA R42, R2, R42, R40 ;  /* 0x0000002a022a722b */ /* 0x000fd60000000028 */
.L_x_5714:
[----:B------:R-:W-:Y:S05]  /*4ad0*/  BSYNC B1 ;  /* 0x0000000000017941 */ /* 0x000fea0003800000 */
.L_x_5713:
        /* <DEDUP_REMOVED lines=63> */
.L_x_5722:
[----:B------:R-:W-:Y:S05]  /*4ed0*/  BSYNC B0 ;  /* 0x0000000000007941 */ /* 0x000fea0003800000 */
.L_x_5721:
        /* <DEDUP_REMOVED lines=17> */
.L_x_5724:
[----:B------:R-:W-:Y:S05]  /*4ff0*/  BSYNC B2 ;  /* 0x0000000000027941 */ /* 0x000fea0003800000 */
.L_x_5723:
[----:B------:R-:W-:-:S08]  /*5000*/  DFMA R12, R2, -R12, R12 ;  /* 0x8000000c020c722b */ /* 0x000fd0000000000c */
[----:B------:R-:W-:-:S08]  /*5010*/  DMUL R6, R12, R6 ;  /* 0x000000060c067228 */ /* 0x000fd00000000000 */
[----:B------:R-:W-:-:S11]  /*5020*/  DFMA R10, R2, R10, R6 ;  /* 0x0000000a020a722b */ /* 0x000fd60000000006 */
.L_x_5720:
[----:B------:R-:W-:Y:S05]  /*5030*/  BSYNC B1 ;  /* 0x0000000000017941 */ /* 0x000fea0003800000 */
.L_x_5719:
        /* <DEDUP_REMOVED lines=63> */
.L_x_5728:
[----:B------:R-:W-:Y:S05]  /*5430*/  BSYNC B0 ;  /* 0x0000000000007941 */ /* 0x000fea0003800000 */
.L_x_5727:
        /* <DEDUP_REMOVED lines=17> */
.L_x_5730:
[----:B------:R-:W-:Y:S05]  /*5550*/  BSYNC B2 ;  /* 0x0000000000027941 */ /* 0x000fea0003800000 */
.L_x_5729:
[----:B------:R-:W-:-:S08]  /*5560*/  DFMA R20, R2, -R20, R20 ;  /* 0x800000140214722b */ /* 0x000fd00000000014 */
[----:B------:R-:W-:-:S08]  /*5570*/  DMUL R14, R20, R14 ;  /* 0x0000000e140e7228 */ /* 0x000fd00000000000 */
[----:B------:R-:W-:-:S11]  /*5580*/  DFMA R18, R2, R18, R14 ;  /* 0x000000120212722b */ /* 0x000fd6000000000e */
.L_x_5726:
[----:B------:R-:W-:Y:S05]  /*5590*/  BSYNC B1 ;  /* 0x0000000000017941 */ /* 0x000fea0003800000 */
.L_x_5725:
        /* <DEDUP_REMOVED lines=63> */
.L_x_5734:
[----:B------:R-:W-:Y:S05]  /*5990*/  BSYNC B0 ;  /* 0x0000000000007941 */ /* 0x000fea0003800000 */
.L_x_5733:
        /* <DEDUP_REMOVED lines=17> */
.L_x_5736:
[----:B------:R-:W-:Y:S05]  /*5ab0*/  BSYNC B2 ;  /* 0x0000000000027941 */ /* 0x000fea0003800000 */
.L_x_5735:
[----:B------:R-:W-:-:S08]  /*5ac0*/  DFMA R28, R2, -R28, R28 ;  /* 0x8000001c021c722b */ /* 0x000fd0000000001c */
[----:B------:R-:W-:-:S08]  /*5ad0*/  DMUL R22, R28, R22 ;  /* 0x000000161c167228 */ /* 0x000fd00000000000 */
[----:B------:R-:W-:-:S11]  /*5ae0*/  DFMA R26, R2, R26, R22 ;  /* 0x0000001a021a722b */ /* 0x000fd60000000016 */
.L_x_5732:
[----:B------:R-:W-:Y:S05]  /*5af0*/  BSYNC B1 ;  /* 0x0000000000017941 */ /* 0x000fea0003800000 */
.L_x_5731:
        /* <DEDUP_REMOVED lines=63> */
.L_x_5740:
[----:B------:R-:W-:Y:S05]  /*5ef0*/  BSYNC B0 ;  /* 0x0000000000007941 */ /* 0x000fea0003800000 */
.L_x_5739:
        /* <DEDUP_REMOVED lines=17> */
.L_x_5742:
[----:B------:R-:W-:Y:S05]  /*6010*/  BSYNC B2 ;  /* 0x0000000000027941 */ /* 0x000fea0003800000 */
.L_x_5741:
[----:B------:R-:W-:-:S08]  /*6020*/  DFMA R36, R2, -R36, R36 ;  /* 0x800000240224722b */ /* 0x000fd00000000024 */
[----:B------:R-:W-:-:S08]  /*6030*/  DMUL R30, R36, R30 ;  /* 0x0000001e241e7228 */ /* 0x000fd00000000000 */
[----:B------:R-:W-:-:S11]  /*6040*/  DFMA R30, R2, R34, R30 ;  /* 0x00000022021e722b */ /* 0x000fd6000000001e */
.L_x_5738:
[----:B------:R-:W-:Y:S05]  /*6050*/  BSYNC B1 ;  /* 0x0000000000017941 */ /* 0x000fea0003800000 */
.L_x_5737:
        /* <DEDUP_REMOVED lines=17> */
.L_x_5745:
[----:B------:R-:W-:-:S13]  /*6170*/  ISETP.GE.AND P0, PT, R46, R45, PT ;  /* 0x0000002d2e00720c */ /* 0x000fda0003f06270 */
[----:B------:R-:W-:Y:S05]  /*6180*/  @P0 BRA `(.L_x_5747) ;  /* 0x0000000000300947 */ /* 0x000fea0003800000 */
[----:B0-----:R-:W0:Y:S01]  /*6190*/  LDC.64 R2, c[0x0][0x218] ;  /* 0x00008600ff027b82 */ /* 0x001e220000000a00 */
[----:B-1----:R-:W-:Y:S02]  /*61a0*/  IMAD.IADD R5, R44, 0x1, R46 ;  /* 0x000000012c057824 */ /* 0x002fe400078e022e */
[----:B------:R-:W-:Y:S02]  /*61b0*/  VIADD R46, R46, 0x80 ;  /* 0x000000802e2e7836 */ /* 0x000fe40000000000 */
[----:B0-----:R-:W-:-:S05]  /*61c0*/  IMAD.WIDE.U32 R2, R5, 0x8, R2 ;  /* 0x0000000805027825 */ /* 0x001fca00078e0002 */
[----:B------:R1:W-:Y:S02]  /*61d0*/  STG.E.64 desc[UR4][R2.64], R54 ;  /* 0x0000003602007986 */ /* 0x0003e4000c101b04 */
.L_x_5746:
[----:B------:R-:W-:-:S13]  /*61e0*/  ISETP.GE.AND P0, PT, R46, R45, PT ;  /* 0x0000002d2e00720c */ /* 0x000fda0003f06270 */
[----:B------:R-:W-:Y:S05]  /*61f0*/  @P0 BRA `(.L_x_5748) ;  /* 0x0000000000300947 */ /* 0x000fea0003800000 */
[----:B01----:R-:W0:Y:S01]  /*6200*/  LDC.64 R2, c[0x0][0x218] ;  /* 0x00008600ff027b82 */ /* 0x003e220000000a00 */
[----:B------:R-:W-:Y:S01]  /*6210*/  IMAD.IADD R5, R44, 0x1, R46 ;  /* 0x000000012c057824 */ /* 0x000fe200078e022e */
[----:B------:R-:W-:-:S03]  /*6220*/  IADD3 R46, R46, 0x80, RZ ;  /* 0x000000802e2e7810 */ /* 0x000fc60007ffe0ff */
[----:B0-----:R-:W-:-:S05]  /*6230*/  IMAD.WIDE.U32 R2, R5, 0x8, R2 ;  /* 0x0000000805027825 */ /* 0x001fca00078e0002 */
[----:B------:R2:W-:Y:S02]  /*6240*/  STG.E.64 desc[UR4][R2.64], R42 ;  /* 0x0000002a02007986 */ /* 0x0005e4000c101b04 */
.L_x_5747:
[----:B------:R-:W-:-:S13]  /*6250*/  ISETP.GE.AND P0, PT, R46, R45, PT ;  /* 0x0000002d2e00720c */ /* 0x000fda0003f06270 */
[----:B------:R-:W-:Y:S05]  /*6260*/  @P0 BRA `(.L_x_5749) ;  /* 0x0000000000340947 */ /* 0x000fea0003800000 */
[----:B0-2---:R-:W0:Y:S01]  /*6270*/  LDC.64 R2, c[0x0][0x218] ;  /* 0x00008600ff027b82 */ /* 0x005e220000000a00 */
[----:B-1----:R-:W-:Y:S02]  /*6280*/  IMAD.IADD R5, R44, 0x1, R46 ;  /* 0x000000012c057824 */ /* 0x002fe400078e022e */
[----:B------:R-:W-:Y:S02]  /*6290*/  VIADD R46, R46, 0x80 ;  /* 0x000000802e2e7836 */ /* 0x000fe40000000000 */
[----:B0-----:R-:W-:-:S05]  /*62a0*/  IMAD.WIDE.U32 R2, R5, 0x8, R2 ;  /* 0x0000000805027825 */ /* 0x001fca00078e0002 */
[----:B------:R2:W-:Y:S02]  /*62b0*/  STG.E.64 desc[UR4][R2.64], R10 ;  /* 0x0000000a02007986 */ /* 0x0005e4000c101b04 */
.L_x_5748:
        /* <DEDUP_REMOVED lines=8> */
.L_x_5749:
[----:B------:R-:W-:Y:S05]  /*6340*/  BSYNC B1 ;  /* 0x0000000000017941 */ /* 0x000fea0003800000 */
.L_x_5744:
[----:B------:R-:W-:-:S13]  /*6350*/  ISETP.GE.AND P0, PT, R46, R45, PT ;  /* 0x0000002d2e00720c */ /* 0x000fda0003f06270 */
[----:B0-23--:R-:W0:Y:S01]  /*6360*/  @!P0 LDC.64 R2, c[0x0][0x218] ;  /* 0x00008600ff028b82 */ /* 0x00de220000000a00 */
[----:B-1----:R-:W-:Y:S01]  /*6370*/  @!P0 IADD3 R5, R44, R46, RZ ;  /* 0x0000002e2c058210 */ /* 0x002fe20007ffe0ff */
[----:B------:R-:W-:-:S04]  /*6380*/  @!P0 VIADD R46, R46, 0x80 ;  /* 0x000000802e2e8836 */ /* 0x000fc80000000000 */
[----:B0-----:R-:W-:-:S05]  /*6390*/  @!P0 IMAD.WIDE.U32 R2, R5, 0x8, R2 ;  /* 0x0000000805028825 */ /* 0x001fca00078e0002 */
[----:B------:R3:W-:Y:S02]  /*63a0*/  @!P0 STG.E.64 desc[UR4][R2.64], R26 ;  /* 0x0000001a02008986 */ /* 0x0007e4000c101b04 */
.L_x_5750:
[----:B------:R-:W-:Y:S05]  /*63b0*/  BSYNC B0 ;  /* 0x0000000000007941 */ /* 0x000fea0003800000 */
.L_x_5743:
        /* <DEDUP_REMOVED lines=8> */
        .weak           $__internal_5_$__cuda_sm20_dblrcp_rn_slowpath_v3
        .type           $__internal_5_$__cuda_sm20_dblrcp_rn_slowpath_v3,@function
        .size           $__internal_5_$__cuda_sm20_dblrcp_rn_slowpath_v3,(.L_x_9563 - $__internal_5_$__cuda_sm20_dblrcp_rn_slowpath_v3)
$__internal_5_$__cuda_sm20_dblrcp_rn_slowpath_v3:
        /* <DEDUP_REMOVED lines=26> */
.L_x_5754:
        /* <DEDUP_REMOVED lines=9> */
.L_x_5752:
[----:B------:R-:W-:Y:S01]  /*6670*/  LOP3.LUT R5, R69, 0x80000, RZ, 0xfc, !PT ;  /* 0x0008000045057812 */ /* 0x000fe200078efcff */
[----:B------:R-:W-:-:S07]  /*6680*/  IMAD.MOV.U32 R4, RZ, RZ, R68 ;  /* 0x000000ffff047224 */ /* 0x000fce00078e0044 */
.L_x_5753:
[----:B------:R-:W-:Y:S05]  /*6690*/  BSYNC B0 ;  /* 0x0000000000007941 */ /* 0x000fea0003800000 */
.L_x_5751:
[----:B------:R-:W-:Y:S01]  /*66a0*/  MOV R2, R4 ;  /* 0x0000000400027202 */ /* 0x000fe20000000f00 */
[----:B------:R-:W-:Y:S02]  /*66b0*/  IMAD.MOV.U32 R3, RZ, RZ, R5 ;  /* 0x000000ffff037224 */ /* 0x000fe400078e0005 */
[----:B------:R-:W-:Y:S02]  /*66c0*/  IMAD.MOV.U32 R4, RZ, RZ, R0 ;  /* 0x000000ffff047224 */ /* 0x000fe400078e0000 */
[----:B------:R-:W-:-:S04]  /*66d0*/  IMAD.MOV.U32 R5, RZ, RZ, 0x0 ;  /* 0x00000000ff057424 */ /* 0x000fc800078e00ff */
[----:B------:R-:W-:Y:S05]  /*66e0*/  RET.REL.NODEC R4 `(_ZN2at6native29vectorized_elementwise_kernelILi4EZZZNS0_14glu_jvp_kernelERNS_18TensorIteratorBaseEENKUlvE_clEvENKUlvE_clEvEUlddddE_St5arrayIPcLm5EEEEviT0_T1_) ;  /* 0xffffff9804447950 */ /* 0x000fea0003c3ffff */
.L_x_5755:
        /* <DEDUP_REMOVED lines=9> */
.L_x_9563:


//--------------------- .text._ZN2at6native29vectorized_elementwise_kernelILi8EZZZNS0_14glu_jvp_kernelERNS_18TensorIteratorBaseEENKUlvE_clEvENKUlvE_clEvEUlddddE_St5arrayIPcLm5EEEEviT0_T1_ --------------------------
	.section	.text._ZN2at6native29vectorized_elementwise_kernelILi8EZZZNS0_14glu_jvp_kernelERNS_18TensorIteratorBaseEENKUlvE_clEvENKUlvE_clEvEUlddddE_St5arrayIPcLm5EEEEviT0_T1_,"ax",@progbits
	.align	128
        .global         _ZN2at6native29vectorized_elementwise_kernelILi8EZZZNS0_14glu_jvp_kernelERNS_18TensorIteratorBaseEENKUlvE_clEvENKUlvE_clEvEUlddddE_St5arrayIPcLm5EEEEviT0_T1_
        .type           _ZN2at6native29vectorized_elementwise_kernelILi8EZZZNS0_14glu_jvp_kernelERNS_18TensorIteratorBaseEENKUlvE_clEvENKUlvE_clEvEUlddddE_St5arrayIPcLm5EEEEviT0_T1_,@function
        .size           _ZN2at6native29vectorized_elementwise_kernelILi8EZZZNS0_14glu_jvp_kernelERNS_18TensorIteratorBaseEENKUlvE_clEvENKUlvE_clEvEUlddddE_St5arrayIPcLm5EEEEviT0_T1_,(.L_x_9564 - _ZN2at6native29vectorized_elementwise_kernelILi8EZZZNS0_14glu_jvp_kernelERNS_18TensorIteratorBaseEENKUlvE_clEvENKUlvE_clEvEUlddddE_St5arrayIPcLm5EEEEviT0_T1_)
        .other          _ZN2at6native29vectorized_elementwise_kernelILi8EZZZNS0_14glu_jvp_kernelERNS_18TensorIteratorBaseEENKUlvE_clEvENKUlvE_clEvEUlddddE_St5arrayIPcLm5EEEEviT0_T1_,@"STO_CUDA_ENTRY STV_DEFAULT"
_ZN2at6native29vectorized_elementwise_kernelILi8EZZZNS0_14glu_jvp_kernelERNS_18TensorIteratorBaseEENKUlvE_clEvENKUlvE_clEvEUlddddE_St5arrayIPcLm5EEEEviT0_T1_:
.text._ZN2at6native29vectorized_elementwise_kernelILi8EZZZNS0_14glu_jvp_kernelERNS_18TensorIteratorBaseEENKUlvE_clEvENKUlvE_clEvEUlddddE_St5arrayIPcLm5EEEEviT0_T1_:
        /* <DEDUP_REMOVED lines=97> */
.L_x_5758:
[----:B------:R-:W-:Y:S05]  /*0610*/  BSYNC B0 ;  /* 0x0000000000007941 */ /* 0x000fea0003800000 */
.L_x_5757:
        /* <DEDUP_REMOVED lines=16> */
[----:B-----5:R-:W-:Y:S05]  /*0720*/  CALL.REL.NOINC `($__internal_6_$__cuda_sm20_dblrcp_rn_slowpath_v3) ;  /* 0x0000005c00447944 */ /* 0x020fea0003c00000 */
.L_x_5760:
[----:B------:R-:W-:Y:S05]  /*0730*/  BSYNC B1 ;  /* 0x0000000000017941 */ /* 0x000fea0003800000 */
.L_x_5759:
        /* <DEDUP_REMOVED lines=59> */
.L_x_5762:
[----:B------:R-:W-:Y:S05]  /*0af0*/  BSYNC B0 ;  /* 0x0000000000007941 */ /* 0x000fea0003800000 */
.L_x_5761:
        /* <DEDUP_REMOVED lines=19> */
[----:B------:R-:W-:Y:S05]  /*0c30*/  CALL.REL.NOINC `($__internal_6_$__cuda_sm20_dblrcp_rn_slowpath_v3) ;  /* 0x0000005800007944 */ /* 0x000fea0003c00000 */
.L_x_5764:
[----:B------:R-:W-:Y:S05]  /*0c40*/  BSYNC B1 ;  /* 0x0000000000017941 */ /* 0x000fea0003800000 */
.L_x_5763:
        /* <DEDUP_REMOVED lines=59> */
.L_x_5766:
[----:B------:R-:W-:Y:S05]  /*1000*/  BSYNC B0 ;  /* 0x0000000000007941 */ /* 0x000fea0003800000 */
.L_x_5765:
        /* <DEDUP_REMOVED lines=20> */
.L_x_5768:
[----:B------:R-:W-:Y:S05]  /*1150*/  BSYNC B1 ;  /* 0x0000000000017941 */ /* 0x000fea0003800000 */
.L_x_5767:
        /* <DEDUP_REMOVED lines=59> */
.L_x_5770:
[----:B------:R-:W-:Y:S05]  /*1510*/  BSYNC B0 ;  /* 0x0000000000007941 */ /* 0x000fea0003800000 */
.L_x_5769:
        /* <DEDUP_REMOVED lines=19> */
[----:B------:R-:W-:Y:S05]  /*1650*/  CALL.REL.NOINC `($__internal_6_$__cuda_sm20_dblrcp_rn_slowpath_v3) ;  /* 0x0000004c00787944 */ /* 0x000fea0003c00000 */
.L_x_5772:
[----:B------:R-:W-:Y:S05]  /*1660*/  BSYNC B1 ;  /* 0x0000000000017941 */ /* 0x000fea0003800000 */
.L_x_5771:
        /* <DEDUP_REMOVED lines=59> */
.L_x_5774:
[----:B------:R-:W-:Y:S05]  /*1a20*/  BSYNC B0 ;  /* 0x0000000000007941 */ /* 0x000fea0003800000 */
.L_x_5773:
        /* <DEDUP_REMOVED lines=19> */
[----:B------:R-:W-:Y:S05]  /*1b60*/  CALL.REL.NOINC `($__internal_6_$__cuda_sm20_dblrcp_rn_slowpath_v3) ;  /* 0x0000004800347944 */ /* 0x000fea0003c00000 */
.L_x_5776:
[----:B------:R-:W-:Y:S05]  /*1b70*/  BSYNC B1 ;  /* 0x0000000000017941 */ /* 0x000fea0003800000 */
.L_x_5775:
        /* <DEDUP_REMOVED lines=59> */
.L_x_5778:
[----:B------:R-:W-:Y:S05]  /*1f30*/  BSYNC B0 ;  /* 0x0000000000007941 */ /* 0x000fea0003800000 */
.L_x_5777:
        /* <DEDUP_REMOVED lines=20> */
.L_x_5780:
[----:B------:R-:W-:Y:S05]  /*2080*/  BSYNC B1 ;  /* 0x0000000000017941 */ /* 0x000fea0003800000 */
.L_x_5779:
        /* <DEDUP_REMOVED lines=59> */
.L_x_5782:
[----:B------:R-:W-:Y:S05]  /*2440*/  BSYNC B0 ;  /* 0x0000000000007941 */ /* 0x000fea0003800000 */
.L_x_5781:
        /* <DEDUP_REMOVED lines=20> */
.L_x_5784:
[----:B------:R-:W-:Y:S05]  /*2590*/  BSYNC B1 ;  /* 0x0000000000017941 */ /* 0x000fea0003800000 */
.L_x_5783:
        /* <DEDUP_REMOVED lines=59> */
.L_x_5786:
[----:B------:R-:W-:Y:S05]  /*2950*/  BSYNC B0 ;  /* 0x0000000000007941 */ /* 0x000fea0003800000 */
.L_x_5785:
        /* <DEDUP_REMOVED lines=22> */
[----:B-1----:R-:W-:Y:S05]  /*2ac0*/  CALL.REL.NOINC `($__internal_6_$__cuda_sm20_dblrcp_rn_slowpath_v3) ;  /* 0x00000038005c7944 */ /* 0x002fea0003c00000 */
[----:B------:R-:W-:Y:S01]  /*2ad0*/  MOV R12, R2 ;  /* 0x00000002000c7202 */ /* 0x000fe20000000f00 */
[----:B------:R-:W-:-:S07]  /*2ae0*/  IMAD.MOV.U32 R13, RZ, RZ, R3 ;  /* 0x000000ffff0d7224 */ /* 0x000fce00078e0003 */
.L_x_5788:
[----:B------:R-:W-:Y:S05]  /*2af0*/  BSYNC B1 ;  /* 0x0000000000017941 */ /* 0x000fea0003800000 */
.L_x_5787:
        /* <DEDUP_REMOVED lines=11> */
.L_x_5756:
        /* <DEDUP_REMOVED lines=214> */
.L_x_5792:
[----:B------:R-:W-:Y:S05]  /*3910*/  BSYNC B0 ;  /* 0x0000000000007941 */ /* 0x000fea0003800000 */
.L_x_5791:
        /* <DEDUP_REMOVED lines=17> */
.L_x_5794:
[----:B------:R-:W-:Y:S05]  /*3a30*/  BSYNC B2 ;  /* 0x0000000000027941 */ /* 0x000fea0003800000 */
.L_x_5793:
[----:B------:R-:W-:-:S08]  /*3a40*/  DFMA R38, R2, -R38, R38 ;  /* 0x800000260226722b */ /* 0x000fd00000000026 */
[----:B------:R-:W-:-:S08]  /*3a50*/  DMUL R38, R38, R48 ;  /* 0x0000003026267228 */ /* 0x000fd00000000000 */
[----:B------:R-:W-:-:S11]  /*3a60*/  DFMA R38, R2, R46, R38 ;  /* 0x0000002e0226722b */ /* 0x000fd60000000026 */
.L_x_5790:
[----:B------:R-:W-:Y:S05]  /*3a70*/  BSYNC B1 ;  /* 0x0000000000017941 */ /* 0x000fea0003800000 */
.L_x_5789:
        /* <DEDUP_REMOVED lines=65> */
.L_x_5798:
[----:B------:R-:W-:Y:S05]  /*3e90*/  BSYNC B0 ;  /* 0x0000000000007941 */ /* 0x000fea0003800000 */
.L_x_5797:
        /* <DEDUP_REMOVED lines=17> */
.L_x_5800:
[----:B------:R-:W-:Y:S05]  /*3fb0*/  BSYNC B2 ;  /* 0x0000000000027941 */ /* 0x000fea0003800000 */
.L_x_5799:
[----:B------:R-:W-:-:S08]  /*3fc0*/  DFMA R62, R2, -R62, R62 ;  /* 0x8000003e023e722b */ /* 0x000fd0000000003e */
[----:B------:R-:W-:-:S08]  /*3fd0*/  DMUL R62, R62, R72 ;  /* 0x000000483e3e7228 */ /* 0x000fd00000000000 */
[----:B------:R-:W-:-:S11]  /*3fe0*/  DFMA R64, R2, R64, R62 ;  /* 0x000000400240722b */ /* 0x000fd6000000003e */
.L_x_5796:
[----:B------:R-:W-:Y:S05]  /*3ff0*/  BSYNC B1 ;  /* 0x0000000000017941 */ /* 0x000fea0003800000 */
.L_x_5795:
        /* <DEDUP_REMOVED lines=64> */
.L_x_5804:
[----:B------:R-:W-:Y:S05]  /*4400*/  BSYNC B0 ;  /* 0x0000000000007941 */ /* 0x000fea0003800000 */
.L_x_5803:
        /* <DEDUP_REMOVED lines=17> */
.L_x_5806:
[----:B------:R-:W-:Y:S05]  /*4520*/  BSYNC B2 ;  /* 0x0000000000027941 */ /* 0x000fea0003800000 */
.L_x_5805:
[----:B------:R-:W-:-:S08]  /*4530*/  DFMA R52, R2, -R52, R52 ;  /* 0x800000340234722b */ /* 0x000fd00000000034 */
[----:B------:R-:W-:-:S08]  /*4540*/  DMUL R52, R52, R58 ;  /* 0x0000003a34347228 */ /* 0x000fd00000000000 */
[----:B------:R-:W-:-:S11]  /*4550*/  DFMA R54, R2, R54, R52 ;  /* 0x000000360236722b */ /* 0x000fd60000000034 */
.L_x_5802:
[----:B------:R-:W-:Y:S05]  /*4560*/  BSYNC B1 ;  /* 0x0000000000017941 */ /* 0x000fea0003800000 */
.L_x_5801:
        /* <DEDUP_REMOVED lines=64> */
.L_x_5810:
[----:B------:R-:W-:Y:S05]  /*4970*/  BSYNC B0 ;  /* 0x0000000000007941 */ /* 0x000fea0003800000 */
.L_x_5809:
        /* <DEDUP_REMOVED lines=17> */
.L_x_5812:
[----:B------:R-:W-:Y:S05]  /*4a90*/  BSYNC B2 ;  /* 0x0000000000027941 */ /* 0x000fea0003800000 */
.L_x_5811:
[----:B------:R-:W-:-:S08]  /*4aa0*/  DFMA R40, R2, -R40, R40 ;  /* 0x800000280228722b */ /* 0x000fd00000000028 */
[----:B------:R-:W-:-:S08]  /*4ab0*/  DMUL R40, R40, R60 ;  /* 0x0000003c28287228 */ /* 0x000fd00000000000 */
[----:B------:R-:W-:-:S11]  /*4ac0*/  DFMA R42, R2, R42, R40 ;  /* 0x0000002a022a722b */ /* 0x000fd60000000028 */
.L_x_5808:
[----:B------:R-:W-:Y:S05]  /*4ad0*/  BSYNC B1 ;  /* 0x0000000000017941 */ /* 0x000fea0003800000 */
.L_x_5807:
        /* <DEDUP_REMOVED lines=63> */
.L_x_5816:
[----:B------:R-:W-:Y:S05]  /*4ed0*/  BSYNC B0 ;  /* 0x0000000000007941 */ /* 0x000fea0003800000 */
.L_x_5815:
        /* <DEDUP_REMOVED lines=17> */
.L_x_5818:
[----:B------:R-:W-:Y:S05]  /*4ff0*/  BSYNC B2 ;  /* 0x0000000000027941 */ /* 0x000fea0003800000 */
.L_x_5817:
[----:B------:R-:W-:-:S08]  /*5000*/  DFMA R12, R2, -R12, R12 ;  /* 0x8000000c020c722b */ /* 0x000fd0000000000c */
[----:B------:R-:W-:-:S08]  /*5010*/  DMUL R6, R12, R6 ;  /* 0x000000060c067228 */ /* 0x000fd00000000000 */
[----:B------:R-:W-:-:S11]  /*5020*/  DFMA R10, R2, R10, R6 ;  /* 0x0000000a020a722b */ /* 0x000fd60000000006 */
.L_x_5814:
[----:B------:R-:W-:Y:S05]  /*5030*/  BSYNC B1 ;  /* 0x0000000000017941 */ /* 0x000fea0003800000 */
.L_x_5813:
        /* <DEDUP_REMOVED lines=63> */
.L_x_5822:
[----:B------:R-:W-:Y:S05]  /*5430*/  BSYNC B0 ;  /* 0x0000000000007941 */ /* 0x000fea0003800000 */
.L_x_5821:
        /* <DEDUP_REMOVED lines=17> */
.L_x_5824:
[----:B------:R-:W-:Y:S05]  /*5550*/  BSYNC B2 ;  /* 0x0000000000027941 */ /* 0x000fea0003800000 */
.L_x_5823:
[----:B------:R-:W-:-:S08]  /*5560*/  DFMA R20, R2, -R20, R20 ;  /* 0x800000140214722b */ /* 0x000fd00000000014 */
[----:B------:R-:W-:-:S08]  /*5570*/  DMUL R14, R20, R14 ;  /* 0x0000000e140e7228 */ /* 0x000fd00000000000 */
[----:B------:R-:W-:-:S11]  /*5580*/  DFMA R18, R2, R18, R14 ;  /* 0x000000120212722b */ /* 0x000fd6000000000e */
.L_x_5820:
[----:B------:R-:W-:Y:S05]  /*5590*/  BSYNC B1 ;  /* 0x0000000000017941 */ /* 0x000fea0003800000 */
.L_x_5819:
        /* <DEDUP_REMOVED lines=63> */
.L_x_5828:
[----:B------:R-:W-:Y:S05]  /*5990*/  BSYNC B0 ;  /* 0x0000000000007941 */ /* 0x000fea0003800000 */
.L_x_5827:
        /* <DEDUP_REMOVED lines=17> */
.L_x_5830:
[----:B------:R-:W-:Y:S05]  /*5ab0*/  BSYNC B2 ;  /* 0x0000000000027941 */ /* 0x000fea0003800000 */
.L_x_5829:
[----:B------:R-:W-:-:S08]  /*5ac0*/  DFMA R28, R2, -R28, R28 ;  /* 0x8000001c021c722b */ /* 0x000fd0000000001c */
[----:B------:R-:W-:-:S08]  /*5ad0*/  DMUL R22, R28, R22 ;  /* 0x000000161c167228 */ /* 0x000fd00000000000 */
[----:B------:R-:W-:-:S11]  /*5ae0*/  DFMA R26, R2, R26, R22 ;  /* 0x0000001a021a722b */ /* 0x000fd60000000016 */
.L_x_5826:
[----:B------:R-:W-:Y:S05]  /*5af0*/  BSYNC B1 ;  /* 0x0000000000017941 */ /* 0x000fea0003800000 */
.L_x_5825:
        /* <DEDUP_REMOVED lines=63> */
.L_x_5834:
[----:B------:R-:W-:Y:S05]  /*5ef0*/  BSYNC B0 ;  /* 0x0000000000007941 */ /* 0x000fea0003800000 */
.L_x_5833:
        /* <DEDUP_REMOVED lines=17> */
.L_x_5836:
[----:B------:R-:W-:Y:S05]  /*6010*/  BSYNC B2 ;  /* 0x0000000000027941 */ /* 0x000fea0003800000 */
.L_x_5835:
[----:B------:R-:W-:-:S08]  /*6020*/  DFMA R36, R2, -R36, R36 ;  /* 0x800000240224722b */ /* 0x000fd00000000024 */
[----:B------:R-:W-:-:S08]  /*6030*/  DMUL R30, R36, R30 ;  /* 0x0000001e241e7228 */ /* 0x000fd00000000000 */
[----:B------:R-:W-:-:S11]  /*6040*/  DFMA R30, R2, R34, R30 ;  /* 0x00000022021e722b */ /* 0x000fd6000000001e */
.L_x_5832:
[----:B------:R-:W-:Y:S05]  /*6050*/  BSYNC B1 ;  /* 0x0000000000017941 */ /* 0x000fea0003800000 */
.L_x_5831:
        /* <DEDUP_REMOVED lines=17> */
.L_x_5839:
[----:B------:R-:W-:-:S13]  /*6170*/  ISETP.GE.AND P0, PT, R46, R45, PT ;  /* 0x0000002d2e00720c */ /* 0x000fda0003f06270 */
[----:B------:R-:W-:Y:S05]  /*6180*/  @P0 BRA `(.L_x_5841) ;  /* 0x0000000000300947 */ /* 0x000fea0003800000 */
[----:B0-----:R-:W0:Y:S01]  /*6190*/  LDC.64 R2, c[0x0][0x218] ;  /* 0x00008600ff027b82 */ /* 0x001e220000000a00 */
[----:B-1----:R-:W-:Y:S02]  /*61a0*/  IMAD.IADD R5, R44, 0x1, R46 ;  /* 0x000000012c057824 */ /* 0x002fe400078e022e */
[----:B------:R-:W-:Y:S02]  /*61b0*/  VIADD R46, R46, 0x80 ;  /* 0x000000802e2e7836 */ /* 0x000fe40000000000 */
[----:B0-----:R-:W-:-:S05]  /*61c0*/  IMAD.WIDE.U32 R2, R5, 0x8, R2 ;  /* 0x0000000805027825 */ /* 0x001fca00078e0002 */
[----:B------:R1:W-:Y:S02]  /*61d0*/  STG.E.64 desc[UR4][R2.64], R54 ;  /* 0x0000003602007986 */ /* 0x0003e4000c101b04 */
.L_x_5840:
[----:B------:R-:W-:-:S13]  /*61e0*/  ISETP.GE.AND P0, PT, R46, R45, PT ;  /* 0x0000002d2e00720c */ /* 0x000fda0003f06270 */
[----:B------:R-:W-:Y:S05]  /*61f0*/  @P0 BRA `(.L_x_5842) ;  /* 0x0000000000300947 */ /* 0x000fea0003800000 */
[----:B01----:R-:W0:Y:S01]  /*6200*/  LDC.64 R2, c[0x0][0x218] ;  /* 0x00008600ff027b82 */ /* 0x003e220000000a00 */
[----:B------:R-:W-:Y:S01]  /*6210*/  IMAD.IADD R5, R44, 0x1, R46 ;  /* 0x000000012c057824 */ /* 0x000fe200078e022e */
[----:B------:R-:W-:-:S03]  /*6220*/  IADD3 R46, R46, 0x80, RZ ;  /* 0x000000802e2e7810 */ /* 0x000fc60007ffe0ff */
[----:B0-----:R-:W-:-:S05]  /*6230*/  IMAD.WIDE.U32 R2, R5, 0x8, R2 ;  /* 0x0000000805027825 */ /* 0x001fca00078e0002 */
[----:B------:R2:W-:Y:S02]  /*6240*/  STG.E.64 desc[UR4][R2.64], R42 ;  /* 0x0000002a02007986 */ /* 0x0005e4000c101b04 */
.L_x_5841:
[----:B------:R-:W-:-:S13]  /*6250*/  ISETP.GE.AND P0, PT, R46, R45, PT ;  /* 0x0000002d2e00720c */ /* 0x000fda0003f06270 */
[----:B------:R-:W-:Y:S05]  /*6260*/  @P0 BRA `(.L_x_5843) ;  /* 0x0000000000340947 */ /* 0x000fea0003800000 */
[----:B0-2---:R-:W0:Y:S01]  /*6270*/  LDC.64 R2, c[0x0][0x218] ;  /* 0x00008600ff027b82 */ /* 0x005e220000000a00 */
[----:B-1----:R-:W-:Y:S02]  /*6280*/  IMAD.IADD R5, R44, 0x1, R46 ;  /* 0x000000012c057824 */ /* 0x002fe400078e022e */
[----:B------:R-:W-:Y:S02]  /*6290*/  VIADD R46, R46, 0x80 ;  /* 0x000000802e2e7836 */ /* 0x000fe40000000000 */
[----:B0-----:R-:W-:-:S05]  /*62a0*/  IMAD.WIDE.U32 R2, R5, 0x8, R2 ;  /* 0x0000000805027825 */ /* 0x001fca00078e0002 */
[----:B------:R2:W-:Y:S02]  /*62b0*/  STG.E.64 desc[UR4][R2.64], R10 ;  /* 0x0000000a02007986 */ /* 0x0005e4000c101b04 */
.L_x_5842:
        /* <DEDUP_REMOVED lines=8> */
.L_x_5843:
[----:B------:R-:W-:Y:S05]  /*6340*/  BSYNC B1 ;  /* 0x0000000000017941 */ /* 0x000fea0003800000 */
.L_x_5838:
[----:B------:R-:W-:-:S13]  /*6350*/  ISETP.GE.AND P0, PT, R46, R45, PT ;  /* 0x0000002d2e00720c */ /* 0x000fda0003f06270 */
[----:B0-23--:R-:W0:Y:S01]  /*6360*/  @!P0 LDC.64 R2, c[0x0][0x218] ;  /* 0x00008600ff028b82 */ /* 0x00de220000000a00 */
[----:B-1----:R-:W-:Y:S01]  /*6370*/  @!P0 IADD3 R5, R44, R46, RZ ;  /* 0x0000002e2c058210 */ /* 0x002fe20007ffe0ff */
[----:B------:R-:W-:-:S04]  /*6380*/  @!P0 VIADD R46, R46, 0x80 ;  /* 0x000000802e2e8836 */ /* 0x000fc80000000000 */
[----:B0-----:R-:W-:-:S05]  /*6390*/  @!P0 IMAD.WIDE.U32 R2, R5, 0x8, R2 ;  /* 0x0000000805028825 */ /* 0x001fca00078e0002 */
[----:B------:R3:W-:Y:S02]  /*63a0*/  @!P0 STG.E.64 desc[UR4][R2.64], R26 ;  /* 0x0000001a02008986 */ /* 0x0007e4000c101b04 */
.L_x_5844:
[----:B------:R-:W-:Y:S05]  /*63b0*/  BSYNC B0 ;  /* 0x0000000000007941 */ /* 0x000fea0003800000 */
.L_x_5837:
        /* <DEDUP_REMOVED lines=8> */
        .weak           $__internal_6_$__cuda_sm20_dblrcp_rn_slowpath_v3
        .type           $__internal_6_$__cuda_sm20_dblrcp_rn_slowpath_v3,@function
        .size           $__internal_6_$__cuda_sm20_dblrcp_rn_slowpath_v3,(.L_x_9564 - $__internal_6_$__cuda_sm20_dblrcp_rn_slowpath_v3)
$__internal_6_$__cuda_sm20_dblrcp_rn_slowpath_v3:
        /* <DEDUP_REMOVED lines=26> */
.L_x_5848:
        /* <DEDUP_REMOVED lines=9> */
.L_x_5846:
[----:B------:R-:W-:Y:S01]  /*6670*/  LOP3.LUT R5, R69, 0x80000, RZ, 0xfc, !PT ;  /* 0x0008000045057812 */ /* 0x000fe200078efcff */
[----:B------:R-:W-:-:S07]  /*6680*/  IMAD.MOV.U32 R4, RZ, RZ, R68 ;  /* 0x000000ffff047224 */ /* 0x000fce00078e0044 */
.L_x_5847:
[----:B------:R-:W-:Y:S05]  /*6690*/  BSYNC B0 ;  /* 0x0000000000007941 */ /* 0x000fea0003800000 */
.L_x_5845:
[----:B------:R-:W-:Y:S01]  /*66a0*/  MOV R2, R4 ;  /* 0x0000000400027202 */ /* 0x000fe20000000f00 */
[----:B------:R-:W-:Y:S02]  /*66b0*/  IMAD.MOV.U32 R3, RZ, RZ, R5 ;  /* 0x000000ffff037224 */ /* 0x000fe400078e0005 */
[----:B------:R-:W-:Y:S02]  /*66c0*/  IMAD.MOV.U32 R4, RZ, RZ, R0 ;  /* 0x000000ffff047224 */ /* 0x000fe400078e0000 */
[----:B------:R-:W-:-:S04]  /*66d0*/  IMAD.MOV.U32 R5, RZ, RZ, 0x0 ;  /* 0x00000000ff057424 */ /* 0x000fc800078e00ff */
[----:B------:R-:W-:Y:S05]  /*66e0*/  RET.REL.NODEC R4 `(_ZN2at6native29vectorized_elementwise_kernelILi8EZZZNS0_14glu_jvp_kernelERNS_18TensorIteratorBaseEENKUlvE_clEvENKUlvE_clEvEUlddddE_St5arrayIPcLm5EEEEviT0_T1_) ;  /* 0xffffff9804447950 */ /* 0x000fea0003c3ffff */
.L_x_5849:
        /* <DEDUP_REMOVED lines=9> */
.L_x_9564:


//--------------------- .text._ZN2at6native18elementwise_kernelILi128ELi4EZNS0_15gpu_kernel_implIZZZNS0_10glu_kernelERNS_18TensorIteratorBaseEENKUlvE_clEvENKUlvE2_clEvEUlN3c108BFloat16ES8_E_EEvS4_RKT_EUliE_EEviT1_ --------------------------
	.section	.text._ZN2at6native18elementwise_kernelILi128ELi4EZNS0_15gpu_kernel_implIZZZNS0_10glu_kernelERNS_18TensorIteratorBaseEENKUlvE_clEvENKUlvE2_clEvEUlN3c108BFloat16ES8_E_EEvS4_RKT_EUliE_EEviT1_,"ax",@progbits
	.align	128
        .global         _ZN2at6native18elementwise_kernelILi128ELi4EZNS0_15gpu_kernel_implIZZZNS0_10glu_kernelERNS_18TensorIteratorBaseEENKUlvE_clEvENKUlvE2_clEvEUlN3c108BFloat16ES8_E_EEvS4_RKT_EUliE_EEviT1_
        .type           _ZN2at6native18elementwise_kernelILi128ELi4EZNS0_15gpu_kernel_implIZZZNS0_10glu_kernelERNS_18TensorIteratorBaseEENKUlvE_clEvENKUlvE2_clEvEUlN3c108BFloat16ES8_E_EEvS4_RKT_EUliE_EEviT1_,@function
        .size           _ZN2at6native18elementwise_kernelILi128ELi4EZNS0_15gpu_kernel_implIZZZNS0_10glu_kernelERNS_18TensorIteratorBaseEENKUlvE_clEvENKUlvE2_clEvEUlN3c108BFloat16ES8_E_EEvS4_RKT_EUliE_EEviT1_,(.L_x_9601 - _ZN2at6native18elementwise_kernelILi128ELi4EZNS0_15gpu_kernel_implIZZZNS0_10glu_kernelERNS_18TensorIteratorBaseEENKUlvE_clEvENKUlvE2_clEvEUlN3c108BFloat16ES8_E_EEvS4_RKT_EUliE_EEviT1_)
        .other          _ZN2at6native18elementwise_kernelILi128ELi4EZNS0_15gpu_kernel_implIZZZNS0_10glu_kernelERNS_18TensorIteratorBaseEENKUlvE_clEvENKUlvE2_clEvEUlN3c108BFloat16ES8_E_EEvS4_RKT_EUliE_EEviT1_,@"STO_CUDA_ENTRY STV_DEFAULT"
_ZN2at6native18elementwise_kernelILi128ELi4EZNS0_15gpu_kernel_implIZZZNS0_10glu_kernelERNS_18TensorIteratorBaseEENKUlvE_clEvENKUlvE2_clEvEUlN3c108BFloat16ES8_E_EEvS4_RKT_EUliE_EEviT1_:
.text._ZN2at6native18elementwise_kernelILi128ELi4EZNS0_15gpu_kernel_implIZZZNS0_10glu_kernelERNS_18TensorIteratorBaseEENKUlvE_clEvENKUlvE2_clEvEUlN3c108BFloat16ES8_E_EEvS4_RKT_EUliE_EEviT1_:
        /* <DEDUP_REMOVED lines=10> */
[----:B------:R-:W-:Y:S02]  /*00a0*/  IMAD.MOV.U32 R22, RZ, RZ, RZ ;  /* 0x000000ffff167224 */ /* 0x000fe400078e00ff */
[----:B------:R-:W-:Y:S02]  /*00b0*/  IMAD.MOV.U32 R0, RZ, RZ, RZ ;  /* 0x000000ffff007224 */ /* 0x000fe400078e00ff */
[----:B------:R-:W-:Y:S01]  /*00c0*/  IMAD.MOV.U32 R16, RZ, RZ, RZ ;  /* 0x000000ffff107224 */ /* 0x000fe200078e00ff */
[----:B0-----:R-:W-:-:S13]  /*00d0*/  ISETP.NE.AND P0, PT, R6, RZ, PT ;  /* 0x000000ff0600720c */ /* 0x001fda0003f05270 */
[----:B------:R-:W-:Y:S05]  /*00e0*/  @!P0 BRA `(.L_x_5852) ;  /* 0x0000001400788947 */ /* 0x000fea0003800000 */
[----:B------:R-:W-:Y:S01]  /*00f0*/  IMAD.MOV.U32 R2, RZ, RZ, RZ ;  /* 0x000000ffff027224 */ /* 0x000fe200078e00ff */
[----:B------:R-:W-:Y:S01]  /*0100*/  ULDC.64 UR4, c[0x0][0x220] ;  /* 0x0000880000047ab9 */ /* 0x000fe20000000a00 */
[----:B------:R-:W-:Y:S01]  /*0110*/  IMAD.MOV.U32 R3, RZ, RZ, R19 ;  /* 0x000000ffff037224 */ /* 0x000fe200078e0013 */
        /* <DEDUP_REMOVED lines=18> */
[----:B------:R-:W-:-:S04]  /*0240*/  ULDC UR4, c[0x0][0x354] ;  /* 0x0000d50000047ab9 */ /* 0x000fc80000000800 */
[----:B------:R-:W-:-:S04]  /*0250*/  IMAD.MOV R4, RZ, RZ, -R3 ;  /* 0x000000ffff047224 */ /* 0x000fc800078e0a03 */
[----:B------:R-:W-:Y:S01]  /*0260*/  IMAD R5, R4, UR8, R5 ;  /* 0x0000000804057c24 */ /* 0x000fe2000f8e0205 */
[----:B------:R-:W-:-:S03]  /*0270*/  ULDC.64 UR8, c[0x0][0x358] ;  /* 0x0000d60000087ab9 */ /* 0x000fc60000000a00 */
[C---:B------:R-:W-:Y:S02]  /*0280*/  IMAD R22, R5.reuse, UR9, RZ ;  /* 0x0000000905167c24 */ /* 0x040fe4000f8e02ff */
        /* <DEDUP_REMOVED lines=314> */
[----:B------:R-:W-:Y:S02]  /*1630*/  ULDC UR6, c[0x0][0x470] ;  /* 0x00011c0000067ab9 */ /* 0x000fe40000000800 */
        /* <DEDUP_REMOVED lines=8> */
[----:B------:R-:W-:-:S07]  /*16c0*/  IMAD R22, R3, UR6, R22 ;  /* 0x0000000603167c24 */ /* 0x000fce000f8e0216 */
.L_x_5852:
        /* <DEDUP_REMOVED lines=23> */
.L_x_5856:
[----:B------:R-:W2:Y:S02]  /*1840*/  LDG.E.U8 R2, desc[UR36][R2.64] ;  /* 0x0000002402027981 */ /* 0x000ea4000c1e1100 */
[----:B--2---:R-:W-:-:S04]  /*1850*/  I2FP.F32.U32 R0, R2 ;  /* 0x0000000200007245 */ /* 0x004fc80000201000 */
[----:B------:R-:W-:-:S04]  /*1860*/  F2FP.BF16.F32.PACK_AB R0, RZ, R0 ;  /* 0x00000000ff00723e */ /* 0x000fc800000010ff */
[----:B------:R-:W-:Y:S01]  /*1870*/  PRMT R19, R0, 0x7610, R19 ;  /* 0x0000761000137816 */ /* 0x000fe20000000013 */
[----:B------:R-:W-:Y:S06]  /*1880*/  BRA `(.L_x_5858) ;  /* 0x0000000c00c87947 */ /* 0x000fec0003800000 */
.L_x_5855:
        /* <DEDUP_REMOVED lines=11> */
.L_x_5860:
[----:B------:R-:W2:Y:S02]  /*1940*/  LDG.E R2, desc[UR36][R2.64] ;  /* 0x0000002402027981 */ /* 0x000ea4000c1e1900 */
[----:B--2---:R-:W-:-:S04]  /*1950*/  I2FP.F32.S32 R0, R2 ;  /* 0x0000000200007245 */ /* 0x004fc80000201400 */
[----:B------:R-:W-:-:S04]  /*1960*/  F2FP.BF16.F32.PACK_AB R0, RZ, R0 ;  /* 0x00000000ff00723e */ /* 0x000fc800000010ff */
[----:B------:R-:W-:Y:S01]  /*1970*/  PRMT R19, R0, 0x7610, R19 ;  /* 0x0000761000137816 */ /* 0x000fe20000000013 */
[----:B------:R-:W-:Y:S06]  /*1980*/  BRA `(.L_x_5858) ;  /* 0x0000000c00887947 */ /* 0x000fec0003800000 */
.L_x_5859:
[----:B------:R-:W2:Y:S02]  /*1990*/  LDG.E.U16 R2, desc[UR36][R2.64] ;  /* 0x0000002402027981 */ /* 0x000ea4000c1e1500 */
[----:B--2---:R-:W0:Y:S02]  /*19a0*/  I2F.S16 R0, R2 ;  /* 0x0000000200007306 */ /* 0x004e240000101400 */
[----:B0-----:R-:W-:-:S04]  /*19b0*/  F2FP.BF16.F32.PACK_AB R0, RZ, R0 ;  /* 0x00000000ff00723e */ /* 0x001fc800000010ff */
[----:B------:R-:W-:Y:S01]  /*19c0*/  PRMT R19, R0, 0x7610, R19 ;  /* 0x0000761000137816 */ /* 0x000fe20000000013 */
[----:B------:R-:W-:Y:S06]  /*19d0*/  BRA `(.L_x_5858) ;  /* 0x0000000c00747947 */ /* 0x000fec0003800000 */
.L_x_5854:
        /* <DEDUP_REMOVED lines=9> */
.L_x_5862:
[----:B------:R-:W2:Y:S02]  /*1a70*/  LDG.E.U16 R0, desc[UR36][R2.64] ;  /* 0x0000002402007981 */ /* 0x000ea4000c1e1500 */
[----:B--2---:R-:W-:-:S05]  /*1a80*/  HADD2.F32 R0, -RZ, R0.H0_H0 ;  /* 0x20000000ff007230 */ /* 0x004fca0000004100 */
[----:B------:R-:W-:-:S04]  /*1a90*/  F2FP.BF16.F32.PACK_AB R0, RZ, R0 ;  /* 0x00000000ff00723e */ /* 0x000fc800000010ff */
[----:B------:R-:W-:Y:S01]  /*1aa0*/  PRMT R19, R0, 0x7610, R19 ;  /* 0x0000761000137816 */ /* 0x000fe20000000013 */
[----:B------:R-:W-:Y:S06]  /*1ab0*/  BRA `(.L_x_5858) ;  /* 0x0000000c003c7947 */ /* 0x000fec0003800000 */
.L_x_5861:
        /* <DEDUP_REMOVED lines=9> */
.L_x_5864:
[----:B------:R-:W2:Y:S02]  /*1b50*/  LDG.E.U16 R2, desc[UR36][R2.64] ;  /* 0x0000002402027981 */ /* 0x000ea4000c1e1500 */
[----:B--2---:R-:W-:-:S05]  /*1b60*/  HADD2.F32 R0, -RZ, R2.H0_H0 ;  /* 0x20000002ff007230 */ /* 0x004fca0000004100 */
[----:B------:R-:W-:-:S04]  /*1b70*/  F2FP.BF16.F32.PACK_AB R0, RZ, R0 ;  /* 0x00000000ff00723e */ /* 0x000fc800000010ff */
[----:B------:R-:W-:Y:S01]  /*1b80*/  PRMT R19, R0, 0x7610, R19 ;  /* 0x0000761000137816 */ /* 0x000fe20000000013 */
[----:B------:R-:W-:Y:S06]  /*1b90*/  BRA `(.L_x_5858) ;  /* 0x0000000c00047947 */ /* 0x000fec0003800000 */
.L_x_5863:
        /* <DEDUP_REMOVED lines=9> */
.L_x_5853:
        /* <DEDUP_REMOVED lines=14> */
.L_x_5867:
        /* <DEDUP_REMOVED lines=9> */
.L_x_5866:
        /* <DEDUP_REMOVED lines=28> */
.L_x_5869:
        /* <DEDUP_REMOVED lines=15> */
.L_x_5868:
[----:B------:R0:W5:Y:S01]  /*2050*/  LDG.E.U16 R19, desc[UR36][R2.64] ;  /* 0x0000002402137981 */ /* 0x000162000c1e1500 */
[----:B------:R-:W-:Y:S05]  /*2060*/  BRA `(.L_x_5858) ;  /* 0x0000000400d07947 */ /* 0x000fea0003800000 */
.L_x_5865:
        /* <DEDUP_REMOVED lines=13> */
.L_x_5872:
        /* <DEDUP_REMOVED lines=21> */
.L_x_5876:
[----:B------:R-:W-:Y:S05]  /*2290*/  BSYNC B1 ;  /* 0x0000000000017941 */ /* 0x000fea0003800000 */
.L_x_5875:
[----:B------:R-:W-:Y:S01]  /*22a0*/  LEA R3, R0, 0x3b800000, 0x17 ;  /* 0x3b80000000037811 */ /* 0x000fe200078eb8ff */
[----:B------:R-:W-:-:S05]  /*22b0*/  IMAD.SHL.U32 R0, R2, 0x100000, RZ ;  /* 0x0010000002007824 */ /* 0x000fca00078e00ff */
[----:B------:R-:W-:-:S07]  /*22c0*/  LOP3.LUT R0, R3, R0, R4, 0xfe, !PT ;  /* 0x0000000003007212 */ /* 0x000fce00078efe04 */
.L_x_5874:
[----:B------:R-:W-:Y:S05]  /*22d0*/  BSYNC B0 ;  /* 0x0000000000007941 */ /* 0x000fea0003800000 */
.L_x_5873:
[----:B------:R-:W-:-:S04]  /*22e0*/  F2FP.BF16.F32.PACK_AB R0, RZ, R0 ;  /* 0x00000000ff00723e */ /* 0x000fc800000010ff */
[----:B------:R-:W-:Y:S01]  /*22f0*/  PRMT R19, R0, 0x7610, R19 ;  /* 0x0000761000137816 */ /* 0x000fe20000000013 */
[----:B------:R-:W-:Y:S06]  /*2300*/  BRA `(.L_x_5858) ;  /* 0x0000000400287947 */ /* 0x000fec0003800000 */
.L_x_5871:
        /* <DEDUP_REMOVED lines=21> */
.L_x_5880:
[----:B------:R-:W-:Y:S05]  /*2460*/  BSYNC B1 ;  /* 0x0000000000017941 */ /* 0x000fea0003800000 */
.L_x_5879:
[----:B------:R-:W-:Y:S01]  /*2470*/  LEA R3, R0, 0x37800000, 0x17 ;  /* 0x3780000000037811 */ /* 0x000fe200078eb8ff */
[----:B------:R-:W-:-:S05]  /*2480*/  IMAD.SHL.U32 R0, R2, 0x200000, RZ ;  /* 0x0020000002007824 */ /* 0x000fca00078e00ff */
[----:B------:R-:W-:-:S07]  /*2490*/  LOP3.LUT R0, R3, R0, R4, 0xfe, !PT ;  /* 0x0000000003007212 */ /* 0x000fce00078efe04 */
.L_x_5878:
[----:B------:R-:W-:Y:S05]  /*24a0*/  BSYNC B0 ;  /* 0x0000000000007941 */ /* 0x000fea0003800000 */
.L_x_5877:
[----:B------:R-:W-:-:S04]  /*24b0*/  F2FP.BF16.F32.PACK_AB R0, RZ, R0 ;  /* 0x00000000ff00723e */ /* 0x000fc800000010ff */
[----:B------:R-:W-:Y:S01]  /*24c0*/  PRMT R19, R0, 0x7610, R19 ;  /* 0x0000761000137816 */ /* 0x000fe20000000013 */
[----:B------:R-:W-:Y:S06]  /*24d0*/  BRA `(.L_x_5858) ;  /* 0x0000000000b47947 */ /* 0x000fec0003800000 */
.L_x_5870:
        /* <DEDUP_REMOVED lines=14> */
.L_x_5884:
[----:B------:R-:W-:Y:S05]  /*25c0*/  BSYNC B0 ;  /* 0x0000000000007941 */ /* 0x000fea0003800000 */
.L_x_5883:
[----:B------:R-:W-:-:S04]  /*25d0*/  F2FP.BF16.F32.PACK_AB R0, RZ, R0 ;  /* 0x00000000ff00723e */ /* 0x000fc800000010ff */
[----:B------:R-:W-:Y:S01]  /*25e0*/  PRMT R19, R0, 0x7610, R19 ;  /* 0x0000761000137816 */ /* 0x000fe20000000013 */
[----:B------:R-:W-:Y:S06]  /*25f0*/  BRA `(.L_x_5858) ;  /* 0x00000000006c7947 */ /* 0x000fec0003800000 */
.L_x_5857:
        /* <DEDUP_REMOVED lines=16> */
.L_x_5885:
[----:B------:R-:W-:Y:S01]  /*2700*/  PRMT R19, RZ, 0x7610, R19 ;  /* 0x00007610ff137816 */ /* 0x000fe20000000013 */
[----:B------:R-:W-:Y:S06]  /*2710*/  BRA `(.L_x_5858) ;  /* 0x0000000000247947 */ /* 0x000fec0003800000 */
.L_x_5882:
[----:B------:R-:W2:Y:S02]  /*2720*/  LDG.E.64 R2, desc[UR36][R2.64] ;  /* 0x0000002402027981 */ /* 0x000ea4000c1e1b00 */
[----:B--2---:R-:W0:Y:S02]  /*2730*/  I2F.U64 R0, R2 ;  /* 0x0000000200007312 */ /* 0x004e240000301000 */
[----:B0-----:R-:W-:-:S04]  /*2740*/  F2FP.BF16.F32.PACK_AB R0, RZ, R0 ;  /* 0x00000000ff00723e */ /* 0x001fc800000010ff */
[----:B------:R-:W-:Y:S01]  /*2750*/  PRMT R19, R0, 0x7610, R19 ;  /* 0x0000761000137816 */ /* 0x000fe20000000013 */
[----:B------:R-:W-:Y:S06]  /*2760*/  BRA `(.L_x_5858) ;  /* 0x0000000000107947 */ /* 0x000fec0003800000 */
.L_x_5881:
[----:B------:R-:W2:Y:S02]  /*2770*/  LDG.E R2, desc[UR36][R2.64] ;  /* 0x0000002402027981 */ /* 0x000ea4000c1e1900 */
[----:B--2---:R-:W-:-:S04]  /*2780*/  I2FP.F32.U32 R0, R2 ;  /* 0x0000000200007245 */ /* 0x004fc80000201000 */
[----:B------:R-:W-:-:S04]  /*2790*/  F2FP.BF16.F32.PACK_AB R0, RZ, R0 ;  /* 0x00000000ff00723e */ /* 0x000fc800000010ff */
[----:B------:R-:W-:-:S07]  /*27a0*/  PRMT R19, R0, 0x7610, R19 ;  /* 0x0000761000137816 */ /* 0x000fce0000000013 */
.L_x_5858:
        /* <DEDUP_REMOVED lines=19> */
.L_x_5889:
[----:B------:R-:W2:Y:S02]  /*28e0*/  LDG.E.U8 R2, desc[UR36][R2.64] ;  /* 0x0000002402027981 */ /* 0x000ea4000c1e1100 */
[----:B--2---:R-:W-:-:S04]  /*28f0*/  I2FP.F32.U32 R0, R2 ;  /* 0x0000000200007245 */ /* 0x004fc80000201000 */
[----:B------:R-:W-:Y:S01]  /*2900*/  F2FP.BF16.F32.PACK_AB R0, RZ, R0 ;  /* 0x00000000ff00723e */ /* 0x000fe200000010ff */
[----:B------:R-:W-:Y:S06]  /*2910*/  BRA `(.L_x_5891) ;  /* 0x0000000c00907947 */ /* 0x000fec0003800000 */
.L_x_5888:
        /* <DEDUP_REMOVED lines=10> */
.L_x_5893:
[----:B------:R-:W2:Y:S02]  /*29c0*/  LDG.E R2, desc[UR36][R2.64] ;  /* 0x0000002402027981 */ /* 0x000ea4000c1e1900 */
[----:B--2---:R-:W-:-:S04]  /*29d0*/  I2FP.F32.S32 R0, R2 ;  /* 0x0000000200007245 */ /* 0x004fc80000201400 */
[----:B------:R-:W-:Y:S01]  /*29e0*/  F2FP.BF16.F32.PACK_AB R0, RZ, R0 ;  /* 0x00000000ff00723e */ /* 0x000fe200000010ff */
[----:B------:R-:W-:Y:S06]  /*29f0*/  BRA `(.L_x_5891) ;  /* 0x0000000c00587947 */ /* 0x000fec0003800000 */
.L_x_5892:
[----:B------:R-:W2:Y:S02]  /*2a00*/  LDG.E.U16 R2, desc[UR36][R2.64] ;  /* 0x0000002402027981 */ /* 0x000ea4000c1e1500 */
[----:B--2---:R-:W0:Y:S02]  /*2a10*/  I2F.S16 R0, R2 ;  /* 0x0000000200007306 */ /* 0x004e240000101400 */
[----:B0-----:R-:W-:Y:S01]  /*2a20*/  F2FP.BF16.F32.PACK_AB R0, RZ, R0 ;  /* 0x00000000ff00723e */ /* 0x001fe200000010ff */
[----:B------:R-:W-:Y:S06]  /*2a30*/  BRA `(.L_x_5891) ;  /* 0x0000000c00487947 */ /* 0x000fec0003800000 */
.L_x_5887:
        /* <DEDUP_REMOVED lines=9> */
.L_x_5895:
[----:B------:R-:W2:Y:S02]  /*2ad0*/  LDG.E.U16 R0, desc[UR36][R2.64] ;  /* 0x0000002402007981 */ /* 0x000ea4000c1e1500 */
[----:B--2---:R-:W-:-:S05]  /*2ae0*/  HADD2.F32 R0, -RZ, R0.H0_H0 ;  /* 0x20000000ff007230 */ /* 0x004fca0000004100 */
[----:B------:R-:W-:Y:S01]  /*2af0*/  F2FP.BF16.F32.PACK_AB R0, RZ, R0 ;  /* 0x00000000ff00723e */ /* 0x000fe200000010ff */
[----:B------:R-:W-:Y:S06]  /*2b00*/  BRA `(.L_x_5891) ;  /* 0x0000000c00147947 */ /* 0x000fec0003800000 */
.L_x_5894:
        /* <DEDUP_REMOVED lines=9> */
.L_x_5897:
[----:B------:R-:W2:Y:S02]  /*2ba0*/  LDG.E.U16 R2, desc[UR36][R2.64] ;  /* 0x0000002402027981 */ /* 0x000ea4000c1e1500 */
[----:B--2---:R-:W-:-:S05]  /*2bb0*/  HADD2.F32 R0, -RZ, R2.H0_H0 ;  /* 0x20000002ff007230 */ /* 0x004fca0000004100 */
[----:B------:R-:W-:Y:S01]  /*2bc0*/  F2FP.BF16.F32.PACK_AB R0, RZ, R0 ;  /* 0x00000000ff00723e */ /* 0x000fe200000010ff */
[----:B------:R-:W-:Y:S06]  /*2bd0*/  BRA `(.L_x_5891) ;  /* 0x0000000800e07947 */ /* 0x000fec0003800000 */
.L_x_5896:
        /* <DEDUP_REMOVED lines=8> */
.L_x_5886:
        /* <DEDUP_REMOVED lines=13> */
.L_x_5900:
        /* <DEDUP_REMOVED lines=8> */
.L_x_5899:
        /* <DEDUP_REMOVED lines=28> */
.L_x_5902:
        /* <DEDUP_REMOVED lines=15> */
.L_x_5901:
[----:B------:R0:W5:Y:S01]  /*3060*/  LDG.E.U16 R0, desc[UR36][R2.64] ;  /* 0x0000002402007981 */ /* 0x000162000c1e1500 */
[----:B------:R-:W-:Y:S05]  /*3070*/  BRA `(.L_x_5891) ;  /* 0x0000000400b87947 */ /* 0x000fea0003800000 */
.L_x_5898:
        /* <DEDUP_REMOVED lines=12> */
.L_x_5905:
        /* <DEDUP_REMOVED lines=21> */
.L_x_5909:
[----:B------:R-:W-:Y:S05]  /*3290*/  BSYNC B1 ;  /* 0x0000000000017941 */ /* 0x000fea0003800000 */
.L_x_5908:
[----:B------:R-:W-:Y:S01]  /*32a0*/  LEA R3, R0, 0x3b800000, 0x17 ;  /* 0x3b80000000037811 */ /* 0x000fe200078eb8ff */
[----:B------:R-:W-:-:S05]  /*32b0*/  IMAD.SHL.U32 R0, R2, 0x100000, RZ ;  /* 0x0010000002007824 */ /* 0x000fca00078e00ff */
[----:B------:R-:W-:-:S07]  /*32c0*/  LOP3.LUT R0, R3, R0, R4, 0xfe, !PT ;  /* 0x0000000003007212 */ /* 0x000fce00078efe04 */
.L_x_5907:
[----:B------:R-:W-:Y:S05]  /*32d0*/  BSYNC B0 ;  /* 0x0000000000007941 */ /* 0x000fea0003800000 */
.L_x_5906:
[----:B------:R-:W-:Y:S01]  /*32e0*/  F2FP.BF16.F32.PACK_AB R0, RZ, R0 ;  /* 0x00000000ff00723e */ /* 0x000fe200000010ff */
[----:B------:R-:W-:Y:S06]  /*32f0*/  BRA `(.L_x_5891) ;  /* 0x0000000400187947 */ /* 0x000fec0003800000 */
.L_x_5904:
        /* <DEDUP_REMOVED lines=21> */
.L_x_5913:
[----:B------:R-:W-:Y:S05]  /*3450*/  BSYNC B1 ;  /* 0x0000000000017941 */ /* 0x000fea0003800000 */
.L_x_5912:
[----:B------:R-:W-:Y:S01]  /*3460*/  LEA R3, R0, 0x37800000, 0x17 ;  /* 0x3780000000037811 */ /* 0x000fe200078eb8ff */
[----:B------:R-:W-:-:S05]  /*3470*/  IMAD.SHL.U32 R0, R2, 0x200000, RZ ;  /* 0x0020000002007824 */ /* 0x000fca00078e00ff */
[----:B------:R-:W-:-:S07]  /*3480*/  LOP3.LUT R0, R3, R0, R4, 0xfe, !PT ;  /* 0x0000000003007212 */ /* 0x000fce00078efe04 */
.L_x_5911:
[----:B------:R-:W-:Y:S05]  /*3490*/  BSYNC B0 ;  /* 0x0000000000007941 */ /* 0x000fea0003800000 */
.L_x_5910:
[----:B------:R-:W-:Y:S01]  /*34a0*/  F2FP.BF16.F32.PACK_AB R0, RZ, R0 ;  /* 0x00000000ff00723e */ /* 0x000fe200000010ff */
[----:B------:R-:W-:Y:S06]  /*34b0*/  BRA `(.L_x_5891) ;  /* 0x0000000000a87947 */ /* 0x000fec0003800000 */
.L_x_5903:
        /* <DEDUP_REMOVED lines=14> */
.L_x_5917:
[----:B------:R-:W-:Y:S05]  /*35a0*/  BSYNC B0 ;  /* 0x0000000000007941 */ /* 0x000fea0003800000 */
.L_x_5916:
[----:B------:R-:W-:Y:S01]  /*35b0*/  F2FP.BF16.F32.PACK_AB R0, RZ, R0 ;  /* 0x00000000ff00723e */ /* 0x000fe200000010ff */
[----:B------:R-:W-:Y:S06]  /*35c0*/  BRA `(.L_x_5891) ;  /* 0x0000000000647947 */ /* 0x000fec0003800000 */
.L_x_5890:
        /* <DEDUP_REMOVED lines=16> */
.L_x_5918:
[----:B------:R-:W-:Y:S01]  /*36d0*/  PRMT R0, RZ, 0x7610, R0 ;  /* 0x00007610ff007816 */ /* 0x000fe20000000000 */
[----:B------:R-:W-:Y:S06]  /*36e0*/  BRA `(.L_x_5891) ;  /* 0x00000000001c7947 */ /* 0x000fec0003800000 */
.L_x_5915:
[----:B------:R-:W2:Y:S02]  /*36f0*/  LDG.E.64 R2, desc[UR36][R2.64] ;  /* 0x0000002402027981 */ /* 0x000ea4000c1e1b00 */
[----:B--2---:R-:W0:Y:S02]  /*3700*/  I2F.U64 R0, R2 ;  /* 0x0000000200007312 */ /* 0x004e240000301000 */
[----:B0-----:R-:W-:Y:S01]  /*3710*/  F2FP.BF16.F32.PACK_AB R0, RZ, R0 ;  /* 0x00000000ff00723e */ /* 0x001fe200000010ff */
[----:B------:R-:W-:Y:S06]  /*3720*/  BRA `(.L_x_5891) ;  /* 0x00000000000c7947 */ /* 0x000fec0003800000 */
.L_x_5914:
[----:B------:R-:W2:Y:S02]  /*3730*/  LDG.E R2, desc[UR36][R2.64] ;  /* 0x0000002402027981 */ /* 0x000ea4000c1e1900 */
[----:B--2---:R-:W-:-:S04]  /*3740*/  I2FP.F32.U32 R0, R2 ;  /* 0x0000000200007245 */ /* 0x004fc80000201000 */
[----:B------:R-:W-:-:S07]  /*3750*/  F2FP.BF16.F32.PACK_AB R0, RZ, R0 ;  /* 0x00000000ff00723e */ /* 0x000fce00000010ff */
.L_x_5891:
[----:B-----5:R-:W-:Y:S01]  /*3760*/  IMAD.U32 R0, R0, 0x10000, RZ ;  /* 0x0001000000007824 */ /* 0x020fe200078e00ff */
[----:B------:R-:W0:Y:S01]  /*3770*/  LDC.U8 R4, c[0x0][0x491] ;  /* 0x00012440ff047b82 */ /* 0x000e220000000000 */
[----:B------:R-:W-:Y:S02]  /*3780*/  IMAD.U32 R19, R19, 0x10000, RZ ;  /* 0x0001000013137824 */ /* 0x000fe400078e00ff */
[----:B------:R-:W-:-:S06]  /*3790*/  FMUL.FTZ R0, R0, -1.4426950216293334961 ;  /* 0xbfb8aa3b00007820 */ /* 0x000fcc0000410000 */
[----:B------:R-:W1:Y:S01]  /*37a0*/  MUFU.EX2 R0, R0 ;  /* 0x0000000000007308 */ /* 0x000e620000000800 */
[----:B0-----:R-:W-:Y:S01]  /*37b0*/  PRMT R3, R4, 0x9910, RZ ;  /* 0x0000991004037816 */ /* 0x001fe200000000ff */
[----:B-1----:R-:W-:-:S03]  /*37c0*/  FADD.FTZ R2, R0, 1 ;  /* 0x3f80000000027421 */ /* 0x002fc60000010000 */
[----:B------:R-:W-:-:S03]  /*37d0*/  ISETP.GT.AND P0, PT, R3, 0x9, PT ;  /* 0x000000090300780c */ /* 0x000fc60003f04270 */
[----:B------:R-:W0:Y:S02]  /*37e0*/  MUFU.RCP R2, R2 ;  /* 0x0000000200027308 */ /* 0x000e240000001000 */
[----:B0-----:R-:W-:-:S06]  /*37f0*/  FMUL.FTZ R19, R19, R2 ;  /* 0x0000000213137220 */ /* 0x001fcc0000410000 */
[----:B------:R-:W0:Y:S02]  /*3800*/  F2F.BF16.F32 R19, R19 ;  /* 0x0000001300137304 */ /* 0x000e240000202000 */
        /* <DEDUP_REMOVED lines=13> */
.L_x_5922:
[----:B0-----:R-:W-:-:S06]  /*38e0*/  IMAD.U32 R3, R19, 0x10000, RZ ;  /* 0x0001000013037824 */ /* 0x001fcc00078e00ff */
[----:B------:R-:W0:Y:S02]  /*38f0*/  F2I.S64.TRUNC R2, R3 ;  /* 0x0000000300027311 */ /* 0x000e24000020d900 */
[----:B0-----:R1:W-:Y:S01]  /*3900*/  STG.E.U8 desc[UR36][R16.64], R2 ;  /* 0x0000000210007986 */ /* 0x0013e2000c101124 */
[----:B------:R-:W-:Y:S05]  /*3910*/  BRA `(.L_x_5924) ;  /* 0x0000000c00847947 */ /* 0x000fea0003800000 */
.L_x_5921:
        /* <DEDUP_REMOVED lines=10> */
.L_x_5926:
[----:B0-----:R-:W-:-:S06]  /*39c0*/  IMAD.U32 R19, R19, 0x10000, RZ ;  /* 0x0001000013137824 */ /* 0x001fcc00078e00ff */
[----:B------:R-:W0:Y:S02]  /*39d0*/  F2I.FTZ.TRUNC.NTZ R19, R19 ;  /* 0x0000001300137305 */ /* 0x000e24000021f100 */
[----:B0-----:R3:W-:Y:S01]  /*39e0*/  STG.E desc[UR36][R16.64], R19 ;  /* 0x0000001310007986 */ /* 0x0017e2000c101924 */
[----:B------:R-:W-:Y:S05]  /*39f0*/  BRA `(.L_x_5924) ;  /* 0x0000000c004c7947 */ /* 0x000fea0003800000 */
.L_x_5925:
[----:B0-----:R-:W-:-:S06]  /*3a00*/  IMAD.U32 R19, R19, 0x10000, RZ ;  /* 0x0001000013137824 */ /* 0x001fcc00078e00ff */
[----:B------:R-:W0:Y:S02]  /*3a10*/  F2I.FTZ.TRUNC.NTZ R19, R19 ;  /* 0x0000001300137305 */ /* 0x000e24000021f100 */
[----:B0-----:R2:W-:Y:S01]  /*3a20*/  STG.E.U16 desc[UR36][R16.64], R19 ;  /* 0x0000001310007986 */ /* 0x0015e2000c101524 */
[----:B------:R-:W-:Y:S05]  /*3a30*/  BRA `(.L_x_5924) ;  /* 0x0000000c003c7947 */ /* 0x000fea0003800000 */
.L_x_5920:
        /* <DEDUP_REMOVED lines=9> */
.L_x_5928:
[----:B0-----:R-:W-:-:S05]  /*3ad0*/  IMAD.U32 R0, R19, 0x10000, RZ ;  /* 0x0001000013007824 */ /* 0x001fca00078e00ff */
[----:B------:R-:W-:-:S05]  /*3ae0*/  F2FP.F16.F32.PACK_AB R0, RZ, R0 ;  /* 0x00000000ff00723e */ /* 0x000fca00000000ff */
[----:B------:R0:W-:Y:S01]  /*3af0*/  STG.E.U16 desc[UR36][R16.64], R0 ;  /* 0x0000000010007986 */ /* 0x0001e2000c101524 */
[----:B------:R-:W-:Y:S05]  /*3b00*/  BRA `(.L_x_5924) ;  /* 0x0000000c00087947 */ /* 0x000fea0003800000 */
.L_x_5927:
        /* <DEDUP_REMOVED lines=10> */
.L_x_5930:
[----:B0-----:R-:W-:-:S05]  /*3bb0*/  IMAD.U32 R19, R19, 0x10000, RZ ;  /* 0x0001000013137824 */ /* 0x001fca00078e00ff */
[----:B------:R-:W-:-:S04]  /*3bc0*/  F2FP.F16.F32.PACK_AB R3, RZ, R19 ;  /* 0x00000013ff03723e */ /* 0x000fc800000000ff */
[----:B------:R-:W-:-:S05]  /*3bd0*/  PRMT R3, R3, 0x5410, RZ ;  /* 0x0000541003037816 */ /* 0x000fca00000000ff */
[----:B------:R0:W-:Y:S01]  /*3be0*/  STG.E desc[UR36][R16.64], R3 ;  /* 0x0000000310007986 */ /* 0x0001e2000c101924 */
[----:B------:R-:W-:Y:S05]  /*3bf0*/  BRA `(.L_x_5924) ;  /* 0x0000000800cc7947 */ /* 0x000fea0003800000 */
.L_x_5929:
[----:B0-----:R-:W-:-:S04]  /*3c00*/  IMAD.U32 R2, R19, 0x10000, RZ ;  /* 0x0001000013027824 */ /* 0x001fc800078e00ff */
[----:B------:R-:W-:-:S06]  /*3c10*/  FMUL.FTZ R2, R2, 1 ;  /* 0x3f80000002027820 */ /* 0x000fcc0000410000 */
[----:B------:R-:W0:Y:S02]  /*3c20*/  F2F.F64.F32 R2, R2 ;  /* 0x0000000200027310 */ /* 0x000e240000201800 */
[----:B0-----:R0:W-:Y:S01]  /*3c30*/  STG.E.64 desc[UR36][R16.64], R2 ;  /* 0x0000000210007986 */ /* 0x0011e2000c101b24 */
[----:B------:R-:W-:Y:S05]  /*3c40*/  BRA `(.L_x_5924) ;  /* 0x0000000800b87947 */ /* 0x000fea0003800000 */
.L_x_5919:
        /* <DEDUP_REMOVED lines=13> */
.L_x_5933:
[----:B0-----:R-:W-:Y:S01]  /*3d20*/  IMAD.U32 R19, R19, 0x10000, RZ ;  /* 0x0001000013137824 */ /* 0x001fe200078e00ff */
[----:B------:R-:W-:-:S03]  /*3d30*/  CS2R R6, SRZ ;  /* 0x0000000000067805 */ /* 0x000fc6000001ff00 */
[----:B------:R-:W-:-:S06]  /*3d40*/  FMUL.FTZ R4, R19, 1 ;  /* 0x3f80000013047820 */ /* 0x000fcc0000410000 */
[----:B------:R-:W0:Y:S02]  /*3d50*/  F2F.F64.F32 R4, R4 ;  /* 0x0000000400047310 */ /* 0x000e240000201800 */
[----:B0-----:R0:W-:Y:S01]  /*3d60*/  STG.E.128 desc[UR36][R16.64], R4 ;  /* 0x0000000410007986 */ /* 0x0011e2000c101d24 */
[----:B------:R-:W-:Y:S05]  /*3d70*/  BRA `(.L_x_5924) ;  /* 0x00000008006c7947 */ /* 0x000fea0003800000 */
.L_x_5932:
        /* <DEDUP_REMOVED lines=21> */
.L_x_5937:
[----:B------:R-:W-:Y:S05]  /*3ed0*/  BSYNC B0 ;  /* 0x0000000000007941 */ /* 0x000fea0003800000 */
.L_x_5936:
[----:B------:R-:W-:-:S05]  /*3ee0*/  LOP3.LUT R3, R0, R3, RZ, 0xfc, !PT ;  /* 0x0000000300037212 */ /* 0x000fca00078efcff */
[----:B------:R0:W-:Y:S01]  /*3ef0*/  STG.E.U8 desc[UR36][R16.64], R3 ;  /* 0x0000000310007986 */ /* 0x0001e2000c101124 */
[----:B------:R-:W-:Y:S05]  /*3f00*/  BRA `(.L_x_5924) ;  /* 0x0000000800087947 */ /* 0x000fea0003800000 */
.L_x_5935:
        /* <DEDUP_REMOVED lines=13> */
.L_x_5939:
[----:B------:R-:W-:Y:S01]  /*3fe0*/  IMAD.MOV.U32 R0, RZ, RZ, 0x7f ;  /* 0x0000007fff007424 */ /* 0x000fe200078e00ff */
[----:B------:R-:W-:-:S04]  /*3ff0*/  ISETP.GT.U32.AND P0, PT, R2, 0x7f800000, PT ;  /* 0x7f8000000200780c */ /* 0x000fc80003f04070 */
[----:B------:R-:W-:-:S09]  /*4000*/  SEL R0, R0, 0x7c, P0 ;  /* 0x0000007c00007807 */ /* 0x000fd20000000000 */
.L_x_5940:
[----:B------:R-:W-:Y:S05]  /*4010*/  BSYNC B0 ;  /* 0x0000000000007941 */ /* 0x000fea0003800000 */
.L_x_5938:
[----:B------:R-:W-:-:S04]  /*4020*/  LOP3.LUT R2, R19, 0x80000000, RZ, 0xc0, !PT ;  /* 0x8000000013027812 */ /* 0x000fc800078ec0ff */
[----:B------:R-:W-:-:S04]  /*4030*/  SHF.R.U32.HI R3, RZ, 0x18, R2 ;  /* 0x00000018ff037819 */ /* 0x000fc80000011602 */
[----:B------:R-:W-:-:S05]  /*4040*/  LOP3.LUT R3, R0, R3, RZ, 0xfc, !PT ;  /* 0x0000000300037212 */ /* 0x000fca00078efcff */
[----:B------:R0:W-:Y:S01]  /*4050*/  STG.E.U8 desc[UR36][R16.64], R3 ;  /* 0x0000000310007986 */ /* 0x0001e2000c101124 */
[----:B------:R-:W-:Y:S05]  /*4060*/  BRA `(.L_x_5924) ;  /* 0x0000000400b07947 */ /* 0x000fea0003800000 */
.L_x_5934:
[----:B0-----:R0:W-:Y:S01]  /*4070*/  STG.E.U16 desc[UR36][R16.64], R19 ;  /* 0x0000001310007986 */ /* 0x0011e2000c101524 */
[----:B------:R-:W-:Y:S05]  /*4080*/  BRA `(.L_x_5924) ;  /* 0x0000000400a87947 */ /* 0x000fea0003800000 */
.L_x_5931:
        /* <DEDUP_REMOVED lines=12> */
.L_x_5943:
        /* <DEDUP_REMOVED lines=17> */
.L_x_5946:
[----:B------:R-:W-:-:S04]  /*4260*/  LOP3.LUT R2, R19, 0x80000000, RZ, 0xc0, !PT ;  /* 0x8000000013027812 */ /* 0x000fc800078ec0ff */
[----:B------:R-:W-:-:S04]  /*4270*/  SHF.R.U32.HI R3, RZ, 0x18, R2 ;  /* 0x00000018ff037819 */ /* 0x000fc80000011602 */
[----:B------:R-:W-:-:S04]  /*4280*/  LOP3.LUT R0, R0, R3, RZ, 0xfc, !PT ;  /* 0x0000000300007212 */ /* 0x000fc800078efcff */
[----:B------:R-:W-:-:S07]  /*4290*/  PRMT R8, R0, 0x7610, R8 ;  /* 0x0000761000087816 */ /* 0x000fce0000000008 */
.L_x_5945:
[----:B------:R-:W-:Y:S05]  /*42a0*/  BSYNC B0 ;  /* 0x0000000000007941 */ /* 0x000fea0003800000 */
.L_x_5944:
[----:B------:R0:W-:Y:S01]  /*42b0*/  STG.E.U8 desc[UR36][R16.64], R8 ;  /* 0x0000000810007986 */ /* 0x0001e2000c101124 */
[----:B------:R-:W-:Y:S05]  /*42c0*/  BRA `(.L_x_5924) ;  /* 0x0000000400187947 */ /* 0x000fea0003800000 */
.L_x_5942:
        /* <DEDUP_REMOVED lines=17> */
.L_x_5949:
[----:B------:R-:W-:-:S04]  /*43e0*/  LOP3.LUT R2, R19, 0x80000000, RZ, 0xc0, !PT ;  /* 0x8000000013027812 */ /* 0x000fc800078ec0ff */
[----:B------:R-:W-:-:S04]  /*43f0*/  SHF.R.U32.HI R3, RZ, 0x18, R2 ;  /* 0x00000018ff037819 */ /* 0x000fc80000011602 */
[----:B------:R-:W-:-:S04]  /*4400*/  LOP3.LUT R0, R0, R3, RZ, 0xfc, !PT ;  /* 0x0000000300007212 */ /* 0x000fc800078efcff */
[----:B------:R-:W-:-:S07]  /*4410*/  PRMT R8, R0, 0x7610, R8 ;  /* 0x0000761000087816 */ /* 0x000fce0000000008 */
.L_x_5948:
[----:B------:R-:W-:Y:S05]  /*4420*/  BSYNC B0 ;  /* 0x0000000000007941 */ /* 0x000fea0003800000 */
.L_x_5947:
[----:B------:R0:W-:Y:S01]  /*4430*/  STG.E.U8 desc[UR36][R16.64], R8 ;  /* 0x0000000810007986 */ /* 0x0001e2000c101124 */
[----:B------:R-:W-:Y:S05]  /*4440*/  BRA `(.L_x_5924) ;  /* 0x0000000000b87947 */ /* 0x000fea0003800000 */
.L_x_5941:
        /* <DEDUP_REMOVED lines=22> */
.L_x_5923:
[----:B------:R-:W-:Y:S01]  /*45b0*/  MOV R2, 0x0 ;  /* 0x0000000000027802 */ /* 0x000fe20000000f00 */
[----:B------:R-:W-:Y:S01]  /*45c0*/  ULDC.64 UR4, c[0x4][0x128] ;  /* 0x01004a0000047ab9 */ /* 0x000fe20000000a00 */
[----:B------:R-:W-:Y:S01]  /*45d0*/  ULDC.64 UR6, c[0x4][0x130] ;  /* 0x01004c0000067ab9 */ /* 0x000fe20000000a00 */
[----:B------:R-:W-:Y:S02]  /*45e0*/  IMAD.U32 R4, RZ, RZ, UR4 ;  /* 0x00000004ff047e24 */ /* 0x000fe4000f8e00ff */
[----:B------:R-:W-:Y:S01]  /*45f0*/  IMAD.U32 R5, RZ, RZ, UR5 ;  /* 0x00000005ff057e24 */ /* 0x000fe2000f8e00ff */
[----:B------:R-:W1:Y:S01]  /*4600*/  LDC.64 R2, c[0x4][R2] ;  /* 0x0100000002027b82 */ /* 0x000e620000000a00 */
        /* <DEDUP_REMOVED lines=10> */
.L_x_5952:
[----:B------:R-:W-:Y:S05]  /*46b0*/  BRA `(.L_x_5924) ;  /* 0x00000000001c7947 */ /* 0x000fea0003800000 */
.L_x_5951:
[----:B0-----:R-:W-:-:S06]  /*46c0*/  IMAD.U32 R2, R19, 0x10000, RZ ;  /* 0x0001000013027824 */ /* 0x001fcc00078e00ff */
[----:B------:R-:W0:Y:S02]  /*46d0*/  F2I.U64.TRUNC R2, R2 ;  /* 0x0000000200027311 */ /* 0x000e24000020d800 */
[----:B0-----:R0:W-:Y:S01]  /*46e0*/  STG.E.64 desc[UR36][R16.64], R2 ;  /* 0x0000000210007986 */ /* 0x0011e2000c101b24 */
[----:B------:R-:W-:Y:S05]  /*46f0*/  BRA `(.L_x_5924) ;  /* 0x00000000000c7947 */ /* 0x000fea0003800000 */
.L_x_5950:
[----:B0-----:R-:W-:-:S06]  /*4700*/  IMAD.U32 R19, R19, 0x10000, RZ ;  /* 0x0001000013137824 */ /* 0x001fcc00078e00ff */
[----:B------:R-:W0:Y:S02]  /*4710*/  F2I.FTZ.U32.TRUNC.NTZ R19, R19 ;  /* 0x0000001300137305 */ /* 0x000e24000021f000 */
[----:B0-----:R0:W-:Y:S02]  /*4720*/  STG.E desc[UR36][R16.64], R19 ;  /* 0x0000001310007986 */ /* 0x0011e4000c101924 */
.L_x_5924:
[----:B------:R-:W-:-:S04]  /*4730*/  IMAD R18, R18, 0x200, R23 ;  /* 0x0000020012127824 */ /* 0x000fc800078e0217 */
[----:B0-23--:R-:W-:-:S07]  /*4740*/  VIADD R19, R18, 0x80 ;  /* 0x0000008012137836 */ /* 0x00dfce0000000000 */
.L_x_5851:
[----:B------:R-:W-:Y:S05]  /*4750*/  BSYNC B6 ;  /* 0x0000000000067941 */ /* 0x000fea0003800000 */
.L_x_5850:
[----:B------:R-:W-:Y:S01]  /*4760*/  ULDC UR4, c[0x0][0x210] ;  /* 0x0000840000047ab9 */ /* 0x000fe20000000800 */
[----:B------:R-:W-:Y:S01]  /*4770*/  BSSY B6, `(.L_x_5953) ;  /* 0x000046c000067945 */ /* 0x000fe20003800000 */
[----:B------:R-:W-:-:S13]  /*4780*/  ISETP.GE.AND P0, PT, R19, UR4, PT ;  /* 0x0000000413007c0c */ /* 0x000fda000bf06270 */
[----:B------:R-:W-:Y:S05]  /*4790*/  @P0 BRA `(.L_x_5954) ;  /* 0x0000004400a40947 */ /* 0x000fea0003800000 */
[----:B------:R-:W0:Y:S01]  /*47a0*/  LDC R6, c[0x0][0x218] ;  /* 0x00008600ff067b82 */ /* 0x000e220000000800 */
[----:B------:R-:W-:Y:S02]  /*47b0*/  IMAD.MOV.U32 R18, RZ, RZ, RZ ;  /* 0x000000ffff127224 */ /* 0x000fe400078e00ff */
[----:B------:R-:W-:Y:S02]  /*47c0*/  IMAD.MOV.U32 R0, RZ, RZ, RZ ;  /* 0x000000ffff007224 */ /* 0x000fe400078e00ff */
[----:B-1--4-:R-:W-:Y:S01]  /*47d0*/  IMAD.MOV.U32 R16, RZ, RZ, RZ ;  /* 0x000000ffff107224 */ /* 0x012fe200078e00ff */
        /* <DEDUP_REMOVED lines=350> */
.L_x_5955:
        /* <DEDUP_REMOVED lines=23> */
.L_x_5959:
[----:B------:R-:W2:Y:S02]  /*5f30*/  LDG.E.U8 R2, desc[UR36][R2.64] ;  /* 0x0000002402027981 */ /* 0x000ea4000c1e1100 */
[----:B--2---:R-:W-:-:S04]  /*5f40*/  I2FP.F32.U32 R0, R2 ;  /* 0x0000000200007245 */ /* 0x004fc80000201000 */
[----:B------:R-:W-:-:S04]  /*5f50*/  F2FP.BF16.F32.PACK_AB R0, RZ, R0 ;  /* 0x00000000ff00723e */ /* 0x000fc800000010ff */
[----:B------:R-:W-:Y:S01]  /*5f60*/  PRMT R22, R0, 0x7610, R22 ;  /* 0x0000761000167816 */ /* 0x000fe20000000016 */
[----:B------:R-:W-:Y:S06]  /*5f70*/  BRA `(.L_x_5961) ;  /* 0x0000000c00c87947 */ /* 0x000fec0003800000 */
.L_x_5958:
        /* <DEDUP_REMOVED lines=11> */
.L_x_5963:
[----:B------:R-:W2:Y:S02]  /*6030*/  LDG.E R2, desc[UR36][R2.64] ;  /* 0x0000002402027981 */ /* 0x000ea4000c1e1900 */
[----:B--2---:R-:W-:-:S04]  /*6040*/  I2FP.F32.S32 R0, R2 ;  /* 0x0000000200007245 */ /* 0x004fc80000201400 */
[----:B------:R-:W-:-:S04]  /*6050*/  F2FP.BF16.F32.PACK_AB R0, RZ, R0 ;  /* 0x00000000ff00723e */ /* 0x000fc800000010ff */
[----:B------:R-:W-:Y:S01]  /*6060*/  PRMT R22, R0, 0x7610, R22 ;  /* 0x0000761000167816 */ /* 0x000fe20000000016 */
[----:B------:R-:W-:Y:S06]  /*6070*/  BRA `(.L_x_5961) ;  /* 0x0000000c00887947 */ /* 0x000fec0003800000 */
.L_x_5962:
[----:B------:R-:W2:Y:S02]  /*6080*/  LDG.E.U16 R2, desc[UR36][R2.64] ;  /* 0x0000002402027981 */ /* 0x000ea4000c1e1500 */
[----:B--2---:R-:W0:Y:S02]  /*6090*/  I2F.S16 R0, R2 ;  /* 0x0000000200007306 */ /* 0x004e240000101400 */
[----:B0-----:R-:W-:-:S04]  /*60a0*/  F2FP.BF16.F32.PACK_AB R0, RZ, R0 ;  /* 0x00000000ff00723e */ /* 0x001fc800000010ff */
[----:B------:R-:W-:Y:S01]  /*60b0*/  PRMT R22, R0, 0x7610, R22 ;  /* 0x0000761000167816 */ /* 0x000fe20000000016 */
[----:B------:R-:W-:Y:S06]  /*60c0*/  BRA `(.L_x_5961) ;  /* 0x0000000c00747947 */ /* 0x000fec0003800000 */
.L_x_5957:
        /* <DEDUP_REMOVED lines=9> */
.L_x_5965:
[----:B------:R-:W2:Y:S02]  /*6160*/  LDG.E.U16 R0, desc[UR36][R2.64] ;  /* 0x0000002402007981 */ /* 0x000ea4000c1e1500 */
[----:B--2---:R-:W-:-:S05]  /*6170*/  HADD2.F32 R0, -RZ, R0.H0_H0 ;  /* 0x20000000ff007230 */ /* 0x004fca0000004100 */
[----:B------:R-:W-:-:S04]  /*6180*/  F2FP.BF16.F32.PACK_AB R0, RZ, R0 ;  /* 0x00000000ff00723e */ /* 0x000fc800000010ff */
[----:B------:R-:W-:Y:S01]  /*6190*/  PRMT R22, R0, 0x7610, R22 ;  /* 0x0000761000167816 */ /* 0x000fe20000000016 */
[----:B------:R-:W-:Y:S06]  /*61a0*/  BRA `(.L_x_5961) ;  /* 0x0000000c003c7947 */ /* 0x000fec0003800000 */
.L_x_5964:
        /* <DEDUP_REMOVED lines=9> */
.L_x_5967:
[----:B------:R-:W2:Y:S02]  /*6240*/  LDG.E.U16 R2, desc[UR36][R2.64] ;  /* 0x0000002402027981 */ /* 0x000ea4000c1e1500 */
[----:B--2---:R-:W-:-:S05]  /*6250*/  HADD2.F32 R0, -RZ, R2.H0_H0 ;  /* 0x20000002ff007230 */ /* 0x004fca0000004100 */
[----:B------:R-:W-:-:S04]  /*6260*/  F2FP.BF16.F32.PACK_AB R0, RZ, R0 ;  /* 0x00000000ff00723e */ /* 0x000fc800000010ff */
[----:B------:R-:W-:Y:S01]  /*6270*/  PRMT R22, R0, 0x7610, R22 ;  /* 0x0000761000167816 */ /* 0x000fe20000000016 */
[----:B------:R-:W-:Y:S06]  /*6280*/  BRA `(.L_x_5961) ;  /* 0x0000000c00047947 */ /* 0x000fec0003800000 */
.L_x_5966:
        /* <DEDUP_REMOVED lines=9> */
.L_x_5956:
        /* <DEDUP_REMOVED lines=14> */
.L_x_5970:
        /* <DEDUP_REMOVED lines=9> */
.L_x_5969:
        /* <DEDUP_REMOVED lines=28> */
.L_x_5972:
        /* <DEDUP_REMOVED lines=15> */
.L_x_5971:
[----:B------:R0:W5:Y:S01]  /*6740*/  LDG.E.U16 R22, desc[UR36][R2.64] ;  /* 0x0000002402167981 */ /* 0x000162000c1e1500 */
[----:B------:R-:W-:Y:S05]  /*6750*/  BRA `(.L_x_5961) ;  /* 0x0000000400d07947 */ /* 0x000fea0003800000 */
.L_x_5968:
        /* <DEDUP_REMOVED lines=13> */
.L_x_5975:
        /* <DEDUP_REMOVED lines=21> */
.L_x_5979:
[----:B------:R-:W-:Y:S05]  /*6980*/  BSYNC B1 ;  /* 0x0000000000017941 */ /* 0x000fea0003800000 */
.L_x_5978:
[----:B------:R-:W-:Y:S01]  /*6990*/  LEA R3, R0, 0x3b800000, 0x17 ;  /* 0x3b80000000037811 */ /* 0x000fe200078eb8ff */
[----:B------:R-:W-:-:S05]  /*69a0*/  IMAD.SHL.U32 R0, R2, 0x100000, RZ ;  /* 0x0010000002007824 */ /* 0x000fca00078e00ff */
[----:B------:R-:W-:-:S07]  /*69b0*/  LOP3.LUT R0, R3, R0, R4, 0xfe, !PT ;  /* 0x0000000003007212 */ /* 0x000fce00078efe04 */
.L_x_5977:
[----:B------:R-:W-:Y:S05]  /*69c0*/  BSYNC B0 ;  /* 0x0000000000007941 */ /* 0x000fea0003800000 */
.L_x_5976:
[----:B------:R-:W-:-:S04]  /*69d0*/  F2FP.BF16.F32.PACK_AB R0, RZ, R0 ;  /* 0x00000000ff00723e */ /* 0x000fc800000010ff */
[----:B------:R-:W-:Y:S01]  /*69e0*/  PRMT R22, R0, 0x7610, R22 ;  /* 0x0000761000167816 */ /* 0x000fe20000000016 */
[----:B------:R-:W-:Y:S06]  /*69f0*/  BRA `(.L_x_5961) ;  /* 0x0000000400287947 */ /* 0x000fec0003800000 */
.L_x_5974:
        /* <DEDUP_REMOVED lines=21> */
.L_x_5983:
[----:B------:R-:W-:Y:S05]  /*6b50*/  BSYNC B1 ;  /* 0x0000000000017941 */ /* 0x000fea0003800000 */
.L_x_5982:
[----:B------:R-:W-:Y:S01]  /*6b60*/  LEA R3, R0, 0x37800000, 0x17 ;  /* 0x3780000000037811 */ /* 0x000fe200078eb8ff */
[----:B------:R-:W-:-:S05]  /*6b70*/  IMAD.SHL.U32 R0, R2, 0x200000, RZ ;  /* 0x0020000002007824 */ /* 0x000fca00078e00ff */
[----:B------:R-:W-:-:S07]  /*6b80*/  LOP3.LUT R0, R3, R0, R4, 0xfe, !PT ;  /* 0x0000000003007212 */ /* 0x000fce00078efe04 */
.L_x_5981:
[----:B------:R-:W-:Y:S05]  /*6b90*/  BSYNC B0 ;  /* 0x0000000000007941 */ /* 0x000fea0003800000 */
.L_x_5980:
[----:B------:R-:W-:-:S04]  /*6ba0*/  F2FP.BF16.F32.PACK_AB R0, RZ, R0 ;  /* 0x00000000ff00723e */ /* 0x000fc800000010ff */
[----:B------:R-:W-:Y:S01]  /*6bb0*/  PRMT R22, R0, 0x7610, R22 ;  /* 0x0000761000167816 */ /* 0x000fe20000000016 */
[----:B------:R-:W-:Y:S06]  /*6bc0*/  BRA `(.L_x_5961) ;  /* 0x0000000000b47947 */ /* 0x000fec0003800000 */
.L_x_5973:
        /* <DEDUP_REMOVED lines=14> */
.L_x_5987:
[----:B------:R-:W-:Y:S05]  /*6cb0*/  BSYNC B0 ;  /* 0x0000000000007941 */ /* 0x000fea0003800000 */
.L_x_5986:
[----:B------:R-:W-:-:S04]  /*6cc0*/  F2FP.BF16.F32.PACK_AB R0, RZ, R0 ;  /* 0x00000000ff00723e */ /* 0x000fc800000010ff */
[----:B------:R-:W-:Y:S01]  /*6cd0*/  PRMT R22, R0, 0x7610, R22 ;  /* 0x0000761000167816 */ /* 0x000fe20000000016 */
[----:B------:R-:W-:Y:S06]  /*6ce0*/  BRA `(.L_x_5961) ;  /* 0x00000000006c7947 */ /* 0x000fec0003800000 */
.L_x_5960:
        /* <DEDUP_REMOVED lines=16> */
.L_x_5988:
[----:B------:R-:W-:Y:S01]  /*6df0*/  PRMT R22, RZ, 0x7610, R22 ;  /* 0x00007610ff167816 */ /* 0x000fe20000000016 */
[----:B------:R-:W-:Y:S06]  /*6e00*/  BRA `(.L_x_5961) ;  /* 0x0000000000247947 */ /* 0x000fec0003800000 */
.L_x_5985:
[----:B------:R-:W2:Y:S02]  /*6e10*/  LDG.E.64 R2, desc[UR36][R2.64] ;  /* 0x0000002402027981 */ /* 0x000ea4000c1e1b00 */
[----:B--2---:R-:W0:Y:S02]  /*6e20*/  I2F.U64 R0, R2 ;  /* 0x0000000200007312 */ /* 0x004e240000301000 */
[----:B0-----:R-:W-:-:S04]  /*6e30*/  F2FP.BF16.F32.PACK_AB R0, RZ, R0 ;  /* 0x00000000ff00723e */ /* 0x001fc800000010ff */
[----:B------:R-:W-:Y:S01]  /*6e40*/  PRMT R22, R0, 0x7610, R22 ;  /* 0x0000761000167816 */ /* 0x000fe20000000016 */
[----:B------:R-:W-:Y:S06]  /*6e50*/  BRA `(.L_x_5961) ;  /* 0x0000000000107947 */ /* 0x000fec0003800000 */
.L_x_5984:
[----:B------:R-:W2:Y:S02]  /*6e60*/  LDG.E R2, desc[UR36][R2.64] ;  /* 0x0000002402027981 */ /* 0x000ea4000c1e1900 */
[----:B--2---:R-:W-:-:S04]  /*6e70*/  I2FP.F32.U32 R0, R2 ;  /* 0x0000000200007245 */ /* 0x004fc80000201000 */
[----:B------:R-:W-:-:S04]  /*6e80*/  F2FP.BF16.F32.PACK_AB R0, RZ, R0 ;  /* 0x00000000ff00723e */ /* 0x000fc800000010ff */
[----:B------:R-:W-:-:S07]  /*6e90*/  PRMT R22, R0, 0x7610, R22 ;  /* 0x0000761000167816 */ /* 0x000fce0000000016 */
.L_x_5961:
        /* <DEDUP_REMOVED lines=19> */
.L_x_5992:
[----:B------:R-:W2:Y:S02]  /*6fd0*/  LDG.E.U8 R2, desc[UR36][R2.64] ;  /* 0x0000002402027981 */ /* 0x000ea4000c1e1100 */
[----:B--2---:R-:W-:-:S04]  /*6fe0*/  I2FP.F32.U32 R0, R2 ;  /* 0x0000000200007245 */ /* 0x004fc80000201000 */
[----:B------:R-:W-:Y:S01]  /*6ff0*/  F2FP.BF16.F32.PACK_AB R0, RZ, R0 ;  /* 0x00000000ff00723e */ /* 0x000fe200000010ff */
[----:B------:R-:W-:Y:S06]  /*7000*/  BRA `(.L_x_5994) ;  /* 0x0000000c00907947 */ /* 0x000fec0003800000 */
.L_x_5991:
        /* <DEDUP_REMOVED lines=10> */
.L_x_5996:
[----:B------:R-:W2:Y:S02]  /*70b0*/  LDG.E R2, desc[UR36][R2.64] ;  /* 0x0000002402027981 */ /* 0x000ea4000c1e1900 */
[----:B--2---:R-:W-:-:S04]  /*70c0*/  I2FP.F32.S32 R0, R2 ;  /* 0x0000000200007245 */ /* 0x004fc80000201400 */
[----:B------:R-:W-:Y:S01]  /*70d0*/  F2FP.BF16.F32.PACK_AB R0, RZ, R0 ;  /* 0x00000000ff00723e */ /* 0x000fe200000010ff */
[----:B------:R-:W-:Y:S06]  /*70e0*/  BRA `(.L_x_5994) ;  /* 0x0000000c00587947 */ /* 0x000fec0003800000 */
.L_x_5995:
[----:B------:R-:W2:Y:S02]  /*70f0*/  LDG.E.U16 R2, desc[UR36][R2.64] ;  /* 0x0000002402027981 */ /* 0x000ea4000c1e1500 */
[----:B--2---:R-:W0:Y:S02]  /*7100*/  I2F.S16 R0, R2 ;  /* 0x0000000200007306 */ /* 0x004e240000101400 */
[----:B0-----:R-:W-:Y:S01]  /*7110*/  F2FP.BF16.F32.PACK_AB R0, RZ, R0 ;  /* 0x00000000ff00723e */ /* 0x001fe200000010ff */
[----:B------:R-:W-:Y:S06]  /*7120*/  BRA `(.L_x_5994) ;  /* 0x0000000c00487947 */ /* 0x000fec0003800000 */
.L_x_5990:
        /* <DEDUP_REMOVED lines=9> */
.L_x_5998:
[----:B------:R-:W2:Y:S02]  /*71c0*/  LDG.E.U16 R0, desc[UR36][R2.64] ;  /* 0x0000002402007981 */ /* 0x000ea4000c1e1500 */
[----:B--2---:R-:W-:-:S05]  /*71d0*/  HADD2.F32 R0, -RZ, R0.H0_H0 ;  /* 0x20000000ff007230 */ /* 0x004fca0000004100 */
[----:B------:R-:W-:Y:S01]  /*71e0*/  F2FP.BF16.F32.PACK_AB R0, RZ, R0 ;  /* 0x00000000ff00723e */ /* 0x000fe200000010ff */
[----:B------:R-:W-:Y:S06]  /*71f0*/  BRA `(.L_x_5994) ;  /* 0x0000000c00147947 */ /* 0x000fec0003800000 */
.L_x_5997:
        /* <DEDUP_REMOVED lines=9> */
.L_x_6000:
[----:B------:R-:W2:Y:S02]  /*7290*/  LDG.E.U16 R2, desc[UR36][R2.64] ;  /* 0x0000002402027981 */ /* 0x000ea4000c1e1500 */
[----:B--2---:R-:W-:-:S05]  /*72a0*/  HADD2.F32 R0, -RZ, R2.H0_H0 ;  /* 0x20000002ff007230 */ /* 0x004fca0000004100 */
[----:B------:R-:W-:Y:S01]  /*72b0*/  F2FP.BF16.F32.PACK_AB R0, RZ, R0 ;  /* 0x00000000ff00723e */ /* 0x000fe200000010ff */
[----:B------:R-:W-:Y:S06]  /*72c0*/  BRA `(.L_x_5994) ;  /* 0x0000000800e07947 */ /* 0x000fec0003800000 */
.L_x_5999:
        /* <DEDUP_REMOVED lines=8> */
.L_x_5989:
        /* <DEDUP_REMOVED lines=13> */
.L_x_6003:
        /* <DEDUP_REMOVED lines=8> */
.L_x_6002:
        /* <DEDUP_REMOVED lines=28> */
.L_x_6005:
        /* <DEDUP_REMOVED lines=15> */
.L_x_6004:
[----:B------:R0:W5:Y:S01]  /*7750*/  LDG.E.U16 R0, desc[UR36][R2.64] ;  /* 0x0000002402007981 */ /* 0x000162000c1e1500 */
[----:B------:R-:W-:Y:S05]  /*7760*/  BRA `(.L_x_5994) ;  /* 0x0000000400b87947 */ /* 0x000fea0003800000 */
.L_x_6001:
        /* <DEDUP_REMOVED lines=12> */
.L_x_6008:
        /* <DEDUP_REMOVED lines=21> */
.L_x_6012:
[----:B------:R-:W-:Y:S05]  /*7980*/  BSYNC B1 ;  /* 0x0000000000017941 */ /* 0x000fea0003800000 */
.L_x_6011:
[----:B------:R-:W-:Y:S01]  /*7990*/  LEA R3, R0, 0x3b800000, 0x17 ;  /* 0x3b80000000037811 */ /* 0x000fe200078eb8ff */
[----:B------:R-:W-:-:S05]  /*79a0*/  IMAD.SHL.U32 R0, R2, 0x100000, RZ ;  /* 0x0010000002007824 */ /* 0x000fca00078e00ff */
[----:B------:R-:W-:-:S07]  /*79b0*/  LOP3.LUT R0, R3, R0, R4, 0xfe, !PT ;  /* 0x0000000003007212 */ /* 0x000fce00078efe04 */
.L_x_6010:
[----:B------:R-:W-:Y:S05]  /*79c0*/  BSYNC B0 ;  /* 0x0000000000007941 */ /* 0x000fea0003800000 */
.L_x_6009:
[----:B------:R-:W-:Y:S01]  /*79d0*/  F2FP.BF16.F32.PACK_AB R0, RZ, R0 ;  /* 0x00000000ff00723e */ /* 0x000fe200000010ff */
[----:B------:R-:W-:Y:S06]  /*79e0*/  BRA `(.L_x_5994) ;  /* 0x0000000400187947 */ /* 0x000fec0003800000 */
.L_x_6007:
        /* <DEDUP_REMOVED lines=21> */
.L_x_6016:
[----:B------:R-:W-:Y:S05]  /*7b40*/  BSYNC B1 ;  /* 0x0000000000017941 */ /* 0x000fea0003800000 */
.L_x_6015:
[----:B------:R-:W-:Y:S01]  /*7b50*/  LEA R3, R0, 0x37800000, 0x17 ;  /* 0x3780000000037811 */ /* 0x000fe200078eb8ff */
[----:B------:R-:W-:-:S05]  /*7b60*/  IMAD.SHL.U32 R0, R2, 0x200000, RZ ;  /* 0x0020000002007824 */ /* 0x000fca00078e00ff */
[----:B------:R-:W-:-:S07]  /*7b70*/  LOP3.LUT R0, R3, R0, R4, 0xfe, !PT ;  /* 0x0000000003007212 */ /* 0x000fce00078efe04 */
.L_x_6014:
[----:B------:R-:W-:Y:S05]  /*7b80*/  BSYNC B0 ;  /* 0x0000000000007941 */ /* 0x000fea0003800000 */
.L_x_6013:
[----:B------:R-:W-:Y:S01]  /*7b90*/  F2FP.BF16.F32.PACK_AB R0, RZ, R0 ;  /* 0x00000000ff00723e */ /* 0x000fe200000010ff */
[----:B------:R-:W-:Y:S06]  /*7ba0*/  BRA `(.L_x_5994) ;  /* 0x0000000000a87947 */ /* 0x000fec0003800000 */
.L_x_6006:
        /* <DEDUP_REMOVED lines=14> */
.L_x_6020:
[----:B------:R-:W-:Y:S05]  /*7c90*/  BSYNC B0 ;  /* 0x0000000000007941 */ /* 0x000fea0003800000 */
.L_x_6019:
[----:B------:R-:W-:Y:S01]  /*7ca0*/  F2FP.BF16.F32.PACK_AB R0, RZ, R0 ;  /* 0x00000000ff00723e */ /* 0x000fe200000010ff */
[----:B------:R-:W-:Y:S06]  /*7cb0*/  BRA `(.L_x_5994) ;  /* 0x0000000000647947 */ /* 0x000fec0003800000 */
.L_x_5993:
        /* <DEDUP_REMOVED lines=16> */
.L_x_6021:
[----:B------:R-:W-:Y:S01]  /*7dc0*/  PRMT R0, RZ, 0x7610, R0 ;  /* 0x00007610ff007816 */ /* 0x000fe20000000000 */
[----:B------:R-:W-:Y:S06]  /*7dd0*/  BRA `(.L_x_5994) ;  /* 0x00000000001c7947 */ /* 0x000fec0003800000 */
.L_x_6018:
[----:B------:R-:W2:Y:S02]  /*7de0*/  LDG.E.64 R2, desc[UR36][R2.64] ;  /* 0x0000002402027981 */ /* 0x000ea4000c1e1b00 */
[----:B--2---:R-:W0:Y:S02]  /*7df0*/  I2F.U64 R0, R2 ;  /* 0x0000000200007312 */ /* 0x004e240000301000 */
[----:B0-----:R-:W-:Y:S01]  /*7e00*/  F2FP.BF16.F32.PACK_AB R0, RZ, R0 ;  /* 0x00000000ff00723e */ /* 0x001fe200000010ff */
[----:B------:R-:W-:Y:S06]  /*7e10*/  BRA `(.L_x_5994) ;  /* 0x00000000000c7947 */ /* 0x000fec0003800000 */
.L_x_6017:
[----:B------:R-:W2:Y:S02]  /*7e20*/  LDG.E R2, desc[UR36][R2.64] ;  /* 0x0000002402027981 */ /* 0x000ea4000c1e1900 */
[----:B--2---:R-:W-:-:S04]  /*7e30*/  I2FP.F32.U32 R0, R2 ;  /* 0x0000000200007245 */ /* 0x004fc80000201000 */
[----:B------:R-:W-:-:S07]  /*7e40*/  F2FP.BF16.F32.PACK_AB R0, RZ, R0 ;  /* 0x00000000ff00723e */ /* 0x000fce00000010ff */
.L_x_5994:
[----:B-----5:R-:W-:Y:S01]  /*7e50*/  IMAD.U32 R0, R0, 0x10000, RZ ;  /* 0x0001000000007824 */ /* 0x020fe200078e00ff */
[----:B------:R-:W1:Y:S01]  /*7e60*/  LDC.U8 R4, c[0x0][0x491] ;  /* 0x00012440ff047b82 */ /* 0x000e620000000000 */
[----:B------:R-:W-:Y:S02]  /*7e70*/  IMAD.U32 R22, R22, 0x10000, RZ ;  /* 0x0001000016167824 */ /* 0x000fe400078e00ff */
[----:B------:R-:W-:-:S06]  /*7e80*/  FMUL.FTZ R0, R0, -1.4426950216293334961 ;  /* 0xbfb8aa3b00007820 */ /* 0x000fcc0000410000 */
[----:B------:R-:W0:Y:S01]  /*7e90*/  MUFU.EX2 R0, R0 ;  /* 0x0000000000007308 */ /* 0x000e220000000800 */
[----:B-1----:R-:W-:Y:S01]  /*7ea0*/  PRMT R5, R4, 0x9910, RZ ;  /* 0x0000991004057816 */ /* 0x002fe200000000ff */
[----:B0-----:R-:W-:-:S03]  /*7eb0*/  FADD.FTZ R2, R0, 1 ;  /* 0x3f80000000027421 */ /* 0x001fc60000010000 */
        /* <DEDUP_REMOVED lines=17> */
.L_x_6025:
[----:B0-----:R-:W-:-:S06]  /*7fd0*/  IMAD.U32 R3, R3, 0x10000, RZ ;  /* 0x0001000003037824 */ /* 0x001fcc00078e00ff */
[----:B------:R-:W0:Y:S02]  /*7fe0*/  F2I.S64.TRUNC R2, R3 ;  /* 0x0000000300027311 */ /* 0x000e24000020d900 */
[----:B0-----:R0:W-:Y:S01]  /*7ff0*/  STG.E.U8 desc[UR36][R16.64], R2 ;  /* 0x0000000210007986 */ /* 0x0011e2000c101124 */
[----:B------:R-:W-:Y:S05]  /*8000*/  BRA `(.L_x_6027) ;  /* 0x0000000c00847947 */ /* 0x000fea0003800000 */
.L_x_6024:
        /* <DEDUP_REMOVED lines=10> */
.L_x_6029:
[----:B0-----:R-:W-:-:S06]  /*80b0*/  IMAD.U32 R3, R3, 0x10000, RZ ;  /* 0x0001000003037824 */ /* 0x001fcc00078e00ff */
[----:B------:R-:W0:Y:S02]  /*80c0*/  F2I.FTZ.TRUNC.NTZ R3, R3 ;  /* 0x0000000300037305 */ /* 0x000e24000021f100 */
[----:B0-----:R3:W-:Y:S01]  /*80d0*/  STG.E desc[UR36][R16.64], R3 ;  /* 0x0000000310007986 */ /* 0x0017e2000c101924 */
[----:B------:R-:W-:Y:S05]  /*80e0*/  BRA `(.L_x_6027) ;  /* 0x0000000c004c7947 */ /* 0x000fea0003800000 */
.L_x_6028:
[----:B0-----:R-:W-:-:S06]  /*80f0*/  IMAD.U32 R3, R3, 0x10000, RZ ;  /* 0x0001000003037824 */ /* 0x001fcc00078e00ff */
[----:B------:R-:W0:Y:S02]  /*8100*/  F2I.FTZ.TRUNC.NTZ R3, R3 ;  /* 0x0000000300037305 */ /* 0x000e24000021f100 */
[----:B0-----:R2:W-:Y:S01]  /*8110*/  STG.E.U16 desc[UR36][R16.64], R3 ;  /* 0x0000000310007986 */ /* 0x0015e2000c101524 */
[----:B------:R-:W-:Y:S05]  /*8120*/  BRA `(.L_x_6027) ;  /* 0x0000000c003c7947 */ /* 0x000fea0003800000 */
.L_x_6023:
        /* <DEDUP_REMOVED lines=9> */
.L_x_6031:
[----:B0-----:R-:W-:-:S05]  /*81c0*/  IMAD.U32 R0, R3, 0x10000, RZ ;  /* 0x0001000003007824 */ /* 0x001fca00078e00ff */
[----:B------:R-:W-:-:S05]  /*81d0*/  F2FP.F16.F32.PACK_AB R0, RZ, R0 ;  /* 0x00000000ff00723e */ /* 0x000fca00000000ff */
[----:B------:R0:W-:Y:S01]  /*81e0*/  STG.E.U16 desc[UR36][R16.64], R0 ;  /* 0x0000000010007986 */ /* 0x0001e2000c101524 */
[----:B------:R-:W-:Y:S05]  /*81f0*/  BRA `(.L_x_6027) ;  /* 0x0000000c00087947 */ /* 0x000fea0003800000 */
.L_x_6030:
        /* <DEDUP_REMOVED lines=10> */
.L_x_6033:
[----:B0-----:R-:W-:-:S05]  /*82a0*/  IMAD.U32 R3, R3, 0x10000, RZ ;  /* 0x0001000003037824 */ /* 0x001fca00078e00ff */
[----:B------:R-:W-:-:S04]  /*82b0*/  F2FP.F16.F32.PACK_AB R3, RZ, R3 ;  /* 0x00000003ff03723e */ /* 0x000fc800000000ff */
[----:B------:R-:W-:-:S05]  /*82c0*/  PRMT R3, R3, 0x5410, RZ ;  /* 0x0000541003037816 */ /* 0x000fca00000000ff */
[----:B------:R0:W-:Y:S01]  /*82d0*/  STG.E desc[UR36][R16.64], R3 ;  /* 0x0000000310007986 */ /* 0x0001e2000c101924 */
[----:B------:R-:W-:Y:S05]  /*82e0*/  BRA `(.L_x_6027) ;  /* 0x0000000800cc7947 */ /* 0x000fea0003800000 */
.L_x_6032:
[----:B0-----:R-:W-:-:S04]  /*82f0*/  IMAD.U32 R2, R3, 0x10000, RZ ;  /* 0x0001000003027824 */ /* 0x001fc800078e00ff */
[----:B------:R-:W-:-:S06]  /*8300*/  FMUL.FTZ R2, R2, 1 ;  /* 0x3f80000002027820 */ /* 0x000fcc0000410000 */
[----:B------:R-:W0:Y:S02]  /*8310*/  F2F.F64.F32 R2, R2 ;  /* 0x0000000200027310 */ /* 0x000e240000201800 */
[----:B0-----:R0:W-:Y:S01]  /*8320*/  STG.E.64 desc[UR36][R16.64], R2 ;  /* 0x0000000210007986 */ /* 0x0011e2000c101b24 */
[----:B------:R-:W-:Y:S05]  /*8330*/  BRA `(.L_x_6027) ;  /* 0x0000000800b87947 */ /* 0x000fea0003800000 */
.L_x_6022:
        /* <DEDUP_REMOVED lines=13> */
.L_x_6036:
[----:B0-----:R-:W-:Y:S01]  /*8410*/  IMAD.U32 R3, R3, 0x10000, RZ ;  /* 0x0001000003037824 */ /* 0x001fe200078e00ff */
[----:B------:R-:W-:-:S03]  /*8420*/  CS2R R6, SRZ ;  /* 0x0000000000067805 */ /* 0x000fc6000001ff00 */
[----:B------:R-:W-:-:S04]  /*8430*/  FMUL.FTZ R3, R3, 1 ;  /* 0x3f80000003037820 */ /* 0x000fc80000410000 */
[----:B------:R-:W0:Y:S02]  /*8440*/  F2F.F64.F32 R4, R3 ;  /* 0x0000000300047310 */ /* 0x000e240000201800 */
[----:B0-----:R0:W-:Y:S01]  /*8450*/  STG.E.128 desc[UR36][R16.64], R4 ;  /* 0x0000000410007986 */ /* 0x0011e2000c101d24 */
[----:B------:R-:W-:Y:S05]  /*8460*/  BRA `(.L_x_6027) ;  /* 0x00000008006c7947 */ /* 0x000fea0003800000 */
.L_x_6035:
        /* <DEDUP_REMOVED lines=21> */
.L_x_6040:
[----:B------:R-:W-:Y:S05]  /*85c0*/  BSYNC B0 ;  /* 0x0000000000007941 */ /* 0x000fea0003800000 */
.L_x_6039:
[----:B------:R-:W-:-:S05]  /*85d0*/  LOP3.LUT R3, R0, R3, RZ, 0xfc, !PT ;  /* 0x0000000300037212 */ /* 0x000fca00078efcff */
[----:B------:R0:W-:Y:S01]  /*85e0*/  STG.E.U8 desc[UR36][R16.64], R3 ;  /* 0x0000000310007986 */ /* 0x0001e2000c101124 */
[----:B------:R-:W-:Y:S05]  /*85f0*/  BRA `(.L_x_6027) ;  /* 0x0000000800087947 */ /* 0x000fea0003800000 */
.L_x_6038:
        /* <DEDUP_REMOVED lines=13> */
.L_x_6042:
[----:B------:R-:W-:Y:S01]  /*86d0*/  IMAD.MOV.U32 R0, RZ, RZ, 0x7f ;  /* 0x0000007fff007424 */ /* 0x000fe200078e00ff */
[----:B------:R-:W-:-:S04]  /*86e0*/  ISETP.GT.U32.AND P0, PT, R2, 0x7f800000, PT ;  /* 0x7f8000000200780c */ /* 0x000fc80003f04070 */
[----:B------:R-:W-:-:S09]  /*86f0*/  SEL R0, R0, 0x7c, P0 ;  /* 0x0000007c00007807 */ /* 0x000fd20000000000 */
.L_x_6043:
[----:B------:R-:W-:Y:S05]  /*8700*/  BSYNC B0 ;  /* 0x0000000000007941 */ /* 0x000fea0003800000 */
.L_x_6041:
[----:B------:R-:W-:-:S04]  /*8710*/  LOP3.LUT R2, R3, 0x80000000, RZ, 0xc0, !PT ;  /* 0x8000000003027812 */ /* 0x000fc800078ec0ff */
[----:B------:R-:W-:-:S04]  /*8720*/  SHF.R.U32.HI R3, RZ, 0x18, R2 ;  /* 0x00000018ff037819 */ /* 0x000fc80000011602 */
[----:B------:R-:W-:-:S05]  /*8730*/  LOP3.LUT R3, R0, R3, RZ, 0xfc, !PT ;  /* 0x0000000300037212 */ /* 0x000fca00078efcff */
[----:B------:R0:W-:Y:S01]  /*8740*/  STG.E.U8 desc[UR36][R16.64], R3 ;  /* 0x0000000310007986 */ /* 0x0001e2000c101124 */
[----:B------:R-:W-:Y:S05]  /*8750*/  BRA `(.L_x_6027) ;  /* 0x0000000400b07947 */ /* 0x000fea0003800000 */
.L_x_6037:
[----:B0-----:R0:W-:Y:S01]  /*8760*/  STG.E.U16 desc[UR36][R16.64], R3 ;  /* 0x0000000310007986 */ /* 0x0011e2000c101524 */
[----:B------:R-:W-:Y:S05]  /*8770*/  BRA `(.L_x_6027) ;  /* 0x0000000400a87947 */ /* 0x000fea0003800000 */
.L_x_6034:
        /* <DEDUP_REMOVED lines=12> */
.L_x_6046:
        /* <DEDUP_REMOVED lines=17> */
.L_x_6049:
[----:B------:R-:W-:-:S04]  /*8950*/  LOP3.LUT R2, R3, 0x80000000, RZ, 0xc0, !PT ;  /* 0x8000000003027812 */ /* 0x000fc800078ec0ff */
[----:B------:R-:W-:-:S04]  /*8960*/  SHF.R.U32.HI R3, RZ, 0x18, R2 ;  /* 0x00000018ff037819 */ /* 0x000fc80000011602 */
[----:B------:R-:W-:-:S04]  /*8970*/  LOP3.LUT R0, R0, R3, RZ, 0xfc, !PT ;  /* 0x0000000300007212 */ /* 0x000fc800078efcff */
[----:B------:R-:W-:-:S07]  /*8980*/  PRMT R8, R0, 0x7610, R8 ;  /* 0x0000761000087816 */ /* 0x000fce0000000008 */
.L_x_6048:
[----:B------:R-:W-:Y:S05]  /*8990*/  BSYNC B0 ;  /* 0x0000000000007941 */ /* 0x000fea0003800000 */
.L_x_6047:
[----:B------:R0:W-:Y:S01]  /*89a0*/  STG.E.U8 desc[UR36][R16.64], R8 ;  /* 0x0000000810007986 */ /* 0x0001e2000c101124 */
[----:B------:R-:W-:Y:S05]  /*89b0*/  BRA `(.L_x_6027) ;  /* 0x0000000400187947 */ /* 0x000fea0003800000 */
.L_x_6045:
        /* <DEDUP_REMOVED lines=17> */
.L_x_6052:
[----:B------:R-:W-:-:S04]  /*8ad0*/  LOP3.LUT R2, R3, 0x80000000, RZ, 0xc0, !PT ;  /* 0x8000000003027812 */ /* 0x000fc800078ec0ff */
[----:B------:R-:W-:-:S04]  /*8ae0*/  SHF.R.U32.HI R3, RZ, 0x18, R2 ;  /* 0x00000018ff037819 */ /* 0x000fc80000011602 */
[----:B------:R-:W-:-:S04]  /*8af0*/  LOP3.LUT R0, R0, R3, RZ, 0xfc, !PT ;  /* 0x0000000300007212 */ /* 0x000fc800078efcff */
[----:B------:R-:W-:-:S07]  /*8b00*/  PRMT R8, R0, 0x7610, R8 ;  /* 0x0000761000087816 */ /* 0x000fce0000000008 */
.L_x_6051:
[----:B------:R-:W-:Y:S05]  /*8b10*/  BSYNC B0 ;  /* 0x0000000000007941 */ /* 0x000fea0003800000 */
.L_x_6050:
[----:B------:R0:W-:Y:S01]  /*8b20*/  STG.E.U8 desc[UR36][R16.64], R8 ;  /* 0x0000000810007986 */ /* 0x0001e2000c101124 */
[----:B------:R-:W-:Y:S05]  /*8b30*/  BRA `(.L_x_6027) ;  /* 0x0000000000b87947 */ /* 0x000fea0003800000 */
.L_x_6044:
[----:B------:R-:W-:-:S13]  /*8b40*/  ISETP.NE.AND P0, PT, R5, 0x1c, PT ;  /* 0x0000001c0500780c */ /* 0x000fda0003f05270 */
[----:B------:R-:W-:Y:S05]  /*8b50*/  @!P0 BRA `(.L_x_6053) ;  /* 0x0000000000a48947 */ /* 0x000fea0003800000 */
[----:B------:R-:W-:-:S13]  /*8b60*/  ISETP.NE.AND P0, PT, R5, 0x1d, PT ;  /* 0x0000001d0500780c */ /* 0x000fda0003f05270 */
[----:B------:R-:W-:Y:S05]  /*8b70*/  @!P0 BRA `(.L_x_6054) ;  /* 0x00000000008c8947 */ /* 0x000fea0003800000 */
[----:B------:R-:W-:-:S13]  /*8b80*/  ISETP.NE.AND P0, PT, R5, 0x2c, PT ;  /* 0x0000002c0500780c */ /* 0x000fda0003f05270 */
[----:B------:R-:W-:Y:S05]  /*8b90*/  @P0 BRA `(.L_x_6026) ;  /* 0x0000000000400947 */ /* 0x000fea0003800000 */
[----:B0-----:R-:W-:-:S05]  /*8ba0*/  IMAD.U32 R3, R3, 0x10000, RZ ;  /* 0x0001000003037824 */ /* 0x001fca00078e00ff */
        /* <DEDUP_REMOVED lines=15> */
.L_x_6026:
[----:B------:R-:W-:Y:S01]  /*8ca0*/  MOV R0, 0x0 ;  /* 0x0000000000007802 */ /* 0x000fe20000000f00 */
[----:B------:R-:W-:Y:S01]  /*8cb0*/  ULDC.64 UR4, c[0x4][0x128] ;  /* 0x01004a0000047ab9 */ /* 0x000fe20000000a00 */
[----:B------:R-:W-:Y:S01]  /*8cc0*/  ULDC.64 UR6, c[0x4][0x40] ;  /* 0x0100100000067ab9 */ /* 0x000fe20000000a00 */
[----:B------:R-:W-:Y:S01]  /*8cd0*/  IMAD.U32 R4, RZ, RZ, UR4 ;  /* 0x00000004ff047e24 */ /* 0x000fe2000f8e00ff */
[----:B0-----:R0:W1:Y:S01]  /*8ce0*/  LDC.64 R2, c[0x4][R0] ;  /* 0x0100000000027b82 */ /* 0x0010620000000a00 */
        /* <DEDUP_REMOVED lines=11> */
.L_x_6055:
[----:B------:R-:W-:Y:S05]  /*8da0*/  BRA `(.L_x_6027) ;  /* 0x00000000001c7947 */ /* 0x000fea0003800000 */
.L_x_6054:
[----:B0-----:R-:W-:-:S06]  /*8db0*/  IMAD.U32 R3, R3, 0x10000, RZ ;  /* 0x0001000003037824 */ /* 0x001fcc00078e00ff */
[----:B------:R-:W0:Y:S02]  /*8dc0*/  F2I.U64.TRUNC R2, R3 ;  /* 0x0000000300027311 */ /* 0x000e24000020d800 */
[----:B0-----:R0:W-:Y:S01]  /*8dd0*/  STG.E.64 desc[UR36][R16.64], R2 ;  /* 0x0000000210007986 */ /* 0x0011e2000c101b24 */
[----:B------:R-:W-:Y:S05]  /*8de0*/  BRA `(.L_x_6027) ;  /* 0x00000000000c7947 */ /* 0x000fea0003800000 */
.L_x_6053:
[----:B0-----:R-:W-:-:S06]  /*8df0*/  IMAD.U32 R3, R3, 0x10000, RZ ;  /* 0x0001000003037824 */ /* 0x001fcc00078e00ff */
[----:B------:R-:W0:Y:S02]  /*8e00*/  F2I.FTZ.U32.TRUNC.NTZ R3, R3 ;  /* 0x0000000300037305 */ /* 0x000e24000021f000 */
[----:B0-----:R0:W-:Y:S02]  /*8e10*/  STG.E desc[UR36][R16.64], R3 ;  /* 0x0000000310007986 */ /* 0x0011e4000c101924 */
.L_x_6027:
[----:B------:R-:W-:-:S07]  /*8e20*/  VIADD R19, R19, 0x80 ;  /* 0x0000008013137836 */ /* 0x000fce0000000000 */
.L_x_5954:
[----:B------:R-:W-:Y:S05]  /*8e30*/  BSYNC B6 ;  /* 0x0000000000067941 */ /* 0x000fea0003800000 */
.L_x_5953:
[----:B------:R-:W-:Y:S01]  /*8e40*/  ULDC UR4, c[0x0][0x210] ;  /* 0x0000840000047ab9 */ /* 0x000fe20000000800 */
[----:B------:R-:W-:Y:S01]  /*8e50*/  BSSY B6, `(.L_x_6056) ;  /* 0x000046c000067945 */ /* 0x000fe20003800000 */
[----:B------:R-:W-:-:S13]  /*8e60*/  ISETP.GE.AND P0, PT, R19, UR4, PT ;  /* 0x0000000413007c0c */ /* 0x000fda000bf06270 */
[----:B------:R-:W-:Y:S05]  /*8e70*/  @P0 BRA `(.L_x_6057) ;  /* 0x0000004400a40947 */ /* 0x000fea0003800000 */
[----:B0-----:R-:W0:Y:S01]  /*8e80*/  LDC R6, c[0x0][0x218] ;  /* 0x00008600ff067b82 */ /* 0x001e220000000800 */
[----:B------:R-:W-:Y:S02]  /*8e90*/  IMAD.MOV.U32 R18, RZ, RZ, RZ ;  /* 0x000000ffff127224 */ /* 0x000fe400078e00ff */
        /* <DEDUP_REMOVED lines=352> */
.L_x_6058:
        /* <DEDUP_REMOVED lines=23> */
.L_x_6062:
[----:B------:R-:W2:Y:S02]  /*a610*/  LDG.E.U8 R2, desc[UR36][R2.64] ;  /* 0x0000002402027981 */ /* 0x000ea4000c1e1100 */
[----:B--2---:R-:W-:-:S04]  /*a620*/  I2FP.F32.U32 R0, R2 ;  /* 0x0000000200007245 */ /* 0x004fc80000201000 */
[----:B------:R-:W-:-:S04]  /*a630*/  F2FP.BF16.F32.PACK_AB R0, RZ, R0 ;  /* 0x00000000ff00723e */ /* 0x000fc800000010ff */
[----:B------:R-:W-:Y:S01]  /*a640*/  PRMT R22, R0, 0x7610, R22 ;  /* 0x0000761000167816 */ /* 0x000fe20000000016 */
[----:B------:R-:W-:Y:S06]  /*a650*/  BRA `(.L_x_6064) ;  /* 0x0000000c00c87947 */ /* 0x000fec0003800000 */
.L_x_6061:
        /* <DEDUP_REMOVED lines=11> */
.L_x_6066:
[----:B------:R-:W2:Y:S02]  /*a710*/  LDG.E R2, desc[UR36][R2.64] ;  /* 0x0000002402027981 */ /* 0x000ea4000c1e1900 */
[----:B--2---:R-:W-:-:S04]  /*a720*/  I2FP.F32.S32 R0, R2 ;  /* 0x0000000200007245 */ /* 0x004fc80000201400 */
[----:B------:R-:W-:-:S04]  /*a730*/  F2FP.BF16.F32.PACK_AB R0, RZ, R0 ;  /* 0x00000000ff00723e */ /* 0x000fc800000010ff */
[----:B------:R-:W-:Y:S01]  /*a740*/  PRMT R22, R0, 0x7610, R22 ;  /* 0x0000761000167816 */ /* 0x000fe20000000016 */
[----:B------:R-:W-:Y:S06]  /*a750*/  BRA `(.L_x_6064) ;  /* 0x0000000c00887947 */ /* 0x000fec0003800000 */
.L_x_6065:
[----:B------:R-:W2:Y:S02]  /*a760*/  LDG.E.U16 R2, desc[UR36][R2.64] ;  /* 0x0000002402027981 */ /* 0x000ea4000c1e1500 */
[----:B--2---:R-:W0:Y:S02]  /*a770*/  I2F.S16 R0, R2 ;  /* 0x0000000200007306 */ /* 0x004e240000101400 */
[----:B0-----:R-:W-:-:S04]  /*a780*/  F2FP.BF16.F32.PACK_AB R0, RZ, R0 ;  /* 0x00000000ff00723e */ /* 0x001fc800000010ff */
[----:B------:R-:W-:Y:S01]  /*a790*/  PRMT R22, R0, 0x7610, R22 ;  /* 0x0000761000167816 */ /* 0x000fe20000000016 */
[----:B------:R-:W-:Y:S06]  /*a7a0*/  BRA `(.L_x_6064) ;  /* 0x0000000c00747947 */ /* 0x000fec0003800000 */
.L_x_6060:
        /* <DEDUP_REMOVED lines=9> */
.L_x_6068:
[----:B------:R-:W2:Y:S02]  /*a840*/  LDG.E.U16 R0, desc[UR36][R2.64] ;  /* 0x0000002402007981 */ /* 0x000ea4000c1e1500 */
[----:B--2---:R-:W-:-:S05]  /*a850*/  HADD2.F32 R0, -RZ, R0.H0_H0 ;  /* 0x20000000ff007230 */ /* 0x004fca0000004100 */
[----:B------:R-:W-:-:S04]  /*a860*/  F2FP.BF16.F32.PACK_AB R0, RZ, R0 ;  /* 0x00000000ff00723e */ /* 0x000fc800000010ff */
[----:B------:R-:W-:Y:S01]  /*a870*/  PRMT R22, R0, 0x7610, R22 ;  /* 0x0000761000167816 */ /* 0x000fe20000000016 */
[----:B------:R-:W-:Y:S06]  /*a880*/  BRA `(.L_x_6064) ;  /* 0x0000000c003c7947 */ /* 0x000fec0003800000 */
.L_x_6067:
        /* <DEDUP_REMOVED lines=9> */
.L_x_6070:
[----:B------:R-:W2:Y:S02]  /*a920*/  LDG.E.U16 R2, desc[UR36][R2.64] ;  /* 0x0000002402027981 */ /* 0x000ea4000c1e1500 */
[----:B--2---:R-:W-:-:S05]  /*a930*/  HADD2.F32 R0, -RZ, R2.H0_H0 ;  /* 0x20000002ff007230 */ /* 0x004fca0000004100 */
[----:B------:R-:W-:-:S04]  /*a940*/  F2FP.BF16.F32.PACK_AB R0, RZ, R0 ;  /* 0x00000000ff00723e */ /* 0x000fc800000010ff */
[----:B------:R-:W-:Y:S01]  /*a950*/  PRMT R22, R0, 0x7610, R22 ;  /* 0x0000761000167816 */ /* 0x000fe20000000016 */
[----:B------:R-:W-:Y:S06]  /*a960*/  BRA `(.L_x_6064) ;  /* 0x0000000c00047947 */ /* 0x000fec0003800000 */
.L_x_6069:
        /* <DEDUP_REMOVED lines=9> */
.L_x_6059:
        /* <DEDUP_REMOVED lines=14> */
.L_x_6073:
        /* <DEDUP_REMOVED lines=9> */
.L_x_6072:
        /* <DEDUP_REMOVED lines=28> */
.L_x_6075:
        /* <DEDUP_REMOVED lines=15> */
.L_x_6074:
[----:B------:R0:W5:Y:S01]  /*ae20*/  LDG.E.U16 R22, desc[UR36][R2.64] ;  /* 0x0000002402167981 */ /* 0x000162000c1e1500 */
[----:B------:R-:W-:Y:S05]  /*ae30*/  BRA `(.L_x_6064) ;  /* 0x0000000400d07947 */ /* 0x000fea0003800000 */
.L_x_6071:
        /* <DEDUP_REMOVED lines=13> */
.L_x_6078:
        /* <DEDUP_REMOVED lines=21> */
.L_x_6082:
[----:B------:R-:W-:Y:S05]  /*b060*/  BSYNC B1 ;  /* 0x0000000000017941 */ /* 0x000fea0003800000 */
.L_x_6081:
[----:B------:R-:W-:Y:S01]  /*b070*/  LEA R3, R0, 0x3b800000, 0x17 ;  /* 0x3b80000000037811 */ /* 0x000fe200078eb8ff */
[----:B------:R-:W-:-:S05]  /*b080*/  IMAD.SHL.U32 R0, R2, 0x100000, RZ ;  /* 0x0010000002007824 */ /* 0x000fca00078e00ff */
[----:B------:R-:W-:-:S07]  /*b090*/  LOP3.LUT R0, R3, R0, R4, 0xfe, !PT ;  /* 0x0000000003007212 */ /* 0x000fce00078efe04 */
.L_x_6080:
[----:B------:R-:W-:Y:S05]  /*b0a0*/  BSYNC B0 ;  /* 0x0000000000007941 */ /* 0x000fea0003800000 */
.L_x_6079:
[----:B------:R-:W-:-:S04]  /*b0b0*/  F2FP.BF16.F32.PACK_AB R0, RZ, R0 ;  /* 0x00000000ff00723e */ /* 0x000fc800000010ff */
[----:B------:R-:W-:Y:S01]  /*b0c0*/  PRMT R22, R0, 0x7610, R22 ;  /* 0x0000761000167816 */ /* 0x000fe20000000016 */
[----:B------:R-:W-:Y:S06]  /*b0d0*/  BRA `(.L_x_6064) ;  /* 0x0000000400287947 */ /* 0x000fec0003800000 */
.L_x_6077:
        /* <DEDUP_REMOVED lines=21> */
.L_x_6086:
[----:B------:R-:W-:Y:S05]  /*b230*/  BSYNC B1 ;  /* 0x0000000000017941 */ /* 0x000fea0003800000 */
.L_x_6085:
[----:B------:R-:W-:Y:S01]  /*b240*/  LEA R3, R0, 0x37800000, 0x17 ;  /* 0x3780000000037811 */ /* 0x000fe200078eb8ff */
[----:B------:R-:W-:-:S05]  /*b250*/  IMAD.SHL.U32 R0, R2, 0x200000, RZ ;  /* 0x0020000002007824 */ /* 0x000fca00078e00ff */
[----:B------:R-:W-:-:S07]  /*b260*/  LOP3.LUT R0, R3, R0, R4, 0xfe, !PT ;  /* 0x0000000003007212 */ /* 0x000fce00078efe04 */
.L_x_6084:
[----:B------:R-:W-:Y:S05]  /*b270*/  BSYNC B0 ;  /* 0x0000000000007941 */ /* 0x000fea0003800000 */
.L_x_6083:
[----:B------:R-:W-:-:S04]  /*b280*/  F2FP.BF16.F32.PACK_AB R0, RZ, R0 ;  /* 0x00000000ff00723e */ /* 0x000fc800000010ff */
[----:B------:R-:W-:Y:S01]  /*b290*/  PRMT R22, R0, 0x7610, R22 ;  /* 0x0000761000167816 */ /* 0x000fe20000000016 */
[----:B------:R-:W-:Y:S06]  /*b2a0*/  BRA `(.L_x_6064) ;  /* 0x0000000000b47947 */ /* 0x000fec0003800000 */
.L_x_6076:
        /* <DEDUP_REMOVED lines=14> */
.L_x_6090:
[----:B------:R-:W-:Y:S05]  /*b390*/  BSYNC B0 ;  /* 0x0000000000007941 */ /* 0x000fea0003800000 */
.L_x_6089:
[----:B------:R-:W-:-:S04]  /*b3a0*/  F2FP.BF16.F32.PACK_AB R0, RZ, R0 ;  /* 0x00000000ff00723e */ /* 0x000fc800000010ff */
[----:B------:R-:W-:Y:S01]  /*b3b0*/  PRMT R22, R0, 0x7610, R22 ;  /* 0x0000761000167816 */ /* 0x000fe20000000016 */
[----:B------:R-:W-:Y:S06]  /*b3c0*/  BRA `(.L_x_6064) ;  /* 0x00000000006c7947 */ /* 0x000fec0003800000 */
.L_x_6063:
        /* <DEDUP_REMOVED lines=16> */
.L_x_6091:
[----:B------:R-:W-:Y:S01]  /*b4d0*/  PRMT R22, RZ, 0x7610, R22 ;  /* 0x00007610ff167816 */ /* 0x000fe20000000016 */
[----:B------:R-:W-:Y:S06]  /*b4e0*/  BRA `(.L_x_6064) ;  /* 0x0000000000247947 */ /* 0x000fec0003800000 */
.L_x_6088:
[----:B------:R-:W2:Y:S02]  /*b4f0*/  LDG.E.64 R2, desc[UR36][R2.64] ;  /* 0x0000002402027981 */ /* 0x000ea4000c1e1b00 */
[----:B--2---:R-:W0:Y:S02]  /*b500*/  I2F.U64 R0, R2 ;  /* 0x0000000200007312 */ /* 0x004e240000301000 */
[----:B0-----:R-:W-:-:S04]  /*b510*/  F2FP.BF16.F32.PACK_AB R0, RZ, R0 ;  /* 0x00000000ff00723e */ /* 0x001fc800000010ff */
[----:B------:R-:W-:Y:S01]  /*b520*/  PRMT R22, R0, 0x7610, R22 ;  /* 0x0000761000167816 */ /* 0x000fe20000000016 */
[----:B------:R-:W-:Y:S06]  /*b530*/  BRA `(.L_x_6064) ;  /* 0x0000000000107947 */ /* 0x000fec0003800000 */
.L_x_6087:
[----:B------:R-:W2:Y:S02]  /*b540*/  LDG.E R2, desc[UR36][R2.64] ;  /* 0x0000002402027981 */ /* 0x000ea4000c1e1900 */
[----:B--2---:R-:W-:-:S04]  /*b550*/  I2FP.F32.U32 R0, R2 ;  /* 0x0000000200007245 */ /* 0x004fc80000201000 */
[----:B------:R-:W-:-:S04]  /*b560*/  F2FP.BF16.F32.PACK_AB R0, RZ, R0 ;  /* 0x00000000ff00723e */ /* 0x000fc800000010ff */
[----:B------:R-:W-:-:S07]  /*b570*/  PRMT R22, R0, 0x7610, R22 ;  /* 0x0000761000167816 */ /* 0x000fce0000000016 */
.L_x_6064:
        /* <DEDUP_REMOVED lines=19> */
.L_x_6095:
[----:B------:R-:W2:Y:S02]  /*b6b0*/  LDG.E.U8 R2, desc[UR36][R2.64] ;  /* 0x0000002402027981 */ /* 0x000ea4000c1e1100 */
[----:B--2---:R-:W-:-:S04]  /*b6c0*/  I2FP.F32.U32 R0, R2 ;  /* 0x0000000200007245 */ /* 0x004fc80000201000 */
[----:B------:R-:W-:Y:S01]  /*b6d0*/  F2FP.BF16.F32.PACK_AB R0, RZ, R0 ;  /* 0x00000000ff00723e */ /* 0x000fe200000010ff */
[----:B------:R-:W-:Y:S06]  /*b6e0*/  BRA `(.L_x_6097) ;  /* 0x0000000c00907947 */ /* 0x000fec0003800000 */
.L_x_6094:
        /* <DEDUP_REMOVED lines=10> */
.L_x_6099:
[----:B------:R-:W2:Y:S02]  /*b790*/  LDG.E R2, desc[UR36][R2.64] ;  /* 0x0000002402027981 */ /* 0x000ea4000c1e1900 */
[----:B--2---:R-:W-:-:S04]  /*b7a0*/  I2FP.F32.S32 R0, R2 ;  /* 0x0000000200007245 */ /* 0x004fc80000201400 */
[----:B------:R-:W-:Y:S01]  /*b7b0*/  F2FP.BF16.F32.PACK_AB R0, RZ, R0 ;  /* 0x00000000ff00723e */ /* 0x000fe200000010ff */
[----:B------:R-:W-:Y:S06]  /*b7c0*/  BRA `(.L_x_6097) ;  /* 0x0000000c00587947 */ /* 0x000fec0003800000 */
.L_x_6098:
[----:B------:R-:W2:Y:S02]  /*b7d0*/  LDG.E.U16 R2, desc[UR36][R2.64] ;  /* 0x0000002402027981 */ /* 0x000ea4000c1e1500 */
[----:B--2---:R-:W0:Y:S02]  /*b7e0*/  I2F.S16 R0, R2 ;  /* 0x0000000200007306 */ /* 0x004e240000101400 */
[----:B0-----:R-:W-:Y:S01]  /*b7f0*/  F2FP.BF16.F32.PACK_AB R0, RZ, R0 ;  /* 0x00000000ff00723e */ /* 0x001fe200000010ff */
[----:B------:R-:W-:Y:S06]  /*b800*/  BRA `(.L_x_6097) ;  /* 0x0000000c00487947 */ /* 0x000fec0003800000 */
.L_x_6093:
        /* <DEDUP_REMOVED lines=9> */
.L_x_6101:
[----:B------:R-:W2:Y:S02]  /*b8a0*/  LDG.E.U16 R0, desc[UR36][R2.64] ;  /* 0x0000002402007981 */ /* 0x000ea4000c1e1500 */
[----:B--2---:R-:W-:-:S05]  /*b8b0*/  HADD2.F32 R0, -RZ, R0.H0_H0 ;  /* 0x20000000ff007230 */ /* 0x004fca0000004100 */
[----:B------:R-:W-:Y:S01]  /*b8c0*/  F2FP.BF16.F32.PACK_AB R0, RZ, R0 ;  /* 0x00000000ff00723e */ /* 0x000fe200000010ff */
[----:B------:R-:W-:Y:S06]  /*b8d0*/  BRA `(.L_x_6097) ;  /* 0x0000000c00147947 */ /* 0x000fec0003800000 */
.L_x_6100:
        /* <DEDUP_REMOVED lines=9> */
.L_x_6103:
[----:B------:R-:W2:Y:S02]  /*b970*/  LDG.E.U16 R2, desc[UR36][R2.64] ;  /* 0x0000002402027981 */ /* 0x000ea4000c1e1500 */
[----:B--2---:R-:W-:-:S05]  /*b980*/  HADD2.F32 R0, -RZ, R2.H0_H0 ;  /* 0x20000002ff007230 */ /* 0x004fca0000004100 */
[----:B------:R-:W-:Y:S01]  /*b990*/  F2FP.BF16.F32.PACK_AB R0, RZ, R0 ;  /* 0x00000000ff00723e */ /* 0x000fe200000010ff */
[----:B------:R-:W-:Y:S06]  /*b9a0*/  BRA `(.L_x_6097) ;  /* 0x0000000800e07947 */ /* 0x000fec0003800000 */
.L_x_6102:
        /* <DEDUP_REMOVED lines=8> */
.L_x_6092:
        /* <DEDUP_REMOVED lines=13> */
.L_x_6106:
        /* <DEDUP_REMOVED lines=8> */
.L_x_6105:
        /* <DEDUP_REMOVED lines=28> */
.L_x_6108:
        /* <DEDUP_REMOVED lines=15> */
.L_x_6107:
[----:B------:R0:W5:Y:S01]  /*be30*/  LDG.E.U16 R0, desc[UR36][R2.64] ;  /* 0x0000002402007981 */ /* 0x000162000c1e1500 */
[----:B------:R-:W-:Y:S05]  /*be40*/  BRA `(.L_x_6097) ;  /* 0x0000000400b87947 */ /* 0x000fea0003800000 */
.L_x_6104:
        /* <DEDUP_REMOVED lines=12> */
.L_x_6111:
        /* <DEDUP_REMOVED lines=21> */
.L_x_6115:
[----:B------:R-:W-:Y:S05]  /*c060*/  BSYNC B1 ;  /* 0x0000000000017941 */ /* 0x000fea0003800000 */
.L_x_6114:
[----:B------:R-:W-:Y:S01]  /*c070*/  LEA R3, R0, 0x3b800000, 0x17 ;  /* 0x3b80000000037811 */ /* 0x000fe200078eb8ff */
[----:B------:R-:W-:-:S05]  /*c080*/  IMAD.SHL.U32 R0, R2, 0x100000, RZ ;  /* 0x0010000002007824 */ /* 0x000fca00078e00ff */
[----:B------:R-:W-:-:S07]  /*c090*/  LOP3.LUT R0, R3, R0, R4, 0xfe, !PT ;  /* 0x0000000003007212 */ /* 0x000fce00078efe04 */
.L_x_6113:
[----:B------:R-:W-:Y:S05]  /*c0a0*/  BSYNC B0 ;  /* 0x0000000000007941 */ /* 0x000fea0003800000 */
.L_x_6112:
[----:B------:R-:W-:Y:S01]  /*c0b0*/  F2FP.BF16.F32.PACK_AB R0, RZ, R0 ;  /* 0x00000000ff00723e */ /* 0x000fe200000010ff */
[----:B------:R-:W-:Y:S06]  /*c0c0*/  BRA `(.L_x_6097) ;  /* 0x0000000400187947 */ /* 0x000fec0003800000 */
.L_x_6110:
        /* <DEDUP_REMOVED lines=21> */
.L_x_6119:
[----:B------:R-:W-:Y:S05]  /*c220*/  BSYNC B1 ;  /* 0x0000000000017941 */ /* 0x000fea0003800000 */
.L_x_6118:
[----:B------:R-:W-:Y:S01]  /*c230*/  LEA R3, R0, 0x37800000, 0x17 ;  /* 0x3780000000037811 */ /* 0x000fe200078eb8ff */
[----:B------:R-:W-:-:S05]  /*c240*/  IMAD.SHL.U32 R0, R2, 0x200000, RZ ;  /* 0x0020000002007824 */ /* 0x000fca00078e00ff */
[----:B------:R-:W-:-:S07]  /*c250*/  LOP3.LUT R0, R3, R0, R4, 0xfe, !PT ;  /* 0x0000000003007212 */ /* 0x000fce00078efe04 */
.L_x_6117:
[----:B------:R-:W-:Y:S05]  /*c260*/  BSYNC B0 ;  /* 0x0000000000007941 */ /* 0x000fea0003800000 */
.L_x_6116:
[----:B------:R-:W-:Y:S01]  /*c270*/  F2FP.BF16.F32.PACK_AB R0, RZ, R0 ;  /* 0x00000000ff00723e */ /* 0x000fe200000010ff */
[----:B------:R-:W-:Y:S06]  /*c280*/  BRA `(.L_x_6097) ;  /* 0x0000000000a87947 */ /* 0x000fec0003800000 */
.L_x_6109:
        /* <DEDUP_REMOVED lines=14> */
.L_x_6123:
[----:B------:R-:W-:Y:S05]  /*c370*/  BSYNC B0 ;  /* 0x0000000000007941 */ /* 0x000fea0003800000 */
.L_x_6122:
[----:B------:R-:W-:Y:S01]  /*c380*/  F2FP.BF16.F32.PACK_AB R0, RZ, R0 ;  /* 0x00000000ff00723e */ /* 0x000fe200000010ff */
[----:B------:R-:W-:Y:S06]  /*c390*/  BRA `(.L_x_6097) ;  /* 0x0000000000647947 */ /* 0x000fec0003800000 */
.L_x_6096:
        /* <DEDUP_REMOVED lines=16> */
.L_x_6124:
[----:B------:R-:W-:Y:S01]  /*c4a0*/  PRMT R0, RZ, 0x7610, R0 ;  /* 0x00007610ff007816 */ /* 0x000fe20000000000 */
[----:B------:R-:W-:Y:S06]  /*c4b0*/  BRA `(.L_x_6097) ;  /* 0x00000000001c7947 */ /* 0x000fec0003800000 */
.L_x_6121:
[----:B------:R-:W2:Y:S02]  /*c4c0*/  LDG.E.64 R2, desc[UR36][R2.64] ;  /* 0x0000002402027981 */ /* 0x000ea4000c1e1b00 */
[----:B--2---:R-:W0:Y:S02]  /*c4d0*/  I2F.U64 R0, R2 ;  /* 0x0000000200007312 */ /* 0x004e240000301000 */
[----:B0-----:R-:W-:Y:S01]  /*c4e0*/  F2FP.BF16.F32.PACK_AB R0, RZ, R0 ;  /* 0x00000000ff00723e */ /* 0x001fe200000010ff */
[----:B------:R-:W-:Y:S06]  /*c4f0*/  BRA `(.L_x_6097) ;  /* 0x00000000000c7947 */ /* 0x000fec0003800000 */
.L_x_6120:
[----:B------:R-:W2:Y:S02]  /*c500*/  LDG.E R2, desc[UR36][R2.64] ;  /* 0x0000002402027981 */ /* 0x000ea4000c1e1900 */
[----:B--2---:R-:W-:-:S04]  /*c510*/  I2FP.F32.U32 R0, R2 ;  /* 0x0000000200007245 */ /* 0x004fc80000201000 */
[----:B------:R-:W-:-:S07]  /*c520*/  F2FP.BF16.F32.PACK_AB R0, RZ, R0 ;  /* 0x00000000ff00723e */ /* 0x000fce00000010ff */
.L_x_6097:
        /* <DEDUP_REMOVED lines=24> */
.L_x_6128:
[----:B0-----:R-:W-:-:S06]  /*c6b0*/  IMAD.U32 R3, R3, 0x10000, RZ ;  /* 0x0001000003037824 */ /* 0x001fcc00078e00ff */
[----:B------:R-:W0:Y:S02]  /*c6c0*/  F2I.S64.TRUNC R2, R3 ;  /* 0x0000000300027311 */ /* 0x000e24000020d900 */
[----:B0-----:R0:W-:Y:S01]  /*c6d0*/  STG.E.U8 desc[UR36][R16.64], R2 ;  /* 0x0000000210007986 */ /* 0x0011e2000c101124 */
[----:B------:R-:W-:Y:S05]  /*c6e0*/  BRA `(.L_x_6130) ;  /* 0x0000000c00847947 */ /* 0x000fea0003800000 */
.L_x_6127:
        /* <DEDUP_REMOVED lines=10> */
.L_x_6132:
[----:B0-----:R-:W-:-:S06]  /*c790*/  IMAD.U32 R3, R3, 0x10000, RZ ;  /* 0x0001000003037824 */ /* 0x001fcc00078e00ff */
[----:B------:R-:W0:Y:S02]  /*c7a0*/  F2I.FTZ.TRUNC.NTZ R3, R3 ;  /* 0x0000000300037305 */ /* 0x000e24000021f100 */
[----:B0-----:R0:W-:Y:S01]  /*c7b0*/  STG.E desc[UR36][R16.64], R3 ;  /* 0x0000000310007986 */ /* 0x0011e2000c101924 */
[----:B------:R-:W-:Y:S05]  /*c7c0*/  BRA `(.L_x_6130) ;  /* 0x0000000c004c7947 */ /* 0x000fea0003800000 */
.L_x_6131:
[----:B0-----:R-:W-:-:S06]  /*c7d0*/  IMAD.U32 R3, R3, 0x10000, RZ ;  /* 0x0001000003037824 */ /* 0x001fcc00078e00ff */
[----:B------:R-:W0:Y:S02]  /*c7e0*/  F2I.FTZ.TRUNC.NTZ R3, R3 ;  /* 0x0000000300037305 */ /* 0x000e24000021f100 */
[----:B0-----:R0:W-:Y:S01]  /*c7f0*/  STG.E.U16 desc[UR36][R16.64], R3 ;  /* 0x0000000310007986 */ /* 0x0011e2000c101524 */
[----:B------:R-:W-:Y:S05]  /*c800*/  BRA `(.L_x_6130) ;  /* 0x0000000c003c7947 */ /* 0x000fea0003800000 */
.L_x_6126:
        /* <DEDUP_REMOVED lines=9> */
.L_x_6134:
[----:B0-----:R-:W-:-:S05]  /*c8a0*/  IMAD.U32 R0, R3, 0x10000, RZ ;  /* 0x0001000003007824 */ /* 0x001fca00078e00ff */
[----:B------:R-:W-:-:S05]  /*c8b0*/  F2FP.F16.F32.PACK_AB R0, RZ, R0 ;  /* 0x00000000ff00723e */ /* 0x000fca00000000ff */
[----:B------:R0:W-:Y:S01]  /*c8c0*/  STG.E.U16 desc[UR36][R16.64], R0 ;  /* 0x0000000010007986 */ /* 0x0001e2000c101524 */
[----:B------:R-:W-:Y:S05]  /*c8d0*/  BRA `(.L_x_6130) ;  /* 0x0000000c00087947 */ /* 0x000fea0003800000 */
.L_x_6133:
        /* <DEDUP_REMOVED lines=10> */
.L_x_6136:
[----:B0-----:R-:W-:-:S05]  /*c980*/  IMAD.U32 R3, R3, 0x10000, RZ ;  /* 0x0001000003037824 */ /* 0x001fca00078e00ff */
[----:B------:R-:W-:-:S04]  /*c990*/  F2FP.F16.F32.PACK_AB R3, RZ, R3 ;  /* 0x00000003ff03723e */ /* 0x000fc800000000ff */
[----:B------:R-:W-:-:S05]  /*c9a0*/  PRMT R3, R3, 0x5410, RZ ;  /* 0x0000541003037816 */ /* 0x000fca00000000ff */
[----:B------:R0:W-:Y:S01]  /*c9b0*/  STG.E desc[UR36][R16.64], R3 ;  /* 0x0000000310007986 */ /* 0x0001e2000c101924 */
[----:B------:R-:W-:Y:S05]  /*c9c0*/  BRA `(.L_x_6130) ;  /* 0x0000000800cc7947 */ /* 0x000fea0003800000 */
.L_x_6135:
[----:B0-----:R-:W-:-:S04]  /*c9d0*/  IMAD.U32 R2, R3, 0x10000, RZ ;  /* 0x0001000003027824 */ /* 0x001fc800078e00ff */
[----:B------:R-:W-:-:S06]  /*c9e0*/  FMUL.FTZ R2, R2, 1 ;  /* 0x3f80000002027820 */ /* 0x000fcc0000410000 */
[----:B------:R-:W0:Y:S02]  /*c9f0*/  F2F.F64.F32 R2, R2 ;  /* 0x0000000200027310 */ /* 0x000e240000201800 */
[----:B0-----:R0:W-:Y:S01]  /*ca00*/  STG.E.64 desc[UR36][R16.64], R2 ;  /* 0x0000000210007986 */ /* 0x0011e2000c101b24 */
[----:B------:R-:W-:Y:S05]  /*ca10*/  BRA `(.L_x_6130) ;  /* 0x0000000800b87947 */ /* 0x000fea0003800000 */
.L_x_6125:
        /* <DEDUP_REMOVED lines=13> */
.L_x_6139:
[----:B0-----:R-:W-:Y:S01]  /*caf0*/  IMAD.U32 R3, R3, 0x10000, RZ ;  /* 0x0001000003037824 */ /* 0x001fe200078e00ff */
[----:B------:R-:W-:-:S03]  /*cb00*/  CS2R R6, SRZ ;  /* 0x0000000000067805 */ /* 0x000fc6000001ff00 */
[----:B------:R-:W-:-:S04]  /*cb10*/  FMUL.FTZ R3, R3, 1 ;  /* 0x3f80000003037820 */ /* 0x000fc80000410000 */
[----:B------:R-:W0:Y:S02]  /*cb20*/  F2F.F64.F32 R4, R3 ;  /* 0x0000000300047310 */ /* 0x000e240000201800 */
[----:B0-----:R0:W-:Y:S01]  /*cb30*/  STG.E.128 desc[UR36][R16.64], R4 ;  /* 0x0000000410007986 */ /* 0x0011e2000c101d24 */
[----:B------:R-:W-:Y:S05]  /*cb40*/  BRA `(.L_x_6130) ;  /* 0x00000008006c7947 */ /* 0x000fea0003800000 */
.L_x_6138:
        /* <DEDUP_REMOVED lines=21> */
.L_x_6143:
[----:B------:R-:W-:Y:S05]  /*cca0*/  BSYNC B0 ;  /* 0x0000000000007941 */ /* 0x000fea0003800000 */
.L_x_6142:
[----:B------:R-:W-:-:S05]  /*ccb0*/  LOP3.LUT R3, R0, R3, RZ, 0xfc, !PT ;  /* 0x0000000300037212 */ /* 0x000fca00078efcff */
[----:B------:R0:W-:Y:S01]  /*ccc0*/  STG.E.U8 desc[UR36][R16.64], R3 ;  /* 0x0000000310007986 */ /* 0x0001e2000c101124 */
[----:B------:R-:W-:Y:S05]  /*ccd0*/  BRA `(.L_x_6130) ;  /* 0x0000000800087947 */ /* 0x000fea0003800000 */
.L_x_6141:
        /* <DEDUP_REMOVED lines=13> */
.L_x_6145:
[----:B------:R-:W-:Y:S01]  /*cdb0*/  IMAD.MOV.U32 R0, RZ, RZ, 0x7f ;  /* 0x0000007fff007424 */ /* 0x000fe200078e00ff */
[----:B------:R-:W-:-:S04]  /*cdc0*/  ISETP.GT.U32.AND P0, PT, R2, 0x7f800000, PT ;  /* 0x7f8000000200780c */ /* 0x000fc80003f04070 */
[----:B------:R-:W-:-:S09]  /*cdd0*/  SEL R0, R0, 0x7c, P0 ;  /* 0x0000007c00007807 */ /* 0x000fd20000000000 */
.L_x_6146:
[----:B------:R-:W-:Y:S05]  /*cde0*/  BSYNC B0 ;  /* 0x0000000000007941 */ /* 0x000fea0003800000 */
.L_x_6144:
[----:B------:R-:W-:-:S04]  /*cdf0*/  LOP3.LUT R2, R3, 0x80000000, RZ, 0xc0, !PT ;  /* 0x8000000003027812 */ /* 0x000fc800078ec0ff */
[----:B------:R-:W-:-:S04]  /*ce00*/  SHF.R.U32.HI R3, RZ, 0x18, R2 ;  /* 0x00000018ff037819 */ /* 0x000fc80000011602 */
[----:B------:R-:W-:-:S05]  /*ce10*/  LOP3.LUT R3, R0, R3, RZ, 0xfc, !PT ;  /* 0x0000000300037212 */ /* 0x000fca00078efcff */
[----:B------:R0:W-:Y:S01]  /*ce20*/  STG.E.U8 desc[UR36][R16.64], R3 ;  /* 0x0000000310007986 */ /* 0x0001e2000c101124 */
[----:B------:R-:W-:Y:S05]  /*ce30*/  BRA `(.L_x_6130) ;  /* 0x0000000400b07947 */ /* 0x000fea0003800000 */
.L_x_6140:
[----:B0-----:R0:W-:Y:S01]  /*ce40*/  STG.E.U16 desc[UR36][R16.64], R3 ;  /* 0x0000000310007986 */ /* 0x0011e2000c101524 */
[----:B------:R-:W-:Y:S05]  /*ce50*/  BRA `(.L_x_6130) ;  /* 0x0000000400a87947 */ /* 0x000fea0003800000 */
.L_x_6137:
        /* <DEDUP_REMOVED lines=12> */
.L_x_6149:
        /* <DEDUP_REMOVED lines=17> */
.L_x_6152:
[----:B------:R-:W-:-:S04]  /*d030*/  LOP3.LUT R2, R3, 0x80000000, RZ, 0xc0, !PT ;  /* 0x8000000003027812 */ /* 0x000fc800078ec0ff */
[----:B------:R-:W-:-:S04]  /*d040*/  SHF.R.U32.HI R3, RZ, 0x18, R2 ;  /* 0x00000018ff037819 */ /* 0x000fc80000011602 */
[----:B------:R-:W-:-:S04]  /*d050*/  LOP3.LUT R0, R0, R3, RZ, 0xfc, !PT ;  /* 0x0000000300007212 */ /* 0x000fc800078efcff */
[----:B------:R-:W-:-:S07]  /*d060*/  PRMT R8, R0, 0x7610, R8 ;  /* 0x0000761000087816 */ /* 0x000fce0000000008 */
.L_x_6151:
[----:B------:R-:W-:Y:S05]  /*d070*/  BSYNC B0 ;  /* 0x0000000000007941 */ /* 0x000fea0003800000 */
.L_x_6150:
[----:B------:R3:W-:Y:S01]  /*d080*/  STG.E.U8 desc[UR36][R16.64], R8 ;  /* 0x0000000810007986 */ /* 0x0007e2000c101124 */
[----:B------:R-:W-:Y:S05]  /*d090*/  BRA `(.L_x_6130) ;  /* 0x0000000400187947 */ /* 0x000fea0003800000 */
.L_x_6148:
        /* <DEDUP_REMOVED lines=17> */
.L_x_6155:
[----:B------:R-:W-:-:S04]  /*d1b0*/  LOP3.LUT R2, R3, 0x80000000, RZ, 0xc0, !PT ;  /* 0x8000000003027812 */ /* 0x000fc800078ec0ff */
[----:B------:R-:W-:-:S04]  /*d1c0*/  SHF.R.U32.HI R3, RZ, 0x18, R2 ;  /* 0x00000018ff037819 */ /* 0x000fc80000011602 */
[----:B------:R-:W-:-:S04]  /*d1d0*/  LOP3.LUT R0, R0, R3, RZ, 0xfc, !PT ;  /* 0x0000000300007212 */ /* 0x000fc800078efcff */
[----:B------:R-:W-:-:S07]  /*d1e0*/  PRMT R8, R0, 0x7610, R8 ;  /* 0x0000761000087816 */ /* 0x000fce0000000008 */
.L_x_6154:
[----:B------:R-:W-:Y:S05]  /*d1f0*/  BSYNC B0 ;  /* 0x0000000000007941 */ /* 0x000fea0003800000 */
.L_x_6153:
[----:B------:R0:W-:Y:S01]  /*d200*/  STG.E.U8 desc[UR36][R16.64], R8 ;  /* 0x0000000810007986 */ /* 0x0001e2000c101124 */
[----:B------:R-:W-:Y:S05]  /*d210*/  BRA `(.L_x_6130) ;  /* 0x0000000000b87947 */ /* 0x000fea0003800000 */
.L_x_6147:
        /* <DEDUP_REMOVED lines=22> */
.L_x_6129:
        /* <DEDUP_REMOVED lines=16> */
.L_x_6158:
[----:B------:R-:W-:Y:S05]  /*d480*/  BRA `(.L_x_6130) ;  /* 0x00000000001c7947 */ /* 0x000fea0003800000 */
.L_x_6157:
[----:B0-----:R-:W-:-:S06]  /*d490*/  IMAD.U32 R3, R3, 0x10000, RZ ;  /* 0x0001000003037824 */ /* 0x001fcc00078e00ff */
[----:B------:R-:W0:Y:S02]  /*d4a0*/  F2I.U64.TRUNC R2, R3 ;  /* 0x0000000300027311 */ /* 0x000e24000020d800 */
[----:B0-----:R1:W-:Y:S01]  /*d4b0*/  STG.E.64 desc[UR36][R16.64], R2 ;  /* 0x0000000210007986 */ /* 0x0013e2000c101b24 */
[----:B------:R-:W-:Y:S05]  /*d4c0*/  BRA `(.L_x_6130) ;  /* 0x00000000000c7947 */ /* 0x000fea0003800000 */
.L_x_6156:
[----:B0-----:R-:W-:-:S06]  /*d4d0*/  IMAD.U32 R3, R3, 0x10000, RZ ;  /* 0x0001000003037824 */ /* 0x001fcc00078e00ff */
[----:B------:R-:W0:Y:S02]  /*d4e0*/  F2I.FTZ.U32.TRUNC.NTZ R3, R3 ;  /* 0x0000000300037305 */ /* 0x000e24000021f000 */
[----:B0-----:R0:W-:Y:S02]  /*d4f0*/  STG.E desc[UR36][R16.64], R3 ;  /* 0x0000000310007986 */ /* 0x0011e4000c101924 */
.L_x_6130:
[----:B------:R-:W-:-:S07]  /*d500*/  VIADD R19, R19, 0x80 ;  /* 0x0000008013137836 */ /* 0x000fce0000000000 */
.L_x_6057:
[----:B------:R-:W-:Y:S05]  /*d510*/  BSYNC B6 ;  /* 0x0000000000067941 */ /* 0x000fea0003800000 */
.L_x_6056:
[----:B------:R-:W-:Y:S02]  /*d520*/  ULDC UR4, c[0x0][0x210] ;  /* 0x0000840000047ab9 */ /* 0x000fe40000000800 */
[----:B------:R-:W-:-:S13]  /*d530*/  ISETP.GE.AND P0, PT, R19, UR4, PT ;  /* 0x0000000413007c0c */ /* 0x000fda000bf06270 */
[----:B------:R-:W-:Y:S05]  /*d540*/  @P0 EXIT ;  /* 0x000000000000094d */ /* 0x000fea0003800000 */
        /* <DEDUP_REMOVED lines=354> */
.L_x_6159:
        /* <DEDUP_REMOVED lines=23> */
.L_x_6163:
[----:B------:R-:W2:Y:S02]  /*ece0*/  LDG.E.U8 R2, desc[UR36][R2.64] ;  /* 0x0000002402027981 */ /* 0x000ea4000c1e1100 */
[----:B--2---:R-:W-:-:S04]  /*ecf0*/  I2FP.F32.U32 R0, R2 ;  /* 0x0000000200007245 */ /* 0x004fc80000201000 */
[----:B------:R-:W-:-:S04]  /*ed00*/  F2FP.BF16.F32.PACK_AB R0, RZ, R0 ;  /* 0x00000000ff00723e */ /* 0x000fc800000010ff */
[----:B------:R-:W-:Y:S01]  /*ed10*/  PRMT R19, R0, 0x7610, R19 ;  /* 0x0000761000137816 */ /* 0x000fe20000000013 */
[----:B------:R-:W-:Y:S06]  /*ed20*/  BRA `(.L_x_6165) ;  /* 0x0000000c00c87947 */ /* 0x000fec0003800000 */
.L_x_6162:
        /* <DEDUP_REMOVED lines=11> */
.L_x_6167:
[----:B------:R-:W2:Y:S02]  /*ede0*/  LDG.E R2, desc[UR36][R2.64] ;  /* 0x0000002402027981 */ /* 0x000ea4000c1e1900 */
[----:B--2---:R-:W-:-:S04]  /*edf0*/  I2FP.F32.S32 R0, R2 ;  /* 0x0000000200007245 */ /* 0x004fc80000201400 */
[----:B------:R-:W-:-:S04]  /*ee00*/  F2FP.BF16.F32.PACK_AB R0, RZ, R0 ;  /* 0x00000000ff00723e */ /* 0x000fc800000010ff */
[----:B------:R-:W-:Y:S01]  /*ee10*/  PRMT R19, R0, 0x7610, R19 ;  /* 0x0000761000137816 */ /* 0x000fe20000000013 */
[----:B------:R-:W-:Y:S06]  /*ee20*/  BRA `(.L_x_6165) ;  /* 0x0000000c00887947 */ /* 0x000fec0003800000 */
.L_x_6166:
[----:B------:R-:W2:Y:S02]  /*ee30*/  LDG.E.U16 R2, desc[UR36][R2.64] ;  /* 0x0000002402027981 */ /* 0x000ea4000c1e1500 */
[----:B--2---:R-:W0:Y:S02]  /*ee40*/  I2F.S16 R0, R2 ;  /* 0x0000000200007306 */ /* 0x004e240000101400 */
[----:B0-----:R-:W-:-:S04]  /*ee50*/  F2FP.BF16.F32.PACK_AB R0, RZ, R0 ;  /* 0x00000000ff00723e */ /* 0x001fc800000010ff */
[----:B------:R-:W-:Y:S01]  /*ee60*/  PRMT R19, R0, 0x7610, R19 ;  /* 0x0000761000137816 */ /* 0x000fe20000000013 */
[----:B------:R-:W-:Y:S06]  /*ee70*/  BRA `(.L_x_6165) ;  /* 0x0000000c00747947 */ /* 0x000fec0003800000 */
.L_x_6161:
        /* <DEDUP_REMOVED lines=9> */
.L_x_6169:
[----:B------:R-:W2:Y:S02]  /*ef10*/  LDG.E.U16 R0, desc[UR36][R2.64] ;  /* 0x0000002402007981 */ /* 0x000ea4000c1e1500 */
[----:B--2---:R-:W-:-:S05]  /*ef20*/  HADD2.F32 R0, -RZ, R0.H0_H0 ;  /* 0x20000000ff007230 */ /* 0x004fca0000004100 */
[----:B------:R-:W-:-:S04]  /*ef30*/  F2FP.BF16.F32.PACK_AB R0, RZ, R0 ;  /* 0x00000000ff00723e */ /* 0x000fc800000010ff */
[----:B------:R-:W-:Y:S01]  /*ef40*/  PRMT R19, R0, 0x7610, R19 ;  /* 0x0000761000137816 */ /* 0x000fe20000000013 */
[----:B------:R-:W-:Y:S06]  /*ef50*/  BRA `(.L_x_6165) ;  /* 0x0000000c003c7947 */ /* 0x000fec0003800000 */
.L_x_6168:
        /* <DEDUP_REMOVED lines=9> */
.L_x_6171:
[----:B------:R-:W2:Y:S02]  /*eff0*/  LDG.E.U16 R2, desc[UR36][R2.64] ;  /* 0x0000002402027981 */ /* 0x000ea4000c1e1500 */
[----:B--2---:R-:W-:-:S05]  /*f000*/  HADD2.F32 R0, -RZ, R2.H0_H0 ;  /* 0x20000002ff007230 */ /* 0x004fca0000004100 */
[----:B------:R-:W-:-:S04]  /*f010*/  F2FP.BF16.F32.PACK_AB R0, RZ, R0 ;  /* 0x00000000ff00723e */ /* 0x000fc800000010ff */
[----:B------:R-:W-:Y:S01]  /*f020*/  PRMT R19, R0, 0x7610, R19 ;  /* 0x0000761000137816 */ /* 0x000fe20000000013 */
[----:B------:R-:W-:Y:S06]  /*f030*/  BRA `(.L_x_6165) ;  /* 0x0000000c00047947 */ /* 0x000fec0003800000 */
.L_x_6170:
        /* <DEDUP_REMOVED lines=9> */
.L_x_6160:
        /* <DEDUP_REMOVED lines=14> */
.L_x_6174:
        /* <DEDUP_REMOVED lines=9> */
.L_x_6173:
        /* <DEDUP_REMOVED lines=28> */
.L_x_6176:
        /* <DEDUP_REMOVED lines=15> */
.L_x_6175:
[----:B------:R0:W5:Y:S01]  /*f4f0*/  LDG.E.U16 R19, desc[UR36][R2.64] ;  /* 0x0000002402137981 */ /* 0x000162000c1e1500 */
[----:B------:R-:W-:Y:S05]  /*f500*/  BRA `(.L_x_6165) ;  /* 0x0000000400d07947 */ /* 0x000fea0003800000 */
.L_x_6172:
        /* <DEDUP_REMOVED lines=13> */
.L_x_6179:
        /* <DEDUP_REMOVED lines=21> */
.L_x_6183:
[----:B------:R-:W-:Y:S05]  /*f730*/  BSYNC B1 ;  /* 0x0000000000017941 */ /* 0x000fea0003800000 */
.L_x_6182:
[----:B------:R-:W-:Y:S01]  /*f740*/  LEA R3, R0, 0x3b800000, 0x17 ;  /* 0x3b80000000037811 */ /* 0x000fe200078eb8ff */
[----:B------:R-:W-:-:S05]  /*f750*/  IMAD.SHL.U32 R0, R2, 0x100000, RZ ;  /* 0x0010000002007824 */ /* 0x000fca00078e00ff */
[----:B------:R-:W-:-:S07]  /*f760*/  LOP3.LUT R0, R3, R0, R4, 0xfe, !PT ;  /* 0x0000000003007212 */ /* 0x000fce00078efe04 */
.L_x_6181:
[----:B------:R-:W-:Y:S05]  /*f770*/  BSYNC B0 ;  /* 0x0000000000007941 */ /* 0x000fea0003800000 */
.L_x_6180:
[----:B------:R-:W-:-:S04]  /*f780*/  F2FP.BF16.F32.PACK_AB R0, RZ, R0 ;  /* 0x00000000ff00723e */ /* 0x000fc800000010ff */
[----:B------:R-:W-:Y:S01]  /*f790*/  PRMT R19, R0, 0x7610, R19 ;  /* 0x0000761000137816 */ /* 0x000fe20000000013 */
[----:B------:R-:W-:Y:S06]  /*f7a0*/  BRA `(.L_x_6165) ;  /* 0x0000000400287947 */ /* 0x000fec0003800000 */
.L_x_6178:
        /* <DEDUP_REMOVED lines=21> */
.L_x_6187:
[----:B------:R-:W-:Y:S05]  /*f900*/  BSYNC B1 ;  /* 0x0000000000017941 */ /* 0x000fea0003800000 */
.L_x_6186:
[----:B------:R-:W-:Y:S01]  /*f910*/  LEA R3, R0, 0x37800000, 0x17 ;  /* 0x3780000000037811 */ /* 0x000fe200078eb8ff */
[----:B------:R-:W-:-:S05]  /*f920*/  IMAD.SHL.U32 R0, R2, 0x200000, RZ ;  /* 0x0020000002007824 */ /* 0x000fca00078e00ff */
[----:B------:R-:W-:-:S07]  /*f930*/  LOP3.LUT R0, R3, R0, R4, 0xfe, !PT ;  /* 0x0000000003007212 */ /* 0x000fce00078efe04 */
.L_x_6185:
[----:B------:R-:W-:Y:S05]  /*f940*/  BSYNC B0 ;  /* 0x0000000000007941 */ /* 0x000fea0003800000 */
.L_x_6184:
[----:B------:R-:W-:-:S04]  /*f950*/  F2FP.BF16.F32.PACK_AB R0, RZ, R0 ;  /* 0x00000000ff00723e */ /* 0x000fc800000010ff */
[----:B------:R-:W-:Y:S01]  /*f960*/  PRMT R19, R0, 0x7610, R19 ;  /* 0x0000761000137816 */ /* 0x000fe20000000013 */
[----:B------:R-:W-:Y:S06]  /*f970*/  BRA `(.L_x_6165) ;  /* 0x0000000000b47947 */ /* 0x000fec0003800000 */
.L_x_6177:
        /* <DEDUP_REMOVED lines=14> */
.L_x_6191:
[----:B------:R-:W-:Y:S05]  /*fa60*/  BSYNC B0 ;  /* 0x0000000000007941 */ /* 0x000fea0003800000 */
.L_x_6190:
[----:B------:R-:W-:-:S04]  /*fa70*/  F2FP.BF16.F32.PACK_AB R0, RZ, R0 ;  /* 0x00000000ff00723e */ /* 0x000fc800000010ff */
[----:B------:R-:W-:Y:S01]  /*fa80*/  PRMT R19, R0, 0x7610, R19 ;  /* 0x0000761000137816 */ /* 0x000fe20000000013 */
[----:B------:R-:W-:Y:S06]  /*fa90*/  BRA `(.L_x_6165) ;  /* 0x00000000006c7947 */ /* 0x000fec0003800000 */
.L_x_6164:
        /* <DEDUP_REMOVED lines=16> */
.L_x_6192:
[----:B------:R-:W-:Y:S01]  /*fba0*/  PRMT R19, RZ, 0x7610, R19 ;  /* 0x00007610ff137816 */ /* 0x000fe20000000013 */
[----:B------:R-:W-:Y:S06]  /*fbb0*/  BRA `(.L_x_6165) ;  /* 0x0000000000247947 */ /* 0x000fec0003800000 */
.L_x_6189:
[----:B------:R-:W2:Y:S02]  /*fbc0*/  LDG.E.64 R2, desc[UR36][R2.64] ;  /* 0x0000002402027981 */ /* 0x000ea4000c1e1b00 */
[----:B--2---:R-:W0:Y:S02]  /*fbd0*/  I2F.U64 R0, R2 ;  /* 0x0000000200007312 */ /* 0x004e240000301000 */
[----:B0-----:R-:W-:-:S04]  /*fbe0*/  F2FP.BF16.F32.PACK_AB R0, RZ, R0 ;  /* 0x00000000ff00723e */ /* 0x001fc800000010ff */
[----:B------:R-:W-:Y:S01]  /*fbf0*/  PRMT R19, R0, 0x7610, R19 ;  /* 0x0000761000137816 */ /* 0x000fe20000000013 */
[----:B------:R-:W-:Y:S06]  /*fc00*/  BRA `(.L_x_6165) ;  /* 0x0000000000107947 */ /* 0x000fec0003800000 */
.L_x_6188:
[----:B------:R-:W2:Y:S02]  /*fc10*/  LDG.E R2, desc[UR36][R2.64] ;  /* 0x0000002402027981 */ /* 0x000ea4000c1e1900 */
[----:B--2---:R-:W-:-:S04]  /*fc20*/  I2FP.F32.U32 R0, R2 ;  /* 0x0000000200007245 */ /* 0x004fc80000201000 */
[----:B------:R-:W-:-:S04]  /*fc30*/  F2FP.BF16.F32.PACK_AB R0, RZ, R0 ;  /* 0x00000000ff00723e */ /* 0x000fc800000010ff */
[----:B------:R-:W-:-:S07]  /*fc40*/  PRMT R19, R0, 0x7610, R19 ;  /* 0x0000761000137816 */ /* 0x000fce0000000013 */
.L_x_6165:
        /* <DEDUP_REMOVED lines=19> */
.L_x_6196:
[----:B------:R-:W2:Y:S02]  /*fd80*/  LDG.E.U8 R2, desc[UR36][R2.64] ;  /* 0x0000002402027981 */ /* 0x000ea4000c1e1100 */
[----:B--2---:R-:W-:-:S04]  /*fd90*/  I2FP.F32.U32 R0, R2 ;  /* 0x0000000200007245 */ /* 0x004fc80000201000 */
[----:B------:R-:W-:Y:S01]  /*fda0*/  F2FP.BF16.F32.PACK_AB R0, RZ, R0 ;  /* 0x00000000ff00723e */ /* 0x000fe200000010ff */
[----:B------:R-:W-:Y:S06]  /*fdb0*/  BRA `(.L_x_6198) ;  /* 0x0000000c00907947 */ /* 0x000fec0003800000 */
.L_x_6195:
        /* <DEDUP_REMOVED lines=10> */
.L_x_6200:
[----:B------:R-:W2:Y:S02]  /*fe60*/  LDG.E R2, desc[UR36][R2.64] ;  /* 0x0000002402027981 */ /* 0x000ea4000c1e1900 */
[----:B--2---:R-:W-:-:S04]  /*fe70*/  I2FP.F32.S32 R0, R2 ;  /* 0x0000000200007245 */ /* 0x004fc80000201400 */
[----:B------:R-:W-:Y:S01]  /*fe80*/  F2FP.BF16.F32.PACK_AB R0, RZ, R0 ;  /* 0x00000000ff00723e */ /* 0x000fe200000010ff */
[----:B------:R-:W-:Y:S06]  /*fe90*/  BRA `(.L_x_6198) ;  /* 0x0000000c00587947 */ /* 0x000fec0003800000 */
.L_x_6199:
[----:B------:R-:W2:Y:S02]  /*fea0*/  LDG.E.U16 R2, desc[UR36][R2.64] ;  /* 0x0000002402027981 */ /* 0x000ea4000c1e1500 */
[----:B--2---:R-:W0:Y:S02]  /*feb0*/  I2F.S16 R0, R2 ;  /* 0x0000000200007306 */ /* 0x004e240000101400 */
[----:B0-----:R-:W-:Y:S01]  /*fec0*/  F2FP.BF16.F32.PACK_AB R0, RZ, R0 ;  /* 0x00000000ff00723e */ /* 0x001fe200000010ff */
[----:B------:R-:W-:Y:S06]  /*fed0*/  BRA `(.L_x_6198) ;  /* 0x0000000c00487947 */ /* 0x000fec0003800000 */
.L_x_6194:
        /* <DEDUP_REMOVED lines=9> */
.L_x_6202:
[----:B------:R-:W2:Y:S02]  /*ff70*/  LDG.E.U16 R0, desc[UR36][R2.64] ;  /* 0x0000002402007981 */ /* 0x000ea4000c1e1500 */
[----:B--2---:R-:W-:-:S05]  /*ff80*/  HADD2.F32 R0, -RZ, R0.H0_H0 ;  /* 0x20000000ff007230 */ /* 0x004fca0000004100 */
[----:B------:R-:W-:Y:S01]  /*ff90*/  F2FP.BF16.F32.PACK_AB R0, RZ, R0 ;  /* 0x00000000ff00723e */ /* 0x000fe200000010ff */
[----:B------:R-:W-:Y:S06]  /*ffa0*/  BRA `(.L_x_6198) ;  /* 0x0000000c00147947 */ /* 0x000fec0003800000 */
.L_x_6201:
        /* <DEDUP_REMOVED lines=9> */
.L_x_6204:
[----:B------:R-:W2:Y:S02]  /*10040*/  LDG.E.U16 R2, desc[UR36][R2.64] ;  /* 0x0000002402027981 */ /* 0x000ea4000c1e1500 */
[----:B--2---:R-:W-:-:S05]  /*10050*/  HADD2.F32 R0, -RZ, R2.H0_H0 ;  /* 0x20000002ff007230 */ /* 0x004fca0000004100 */
[----:B------:R-:W-:Y:S01]  /*10060*/  F2FP.BF16.F32.PACK_AB R0, RZ, R0 ;  /* 0x00000000ff00723e */ /* 0x000fe200000010ff */
[----:B------:R-:W-:Y:S06]  /*10070*/  BRA `(.L_x_6198) ;  /* 0x0000000800e07947 */ /* 0x000fec0003800000 */
.L_x_6203:
        /* <DEDUP_REMOVED lines=8> */
.L_x_6193:
        /* <DEDUP_REMOVED lines=13> */
.L_x_6207:
        /* <DEDUP_REMOVED lines=8> */
.L_x_6206:
        /* <DEDUP_REMOVED lines=28> */
.L_x_6209:
        /* <DEDUP_REMOVED lines=15> */
.L_x_6208:
[----:B------:R0:W5:Y:S01]  /*10500*/  LDG.E.U16 R0, desc[UR36][R2.64] ;  /* 0x0000002402007981 */ /* 0x000162000c1e1500 */
[----:B------:R-:W-:Y:S05]  /*10510*/  BRA `(.L_x_6198) ;  /* 0x0000000400b87947 */ /* 0x000fea0003800000 */
.L_x_6205:
        /* <DEDUP_REMOVED lines=12> */
.L_x_6212:
        /* <DEDUP_REMOVED lines=21> */
.L_x_6216:
[----:B------:R-:W-:Y:S05]  /*10730*/  BSYNC B1 ;  /* 0x0000000000017941 */ /* 0x000fea0003800000 */
.L_x_6215:
[----:B------:R-:W-:Y:S01]  /*10740*/  LEA R3, R0, 0x3b800000, 0x17 ;  /* 0x3b80000000037811 */ /* 0x000fe200078eb8ff */
[----:B------:R-:W-:-:S05]  /*10750*/  IMAD.SHL.U32 R0, R2, 0x100000, RZ ;  /* 0x0010000002007824 */ /* 0x000fca00078e00ff */
[----:B------:R-:W-:-:S07]  /*10760*/  LOP3.LUT R0, R3, R0, R4, 0xfe, !PT ;  /* 0x0000000003007212 */ /* 0x000fce00078efe04 */
.L_x_6214:
[----:B------:R-:W-:Y:S05]  /*10770*/  BSYNC B0 ;  /* 0x0000000000007941 */ /* 0x000fea0003800000 */
.L_x_6213:
[----:B------:R-:W-:Y:S01]  /*10780*/  F2FP.BF16.F32.PACK_AB R0, RZ, R0 ;  /* 0x00000000ff00723e */ /* 0x000fe200000010ff */
[----:B------:R-:W-:Y:S06]  /*10790*/  BRA `(.L_x_6198) ;  /* 0x0000000400187947 */ /* 0x000fec0003800000 */
.L_x_6211:
        /* <DEDUP_REMOVED lines=21> */
.L_x_6220:
[----:B------:R-:W-:Y:S05]  /*108f0*/  BSYNC B1 ;  /* 0x0000000000017941 */ /* 0x000fea0003800000 */
.L_x_6219:
[----:B------:R-:W-:Y:S01]  /*10900*/  LEA R3, R0, 0x37800000, 0x17 ;  /* 0x3780000000037811 */ /* 0x000fe200078eb8ff */
[----:B------:R-:W-:-:S05]  /*10910*/  IMAD.SHL.U32 R0, R2, 0x200000, RZ ;  /* 0x0020000002007824 */ /* 0x000fca00078e00ff */
[----:B------:R-:W-:-:S07]  /*10920*/  LOP3.LUT R0, R3, R0, R4, 0xfe, !PT ;  /* 0x0000000003007212 */ /* 0x000fce00078efe04 */
.L_x_6218:
[----:B------:R-:W-:Y:S05]  /*10930*/  BSYNC B0 ;  /* 0x0000000000007941 */ /* 0x000fea0003800000 */
.L_x_6217:
[----:B------:R-:W-:Y:S01]  /*10940*/  F2FP.BF16.F32.PACK_AB R0, RZ, R0 ;  /* 0x00000000ff00723e */ /* 0x000fe200000010ff */
[----:B------:R-:W-:Y:S06]  /*10950*/  BRA `(.L_x_6198) ;  /* 0x0000000000a87947 */ /* 0x000fec0003800000 */
.L_x_6210:
        /* <DEDUP_REMOVED lines=14> */
.L_x_6224:
[----:B------:R-:W-:Y:S05]  /*10a40*/  BSYNC B0 ;  /* 0x0000000000007941 */ /* 0x000fea0003800000 */
.L_x_6223:
[----:B------:R-:W-:Y:S01]  /*10a50*/  F2FP.BF16.F32.PACK_AB R0, RZ, R0 ;  /* 0x00000000ff00723e */ /* 0x000fe200000010ff */
[----:B------:R-:W-:Y:S06]  /*10a60*/  BRA `(.L_x_6198) ;  /* 0x0000000000647947 */ /* 0x000fec0003800000 */
.L_x_6197:
        /* <DEDUP_REMOVED lines=16> */
.L_x_6225:
[----:B------:R-:W-:Y:S01]  /*10b70*/  PRMT R0, RZ, 0x7610, R0 ;  /* 0x00007610ff007816 */ /* 0x000fe20000000000 */
[----:B------:R-:W-:Y:S06]  /*10b80*/  BRA `(.L_x_6198) ;  /* 0x00000000001c7947 */ /* 0x000fec0003800000 */
.L_x_6222:
[----:B------:R-:W2:Y:S02]  /*10b90*/  LDG.E.64 R2, desc[UR36][R2.64] ;  /* 0x0000002402027981 */ /* 0x000ea4000c1e1b00 */
[----:B--2---:R-:W0:Y:S02]  /*10ba0*/  I2F.U64 R0, R2 ;  /* 0x0000000200007312 */ /* 0x004e240000301000 */
[----:B0-----:R-:W-:Y:S01]  /*10bb0*/  F2FP.BF16.F32.PACK_AB R0, RZ, R0 ;  /* 0x00000000ff00723e */ /* 0x001fe200000010ff */
[----:B------:R-:W-:Y:S06]  /*10bc0*/  BRA `(.L_x_6198) ;  /* 0x00000000000c7947 */ /* 0x000fec0003800000 */
.L_x_6221:
[----:B------:R-:W2:Y:S02]  /*10bd0*/  LDG.E R2, desc[UR36][R2.64] ;  /* 0x0000002402027981 */ /* 0x000ea4000c1e1900 */
[----:B--2---:R-:W-:-:S04]  /*10be0*/  I2FP.F32.U32 R0, R2 ;  /* 0x0000000200007245 */ /* 0x004fc80000201000 */
[----:B------:R-:W-:-:S07]  /*10bf0*/  F2FP.BF16.F32.PACK_AB R0, RZ, R0 ;  /* 0x00000000ff00723e */ /* 0x000fce00000010ff */
.L_x_6198:
[----:B-----5:R-:W-:Y:S01]  /*10c00*/  IMAD.U32 R0, R0, 0x10000, RZ ;  /* 0x0001000000007824 */ /* 0x020fe200078e00ff */
[----:B0-----:R-:W0:Y:S01]  /*10c10*/  LDC.U8 R3, c[0x0][0x491] ;  /* 0x00012440ff037b82 */ /* 0x001e220000000000 */
        /* <DEDUP_REMOVED lines=22> */
.L_x_6229:
[----:B0-----:R-:W-:-:S06]  /*10d80*/  IMAD.U32 R3, R19, 0x10000, RZ ;  /* 0x0001000013037824 */ /* 0x001fcc00078e00ff */
[----:B------:R-:W0:Y:S02]  /*10d90*/  F2I.S64.TRUNC R2, R3 ;  /* 0x0000000300027311 */ /* 0x000e24000020d900 */
[----:B0-----:R-:W-:Y:S01]  /*10da0*/  STG.E.U8 desc[UR36][R16.64], R2 ;  /* 0x0000000210007986 */ /* 0x001fe2000c101124 */
[----:B------:R-:W-:Y:S05]  /*10db0*/  EXIT ;  /* 0x000000000000794d */ /* 0x000fea0003800000 */
.L_x_6228:
        /* <DEDUP_REMOVED lines=10> */
.L_x_6232:
[----:B0-----:R-:W-:-:S06]  /*10e60*/  IMAD.U32 R19, R19, 0x10000, RZ ;  /* 0x0001000013137824 */ /* 0x001fcc00078e00ff */
[----:B------:R-:W0:Y:S02]  /*10e70*/  F2I.FTZ.TRUNC.NTZ R19, R19 ;  /* 0x0000001300137305 */ /* 0x000e24000021f100 */
[----:B0-----:R-:W-:Y:S01]  /*10e80*/  STG.E desc[UR36][R16.64], R19 ;  /* 0x0000001310007986 */ /* 0x001fe2000c101924 */
[----:B------:R-:W-:Y:S05]  /*10e90*/  EXIT ;  /* 0x000000000000794d */ /* 0x000fea0003800000 */
.L_x_6231:
[----:B0-----:R-:W-:-:S06]  /*10ea0*/  IMAD.U32 R19, R19, 0x10000, RZ ;  /* 0x0001000013137824 */ /* 0x001fcc00078e00ff */
[----:B------:R-:W0:Y:S02]  /*10eb0*/  F2I.FTZ.TRUNC.NTZ R19, R19 ;  /* 0x0000001300137305 */ /* 0x000e24000021f100 */
[----:B0-----:R-:W-:Y:S01]  /*10ec0*/  STG.E.U16 desc[UR36][R16.64], R19 ;  /* 0x0000001310007986 */ /* 0x001fe2000c101524 */
[----:B------:R-:W-:Y:S05]  /*10ed0*/  EXIT ;  /* 0x000000000000794d */ /* 0x000fea0003800000 */
.L_x_6227:
        /* <DEDUP_REMOVED lines=9> */
.L_x_6234:
[----:B0-----:R-:W-:-:S05]  /*10f70*/  IMAD.U32 R0, R19, 0x10000, RZ ;  /* 0x0001000013007824 */ /* 0x001fca00078e00ff */
[----:B------:R-:W-:-:S05]  /*10f80*/  F2FP.F16.F32.PACK_AB R0, RZ, R0 ;  /* 0x00000000ff00723e */ /* 0x000fca00000000ff */
[----:B------:R-:W-:Y:S01]  /*10f90*/  STG.E.U16 desc[UR36][R16.64], R0 ;  /* 0x0000000010007986 */ /* 0x000fe2000c101524 */
[----:B------:R-:W-:Y:S05]  /*10fa0*/  EXIT ;  /* 0x000000000000794d */ /* 0x000fea0003800000 */
.L_x_6233:
        /* <DEDUP_REMOVED lines=10> */
.L_x_6236:
[----:B0-----:R-:W-:-:S05]  /*11050*/  IMAD.U32 R19, R19, 0x10000, RZ ;  /* 0x0001000013137824 */ /* 0x001fca00078e00ff */
[----:B------:R-:W-:-:S04]  /*11060*/  F2FP.F16.F32.PACK_AB R3, RZ, R19 ;  /* 0x00000013ff03723e */ /* 0x000fc800000000ff */
[----:B------:R-:W-:-:S05]  /*11070*/  PRMT R3, R3, 0x5410, RZ ;  /* 0x0000541003037816 */ /* 0x000fca00000000ff */
[----:B------:R-:W-:Y:S01]  /*11080*/  STG.E desc[UR36][R16.64], R3 ;  /* 0x0000000310007986 */ /* 0x000fe2000c101924 */
[----:B------:R-:W-:Y:S05]  /*11090*/  EXIT ;  /* 0x000000000000794d */ /* 0x000fea0003800000 */
.L_x_6235:
[----:B0-----:R-:W-:-:S04]  /*110a0*/  IMAD.U32 R2, R19, 0x10000, RZ ;  /* 0x0001000013027824 */ /* 0x001fc800078e00ff */
[----:B------:R-:W-:-:S06]  /*110b0*/  FMUL.FTZ R2, R2, 1 ;  /* 0x3f80000002027820 */ /* 0x000fcc0000410000 */
[----:B------:R-:W0:Y:S02]  /*110c0*/  F2F.F64.F32 R2, R2 ;  /* 0x0000000200027310 */ /* 0x000e240000201800 */
[----:B0-----:R-:W-:Y:S01]  /*110d0*/  STG.E.64 desc[UR36][R16.64], R2 ;  /* 0x0000000210007986 */ /* 0x001fe2000c101b24 */
[----:B------:R-:W-:Y:S05]  /*110e0*/  EXIT ;  /* 0x000000000000794d */ /* 0x000fea0003800000 */
.L_x_6226:
        /* <DEDUP_REMOVED lines=13> */
.L_x_6239:
[----:B0-----:R-:W-:Y:S01]  /*111c0*/  IMAD.U32 R19, R19, 0x10000, RZ ;  /* 0x0001000013137824 */ /* 0x001fe200078e00ff */
[----:B------:R-:W-:-:S03]  /*111d0*/  CS2R R6, SRZ ;  /* 0x0000000000067805 */ /* 0x000fc6000001ff00 */
[----:B------:R-:W-:-:S06]  /*111e0*/  FMUL.FTZ R4, R19, 1 ;  /* 0x3f80000013047820 */ /* 0x000fcc0000410000 */
[----:B------:R-:W0:Y:S02]  /*111f0*/  F2F.F64.F32 R4, R4 ;  /* 0x0000000400047310 */ /* 0x000e240000201800 */
[----:B0-----:R-:W-:Y:S01]  /*11200*/  STG.E.128 desc[UR36][R16.64], R4 ;  /* 0x0000000410007986 */ /* 0x001fe2000c101d24 */
[----:B------:R-:W-:Y:S05]  /*11210*/  EXIT ;  /* 0x000000000000794d */ /* 0x000fea0003800000 */
.L_x_6238:
        /* <DEDUP_REMOVED lines=21> */
.L_x_6243:
[----:B------:R-:W-:Y:S05]  /*11370*/  BSYNC B0 ;  /* 0x0000000000007941 */ /* 0x000fea0003800000 */
.L_x_6242:
[----:B------:R-:W-:-:S05]  /*11380*/  LOP3.LUT R3, R0, R3, RZ, 0xfc, !PT ;  /* 0x0000000300037212 */ /* 0x000fca00078efcff */
[----:B------:R-:W-:Y:S01]  /*11390*/  STG.E.U8 desc[UR36][R16.64], R3 ;  /* 0x0000000310007986 */ /* 0x000fe2000c101124 */
[----:B------:R-:W-:Y:S05]  /*113a0*/  EXIT ;  /* 0x000000000000794d */ /* 0x000fea0003800000 */
.L_x_6241:
        /* <DEDUP_REMOVED lines=13> */
.L_x_6245:
[----:B------:R-:W-:Y:S01]  /*11480*/  IMAD.MOV.U32 R0, RZ, RZ, 0x7f ;  /* 0x0000007fff007424 */ /* 0x000fe200078e00ff */
[----:B------:R-:W-:-:S04]  /*11490*/  ISETP.GT.U32.AND P0, PT, R2, 0x7f800000, PT ;  /* 0x7f8000000200780c */ /* 0x000fc80003f04070 */
[----:B------:R-:W-:-:S09]  /*114a0*/  SEL R0, R0, 0x7c, P0 ;  /* 0x0000007c00007807 */ /* 0x000fd20000000000 */
.L_x_6246:
[----:B------:R-:W-:Y:S05]  /*114b0*/  BSYNC B0 ;  /* 0x0000000000007941 */ /* 0x000fea0003800000 */
.L_x_6244:
[----:B------:R-:W-:-:S04]  /*114c0*/  LOP3.LUT R2, R19, 0x80000000, RZ, 0xc0, !PT ;  /* 0x8000000013027812 */ /* 0x000fc800078ec0ff */
[----:B------:R-:W-:-:S04]  /*114d0*/  SHF.R.U32.HI R3, RZ, 0x18, R2 ;  /* 0x00000018ff037819 */ /* 0x000fc80000011602 */
[----:B------:R-:W-:-:S05]  /*114e0*/  LOP3.LUT R3, R0, R3, RZ, 0xfc, !PT ;  /* 0x0000000300037212 */ /* 0x000fca00078efcff */
[----:B------:R-:W-:Y:S01]  /*114f0*/  STG.E.U8 desc[UR36][R16.64], R3 ;  /* 0x0000000310007986 */ /* 0x000fe2000c101124 */
[----:B------:R-:W-:Y:S05]  /*11500*/  EXIT ;  /* 0x000000000000794d */ /* 0x000fea0003800000 */
.L_x_6240:
[----:B0-----:R-:W-:Y:S01]  /*11510*/  STG.E.U16 desc[UR36][R16.64], R19 ;  /* 0x0000001310007986 */ /* 0x001fe2000c101524 */
[----:B------:R-:W-:Y:S05]  /*11520*/  EXIT ;  /* 0x000000000000794d */ /* 0x000fea0003800000 */
.L_x_6237:
        /* <DEDUP_REMOVED lines=12> */
.L_x_6249:
        /* <DEDUP_REMOVED lines=17> */
.L_x_6252:
[----:B------:R-:W-:-:S04]  /*11700*/  LOP3.LUT R2, R19, 0x80000000, RZ, 0xc0, !PT ;  /* 0x8000000013027812 */ /* 0x000fc800078ec0ff */
[----:B------:R-:W-:-:S04]  /*11710*/  SHF.R.U32.HI R3, RZ, 0x18, R2 ;  /* 0x00000018ff037819 */ /* 0x000fc80000011602 */
[----:B------:R-:W-:-:S04]  /*11720*/  LOP3.LUT R0, R0, R3, RZ, 0xfc, !PT ;  /* 0x0000000300007212 */ /* 0x000fc800078efcff */
[----:B------:R-:W-:-:S07]  /*11730*/  PRMT R8, R0, 0x7610, R8 ;  /* 0x0000761000087816 */ /* 0x000fce0000000008 */
.L_x_6251:
[----:B------:R-:W-:Y:S05]  /*11740*/  BSYNC B0 ;  /* 0x0000000000007941 */ /* 0x000fea0003800000 */
.L_x_6250:
[----:B------:R-:W-:Y:S01]  /*11750*/  STG.E.U8 desc[UR36][R16.64], R8 ;  /* 0x0000000810007986 */ /* 0x000fe2000c101124 */
[----:B------:R-:W-:Y:S05]  /*11760*/  EXIT ;  /* 0x000000000000794d */ /* 0x000fea0003800000 */
.L_x_6248:
        /* <DEDUP_REMOVED lines=17> */
.L_x_6255:
[----:B------:R-:W-:-:S04]  /*11880*/  LOP3.LUT R2, R19, 0x80000000, RZ, 0xc0, !PT ;  /* 0x8000000013027812 */ /* 0x000fc800078ec0ff */
[----:B------:R-:W-:-:S04]  /*11890*/  SHF.R.U32.HI R3, RZ, 0x18, R2 ;  /* 0x00000018ff037819 */ /* 0x000fc80000011602 */
[----:B------:R-:W-:-:S04]  /*118a0*/  LOP3.LUT R0, R0, R3, RZ, 0xfc, !PT ;  /* 0x0000000300007212 */ /* 0x000fc800078efcff */
[----:B------:R-:W-:-:S07]  /*118b0*/  PRMT R8, R0, 0x7610, R8 ;  /* 0x0000761000087816 */ /* 0x000fce0000000008 */
.L_x_6254:
[----:B------:R-:W-:Y:S05]  /*118c0*/  BSYNC B0 ;  /* 0x0000000000007941 */ /* 0x000fea0003800000 */
.L_x_6253:
[----:B------:R-:W-:Y:S01]  /*118d0*/  STG.E.U8 desc[UR36][R16.64], R8 ;  /* 0x0000000810007986 */ /* 0x000fe2000c101124 */
[----:B------:R-:W-:Y:S05]  /*118e0*/  EXIT ;  /* 0x000000000000794d */ /* 0x000fea0003800000 */
.L_x_6247:
        /* <DEDUP_REMOVED lines=22> */
.L_x_6230:
        /* <DEDUP_REMOVED lines=16> */
.L_x_6258:
[----:B------:R-:W-:Y:S05]  /*11b50*/  EXIT ;  /* 0x000000000000794d */ /* 0x000fea0003800000 */
.L_x_6257:
[----:B0-----:R-:W-:-:S06]  /*11b60*/  IMAD.U32 R2, R19, 0x10000, RZ ;  /* 0x0001000013027824 */ /* 0x001fcc00078e00ff */
[----:B------:R-:W0:Y:S02]  /*11b70*/  F2I.U64.TRUNC R2, R2 ;  /* 0x0000000200027311 */ /* 0x000e24000020d800 */
[----:B0-----:R-:W-:Y:S01]  /*11b80*/  STG.E.64 desc[UR36][R16.64], R2 ;  /* 0x0000000210007986 */ /* 0x001fe2000c101b24 */
[----:B------:R-:W-:Y:S05]  /*11b90*/  EXIT ;  /* 0x000000000000794d */ /* 0x000fea0003800000 */
.L_x_6256:
[----:B0-----:R-:W-:-:S06]  /*11ba0*/  IMAD.U32 R19, R19, 0x10000, RZ ;  /* 0x0001000013137824 */ /* 0x001fcc00078e00ff */
[----:B------:R-:W0:Y:S02]  /*11bb0*/  F2I.FTZ.U32.TRUNC.NTZ R19, R19 ;  /* 0x0000001300137305 */ /* 0x000e24000021f000 */
[----:B0-----:R-:W-:Y:S01]  /*11bc0*/  STG.E desc[UR36][R16.64], R19 ;  /* 0x0000001310007986 */ /* 0x001fe2000c101924 */
[----:B------:R-:W-:Y:S05]  /*11bd0*/  EXIT ;  /* 0x000000000000794d */ /* 0x000fea0003800000 */
.L_x_6259:
        /* <DEDUP_REMOVED lines=10> */
.L_x_9601:


//--------------------- .text._ZN2at6native27unrolled_elementwise_kernelIZZZNS0_10glu_kernelERNS_18TensorIteratorBaseEENKUlvE_clEvENKUlvE2_clEvEUlN3c108BFloat16ES7_E_St5arrayIPcLm3EELi4E23TrivialOffsetCalculatorILi2EjESC_ILi1EjENS0_6memory12LoadWithCastILi2EEENSF_13StoreWithCastILi1EEEEEviT_T0_T2_T3_T4_T5_ --------------------------
	.section	.text._ZN2at6native27unrolled_elementwise_kernelIZZZNS0_10glu_kernelERNS_18TensorIteratorBaseEENKUlvE_clEvENKUlvE2_clEvEUlN3c108BFloat16ES7_E_St5arrayIPcLm3EELi4E23TrivialOffsetCalculatorILi2EjESC_ILi1EjENS0_6memory12LoadWithCastILi2EEENSF_13StoreWithCastILi1EEEEEviT_T0_T2_T3_T4_T5_,"ax",@progbits
	.align	128
        .global         _ZN2at6native27unrolled_elementwise_kernelIZZZNS0_10glu_kernelERNS_18TensorIteratorBaseEENKUlvE_clEvENKUlvE2_clEvEUlN3c108BFloat16ES7_E_St5arrayIPcLm3EELi4E23TrivialOffsetCalculatorILi2EjESC_ILi1EjENS0_6memory12LoadWithCastILi2EEENSF_13StoreWithCastILi1EEEEEviT_T0_T2_T3_T4_T5_
        .type           _ZN2at6native27unrolled_elementwise_kernelIZZZNS0_10glu_kernelERNS_18TensorIteratorBaseEENKUlvE_clEvENKUlvE2_clEvEUlN3c108BFloat16ES7_E_St5arrayIPcLm3EELi4E23TrivialOffsetCalculatorILi2EjESC_ILi1EjENS0_6memory12LoadWithCastILi2EEENSF_13StoreWithCastILi1EEEEEviT_T0_T2_T3_T4_T5_,@function
        .size           _ZN2at6native27unrolled_elementwise_kernelIZZZNS0_10glu_kernelERNS_18TensorIteratorBaseEENKUlvE_clEvENKUlvE2_clEvEUlN3c108BFloat16ES7_E_St5arrayIPcLm3EELi4E23TrivialOffsetCalculatorILi2EjESC_ILi1EjENS0_6memory12LoadWithCastILi2EEENSF_13StoreWithCastILi1EEEEEviT_T0_T2_T3_T4_T5_,(.L_x_9602 - _ZN2at6native27unrolled_elementwise_kernelIZZZNS0_10glu_kernelERNS_18TensorIteratorBaseEENKUlvE_clEvENKUlvE2_clEvEUlN3c108BFloat16ES7_E_St5arrayIPcLm3EELi4E23TrivialOffsetCalculatorILi2EjESC_ILi1EjENS0_6memory12LoadWithCastILi2EEENSF_13StoreWithCastILi1EEEEEviT_T0_T2_T3_T4_T5_)
        .other          _ZN2at6native27unrolled_elementwise_kernelIZZZNS0_10glu_kernelERNS_18TensorIteratorBaseEENKUlvE_clEvENKUlvE2_clEvEUlN3c108BFloat16ES7_E_St5arrayIPcLm3EELi4E23TrivialOffsetCalculatorILi2EjESC_ILi1EjENS0_6memory12LoadWithCastILi2EEENSF_13StoreWithCastILi1EEEEEviT_T0_T2_T3_T4_T5_,@"STO_CUDA_ENTRY STV_DEFAULT"
_ZN2at6native27unrolled_elementwise_kernelIZZZNS0_10glu_kernelERNS_18TensorIteratorBaseEENKUlvE_clEvENKUlvE2_clEvEUlN3c108BFloat16ES7_E_St5arrayIPcLm3EELi4E23TrivialOffsetCalculatorILi2EjESC_ILi1EjENS0_6memory12LoadWithCastILi2EEENSF_13StoreWithCastILi1EEEEEviT_T0_T2_T3_T4_T5_:
.text._ZN2at6native27unrolled_elementwise_kernelIZZZNS0_10glu_kernelERNS_18TensorIteratorBaseEENKUlvE_clEvENKUlvE2_clEvEUlN3c108BFloat16ES7_E_St5arrayIPcLm3EELi4E23TrivialOffsetCalculatorILi2EjESC_ILi1EjENS0_6memory12LoadWithCastILi2EEENSF_13StoreWithCastILi1EEEEEviT_T0_T2_T3_T4_T5_:
        /* <DEDUP_REMOVED lines=9> */
[----:B------:R-:W-:-:S07]  /*0090*/  PRMT R23, RZ, 0x7610, R23 ;  /* 0x00007610ff177816 */ /* 0x000fce0000000017 */
[----:B------:R-:W4:Y:S01]  /*00a0*/  LDC.U8 R22, c[0x0][0x235] ;  /* 0x00008d40ff167b82 */ /* 0x000f220000000000 */
[----:B-1----:R-:W-:-:S05]  /*00b0*/  IMAD R16, R2, -0x200, R3 ;  /* 0xfffffe0002107824 */ /* 0x002fca00078e0203 */
[----:B--2---:R-:W-:-:S13]  /*00c0*/  ISETP.GE.AND P0, PT, R27, R16, PT ;  /* 0x000000101b00720c */ /* 0x004fda0003f06270 */
[----:B0--34-:R-:W-:Y:S05]  /*00d0*/  @P0 BRA `(.L_x_6261) ;  /* 0x0000002000680947 */ /* 0x019fea0003800000 */
        /* <DEDUP_REMOVED lines=22> */
.L_x_6265:
[----:B------:R-:W2:Y:S02]  /*0240*/  LDG.E.U8 R4, desc[UR36][R4.64] ;  /* 0x0000002404047981 */ /* 0x000ea4000c1e1100 */
[----:B--2---:R-:W-:-:S04]  /*0250*/  I2FP.F32.U32 R0, R4 ;  /* 0x0000000400007245 */ /* 0x004fc80000201000 */
[----:B------:R-:W-:-:S04]  /*0260*/  F2FP.BF16.F32.PACK_AB R0, RZ, R0 ;  /* 0x00000000ff00723e */ /* 0x000fc800000010ff */
[----:B------:R-:W-:Y:S01]  /*0270*/  PRMT R17, R0, 0x7610, R17 ;  /* 0x0000761000117816 */ /* 0x000fe20000000011 */
[----:B------:R-:W-:Y:S06]  /*0280*/  BRA `(.L_x_6267) ;  /* 0x0000000c00c87947 */ /* 0x000fec0003800000 */
.L_x_6264:
        /* <DEDUP_REMOVED lines=11> */
.L_x_6269:
[----:B------:R-:W2:Y:S02]  /*0340*/  LDG.E R4, desc[UR36][R4.64] ;  /* 0x0000002404047981 */ /* 0x000ea4000c1e1900 */
[----:B--2---:R-:W-:-:S04]  /*0350*/  I2FP.F32.S32 R0, R4 ;  /* 0x0000000400007245 */ /* 0x004fc80000201400 */
[----:B------:R-:W-:-:S04]  /*0360*/  F2FP.BF16.F32.PACK_AB R0, RZ, R0 ;  /* 0x00000000ff00723e */ /* 0x000fc800000010ff */
[----:B------:R-:W-:Y:S01]  /*0370*/  PRMT R17, R0, 0x7610, R17 ;  /* 0x0000761000117816 */ /* 0x000fe20000000011 */
[----:B------:R-:W-:Y:S06]  /*0380*/  BRA `(.L_x_6267) ;  /* 0x0000000c00887947 */ /* 0x000fec0003800000 */
.L_x_6268:
[----:B------:R-:W2:Y:S02]  /*0390*/  LDG.E.U16 R4, desc[UR36][R4.64] ;  /* 0x0000002404047981 */ /* 0x000ea4000c1e1500 */
[----:B--2---:R-:W0:Y:S02]  /*03a0*/  I2F.S16 R0, R4 ;  /* 0x0000000400007306 */ /* 0x004e240000101400 */
[----:B0-----:R-:W-:-:S04]  /*03b0*/  F2FP.BF16.F32.PACK_AB R0, RZ, R0 ;  /* 0x00000000ff00723e */ /* 0x001fc800000010ff */
[----:B------:R-:W-:Y:S01]  /*03c0*/  PRMT R17, R0, 0x7610, R17 ;  /* 0x0000761000117816 */ /* 0x000fe20000000011 */
[----:B------:R-:W-:Y:S06]  /*03d0*/  BRA `(.L_x_6267) ;  /* 0x0000000c00747947 */ /* 0x000fec0003800000 */
.L_x_6263:
        /* <DEDUP_REMOVED lines=9> */
.L_x_6271:
[----:B------:R-:W2:Y:S02]  /*0470*/  LDG.E.U16 R0, desc[UR36][R4.64] ;  /* 0x0000002404007981 */ /* 0x000ea4000c1e1500 */
[----:B--2---:R-:W-:-:S05]  /*0480*/  HADD2.F32 R0, -RZ, R0.H0_H0 ;  /* 0x20000000ff007230 */ /* 0x004fca0000004100 */
[----:B------:R-:W-:-:S04]  /*0490*/  F2FP.BF16.F32.PACK_AB R0, RZ, R0 ;  /* 0x00000000ff00723e */ /* 0x000fc800000010ff */
[----:B------:R-:W-:Y:S01]  /*04a0*/  PRMT R17, R0, 0x7610, R17 ;  /* 0x0000761000117816 */ /* 0x000fe20000000011 */
[----:B------:R-:W-:Y:S06]  /*04b0*/  BRA `(.L_x_6267) ;  /* 0x0000000c003c7947 */ /* 0x000fec0003800000 */
.L_x_6270:
        /* <DEDUP_REMOVED lines=9> */
.L_x_6273:
[----:B------:R-:W2:Y:S02]  /*0550*/  LDG.E.U16 R4, desc[UR36][R4.64] ;  /* 0x0000002404047981 */ /* 0x000ea4000c1e1500 */
[----:B--2---:R-:W-:-:S05]  /*0560*/  HADD2.F32 R0, -RZ, R4.H0_H0 ;  /* 0x20000004ff007230 */ /* 0x004fca0000004100 */
[----:B------:R-:W-:-:S04]  /*0570*/  F2FP.BF16.F32.PACK_AB R0, RZ, R0 ;  /* 0x00000000ff00723e */ /* 0x000fc800000010ff */
[----:B------:R-:W-:Y:S01]  /*0580*/  PRMT R17, R0, 0x7610, R17 ;  /* 0x0000761000117816 */ /* 0x000fe20000000011 */
[----:B------:R-:W-:Y:S06]  /*0590*/  BRA `(.L_x_6267) ;  /* 0x0000000c00047947 */ /* 0x000fec0003800000 */
.L_x_6272:
        /* <DEDUP_REMOVED lines=9> */
.L_x_6262:
        /* <DEDUP_REMOVED lines=14> */
.L_x_6276:
        /* <DEDUP_REMOVED lines=9> */
.L_x_6275:
        /* <DEDUP_REMOVED lines=28> */
.L_x_6278:
        /* <DEDUP_REMOVED lines=15> */
.L_x_6277:
[----:B------:R0:W5:Y:S01]  /*0a50*/  LDG.E.U16 R17, desc[UR36][R4.64] ;  /* 0x0000002404117981 */ /* 0x000162000c1e1500 */
[----:B------:R-:W-:Y:S05]  /*0a60*/  BRA `(.L_x_6267) ;  /* 0x0000000400d07947 */ /* 0x000fea0003800000 */
.L_x_6274:
        /* <DEDUP_REMOVED lines=13> */
.L_x_6281:
        /* <DEDUP_REMOVED lines=21> */
.L_x_6285:
[----:B------:R-:W-:Y:S05]  /*0c90*/  BSYNC B1 ;  /* 0x0000000000017941 */ /* 0x000fea0003800000 */
.L_x_6284:
[----:B------:R-:W-:Y:S01]  /*0ca0*/  LEA R5, R0, 0x3b800000, 0x17 ;  /* 0x3b80000000057811 */ /* 0x000fe200078eb8ff */
[----:B------:R-:W-:-:S05]  /*0cb0*/  IMAD.SHL.U32 R0, R3, 0x100000, RZ ;  /* 0x0010000003007824 */ /* 0x000fca00078e00ff */
[----:B------:R-:W-:-:S07]  /*0cc0*/  LOP3.LUT R0, R5, R0, R6, 0xfe, !PT ;  /* 0x0000000005007212 */ /* 0x000fce00078efe06 */
.L_x_6283:
[----:B------:R-:W-:Y:S05]  /*0cd0*/  BSYNC B0 ;  /* 0x0000000000007941 */ /* 0x000fea0003800000 */
.L_x_6282:
[----:B------:R-:W-:-:S04]  /*0ce0*/  F2FP.BF16.F32.PACK_AB R0, RZ, R0 ;  /* 0x00000000ff00723e */ /* 0x000fc800000010ff */
[----:B------:R-:W-:Y:S01]  /*0cf0*/  PRMT R17, R0, 0x7610, R17 ;  /* 0x0000761000117816 */ /* 0x000fe20000000011 */
[----:B------:R-:W-:Y:S06]  /*0d00*/  BRA `(.L_x_6267) ;  /* 0x0000000400287947 */ /* 0x000fec0003800000 */
.L_x_6280:
        /* <DEDUP_REMOVED lines=21> */
.L_x_6289:
[----:B------:R-:W-:Y:S05]  /*0e60*/  BSYNC B1 ;  /* 0x0000000000017941 */ /* 0x000fea0003800000 */
.L_x_6288:
[----:B------:R-:W-:Y:S01]  /*0e70*/  LEA R5, R0, 0x37800000, 0x17 ;  /* 0x3780000000057811 */ /* 0x000fe200078eb8ff */
[----:B------:R-:W-:-:S05]  /*0e80*/  IMAD.SHL.U32 R0, R3, 0x200000, RZ ;  /* 0x0020000003007824 */ /* 0x000fca00078e00ff */
[----:B------:R-:W-:-:S07]  /*0e90*/  LOP3.LUT R0, R5, R0, R6, 0xfe, !PT ;  /* 0x0000000005007212 */ /* 0x000fce00078efe06 */
.L_x_6287:
[----:B------:R-:W-:Y:S05]  /*0ea0*/  BSYNC B0 ;  /* 0x0000000000007941 */ /* 0x000fea0003800000 */
.L_x_6286:
[----:B------:R-:W-:-:S04]  /*0eb0*/  F2FP.BF16.F32.PACK_AB R0, RZ, R0 ;  /* 0x00000000ff00723e */ /* 0x000fc800000010ff */
[----:B------:R-:W-:Y:S01]  /*0ec0*/  PRMT R17, R0, 0x7610, R17 ;  /* 0x0000761000117816 */ /* 0x000fe20000000011 */
[----:B------:R-:W-:Y:S06]  /*0ed0*/  BRA `(.L_x_6267) ;  /* 0x0000000000b47947 */ /* 0x000fec0003800000 */
.L_x_6279:
        /* <DEDUP_REMOVED lines=14> */
.L_x_6293:
[----:B------:R-:W-:Y:S05]  /*0fc0*/  BSYNC B0 ;  /* 0x0000000000007941 */ /* 0x000fea0003800000 */
.L_x_6292:
[----:B------:R-:W-:-:S04]  /*0fd0*/  F2FP.BF16.F32.PACK_AB R0, RZ, R0 ;  /* 0x00000000ff00723e */ /* 0x000fc800000010ff */
[----:B------:R-:W-:Y:S01]  /*0fe0*/  PRMT R17, R0, 0x7610, R17 ;  /* 0x0000761000117816 */ /* 0x000fe20000000011 */
[----:B------:R-:W-:Y:S06]  /*0ff0*/  BRA `(.L_x_6267) ;  /* 0x00000000006c7947 */ /* 0x000fec0003800000 */
.L_x_6266:
        /* <DEDUP_REMOVED lines=16> */
.L_x_6294:
[----:B------:R-:W-:Y:S01]  /*1100*/  PRMT R17, RZ, 0x7610, R17 ;  /* 0x00007610ff117816 */ /* 0x000fe20000000011 */
[----:B------:R-:W-:Y:S06]  /*1110*/  BRA `(.L_x_6267) ;  /* 0x0000000000247947 */ /* 0x000fec0003800000 */
.L_x_6291:
[----:B------:R-:W2:Y:S02]  /*1120*/  LDG.E.64 R4, desc[UR36][R4.64] ;  /* 0x0000002404047981 */ /* 0x000ea4000c1e1b00 */
[----:B--2---:R-:W0:Y:S02]  /*1130*/  I2F.U64 R0, R4 ;  /* 0x0000000400007312 */ /* 0x004e240000301000 */
[----:B0-----:R-:W-:-:S04]  /*1140*/  F2FP.BF16.F32.PACK_AB R0, RZ, R0 ;  /* 0x00000000ff00723e */ /* 0x001fc800000010ff */
[----:B------:R-:W-:Y:S01]  /*1150*/  PRMT R17, R0, 0x7610, R17 ;  /* 0x0000761000117816 */ /* 0x000fe20000000011 */
[----:B------:R-:W-:Y:S06]  /*1160*/  BRA `(.L_x_6267) ;  /* 0x0000000000107947 */ /* 0x000fec0003800000 */
.L_x_6290:
[----:B------:R-:W2:Y:S02]  /*1170*/  LDG.E R4, desc[UR36][R4.64] ;  /* 0x0000002404047981 */ /* 0x000ea4000c1e1900 */
[----:B--2---:R-:W-:-:S04]  /*1180*/  I2FP.F32.U32 R0, R4 ;  /* 0x0000000400007245 */ /* 0x004fc80000201000 */
[----:B------:R-:W-:-:S04]  /*1190*/  F2FP.BF16.F32.PACK_AB R0, RZ, R0 ;  /* 0x00000000ff00723e */ /* 0x000fc800000010ff */
[----:B------:R-:W-:-:S07]  /*11a0*/  PRMT R17, R0, 0x7610, R17 ;  /* 0x0000761000117816 */ /* 0x000fce0000000011 */
.L_x_6267:
        /* <DEDUP_REMOVED lines=21> */
.L_x_6298:
[----:B------:R-:W2:Y:S02]  /*1300*/  LDG.E.U8 R4, desc[UR36][R4.64] ;  /* 0x0000002404047981 */ /* 0x000ea4000c1e1100 */
[----:B--2---:R-:W-:-:S04]  /*1310*/  I2FP.F32.U32 R0, R4 ;  /* 0x0000000400007245 */ /* 0x004fc80000201000 */
[----:B------:R-:W-:-:S04]  /*1320*/  F2FP.BF16.F32.PACK_AB R0, RZ, R0 ;  /* 0x00000000ff00723e */ /* 0x000fc800000010ff */
[----:B------:R-:W-:Y:S01]  /*1330*/  PRMT R23, R0, 0x7610, R23 ;  /* 0x0000761000177816 */ /* 0x000fe20000000017 */
[----:B------:R-:W-:Y:S06]  /*1340*/  BRA `(.L_x_6300) ;  /* 0x0000000c00c87947 */ /* 0x000fec0003800000 */
.L_x_6297:
        /* <DEDUP_REMOVED lines=11> */
.L_x_6302:
[----:B------:R-:W2:Y:S02]  /*1400*/  LDG.E R4, desc[UR36][R4.64] ;  /* 0x0000002404047981 */ /* 0x000ea4000c1e1900 */
[----:B--2---:R-:W-:-:S04]  /*1410*/  I2FP.F32.S32 R0, R4 ;  /* 0x0000000400007245 */ /* 0x004fc80000201400 */
[----:B------:R-:W-:-:S04]  /*1420*/  F2FP.BF16.F32.PACK_AB R0, RZ, R0 ;  /* 0x00000000ff00723e */ /* 0x000fc800000010ff */
[----:B------:R-:W-:Y:S01]  /*1430*/  PRMT R23, R0, 0x7610, R23 ;  /* 0x0000761000177816 */ /* 0x000fe20000000017 */
[----:B------:R-:W-:Y:S06]  /*1440*/  BRA `(.L_x_6300) ;  /* 0x0000000c00887947 */ /* 0x000fec0003800000 */
.L_x_6301:
[----:B------:R-:W2:Y:S02]  /*1450*/  LDG.E.U16 R4, desc[UR36][R4.64] ;  /* 0x0000002404047981 */ /* 0x000ea4000c1e1500 */
[----:B--2---:R-:W0:Y:S02]  /*1460*/  I2F.S16 R0, R4 ;  /* 0x0000000400007306 */ /* 0x004e240000101400 */
[----:B0-----:R-:W-:-:S04]  /*1470*/  F2FP.BF16.F32.PACK_AB R0, RZ, R0 ;  /* 0x00000000ff00723e */ /* 0x001fc800000010ff */
[----:B------:R-:W-:Y:S01]  /*1480*/  PRMT R23, R0, 0x7610, R23 ;  /* 0x0000761000177816 */ /* 0x000fe20000000017 */
[----:B------:R-:W-:Y:S06]  /*1490*/  BRA `(.L_x_6300) ;  /* 0x0000000c00747947 */ /* 0x000fec0003800000 */
.L_x_6296:
        /* <DEDUP_REMOVED lines=9> */
.L_x_6304:
[----:B------:R-:W2:Y:S02]  /*1530*/  LDG.E.U16 R0, desc[UR36][R4.64] ;  /* 0x0000002404007981 */ /* 0x000ea4000c1e1500 */
[----:B--2---:R-:W-:-:S05]  /*1540*/  HADD2.F32 R0, -RZ, R0.H0_H0 ;  /* 0x20000000ff007230 */ /* 0x004fca0000004100 */
[----:B------:R-:W-:-:S04]  /*1550*/  F2FP.BF16.F32.PACK_AB R0, RZ, R0 ;  /* 0x00000000ff00723e */ /* 0x000fc800000010ff */
[----:B------:R-:W-:Y:S01]  /*1560*/  PRMT R23, R0, 0x7610, R23 ;  /* 0x0000761000177816 */ /* 0x000fe20000000017 */
[----:B------:R-:W-:Y:S06]  /*1570*/  BRA `(.L_x_6300) ;  /* 0x0000000c003c7947 */ /* 0x000fec0003800000 */
.L_x_6303:
        /* <DEDUP_REMOVED lines=9> */
.L_x_6306:
[----:B------:R-:W2:Y:S02]  /*1610*/  LDG.E.U16 R4, desc[UR36][R4.64] ;  /* 0x0000002404047981 */ /* 0x000ea4000c1e1500 */
[----:B--2---:R-:W-:-:S05]  /*1620*/  HADD2.F32 R0, -RZ, R4.H0_H0 ;  /* 0x20000004ff007230 */ /* 0x004fca0000004100 */
[----:B------:R-:W-:-:S04]  /*1630*/  F2FP.BF16.F32.PACK_AB R0, RZ, R0 ;  /* 0x00000000ff00723e */ /* 0x000fc800000010ff */
[----:B------:R-:W-:Y:S01]  /*1640*/  PRMT R23, R0, 0x7610, R23 ;  /* 0x0000761000177816 */ /* 0x000fe20000000017 */
[----:B------:R-:W-:Y:S06]  /*1650*/  BRA `(.L_x_6300) ;  /* 0x0000000c00047947 */ /* 0x000fec0003800000 */
.L_x_6305:
        /* <DEDUP_REMOVED lines=9> */
.L_x_6295:
        /* <DEDUP_REMOVED lines=14> */
.L_x_6309:
        /* <DEDUP_REMOVED lines=9> */
.L_x_6308:
        /* <DEDUP_REMOVED lines=28> */
.L_x_6311:
        /* <DEDUP_REMOVED lines=15> */
.L_x_6310:
[----:B------:R0:W5:Y:S01]  /*1b10*/  LDG.E.U16 R23, desc[UR36][R4.64] ;  /* 0x0000002404177981 */ /* 0x000162000c1e1500 */
[----:B------:R-:W-:Y:S05]  /*1b20*/  BRA `(.L_x_6300) ;  /* 0x0000000400d07947 */ /* 0x000fea0003800000 */
.L_x_6307:
        /* <DEDUP_REMOVED lines=13> */
.L_x_6314:
        /* <DEDUP_REMOVED lines=21> */
.L_x_6318:
[----:B------:R-:W-:Y:S05]  /*1d50*/  BSYNC B1 ;  /* 0x0000000000017941 */ /* 0x000fea0003800000 */
.L_x_6317:
[----:B------:R-:W-:Y:S01]  /*1d60*/  LEA R5, R0, 0x3b800000, 0x17 ;  /* 0x3b80000000057811 */ /* 0x000fe200078eb8ff */
[----:B------:R-:W-:-:S05]  /*1d70*/  IMAD.SHL.U32 R0, R3, 0x100000, RZ ;  /* 0x0010000003007824 */ /* 0x000fca00078e00ff */
[----:B------:R-:W-:-:S07]  /*1d80*/  LOP3.LUT R0, R5, R0, R6, 0xfe, !PT ;  /* 0x0000000005007212 */ /* 0x000fce00078efe06 */
.L_x_6316:
[----:B------:R-:W-:Y:S05]  /*1d90*/  BSYNC B0 ;  /* 0x0000000000007941 */ /* 0x000fea0003800000 */
.L_x_6315:
[----:B------:R-:W-:-:S04]  /*1da0*/  F2FP.BF16.F32.PACK_AB R0, RZ, R0 ;  /* 0x00000000ff00723e */ /* 0x000fc800000010ff */
[----:B------:R-:W-:Y:S01]  /*1db0*/  PRMT R23, R0, 0x7610, R23 ;  /* 0x0000761000177816 */ /* 0x000fe20000000017 */
[----:B------:R-:W-:Y:S06]  /*1dc0*/  BRA `(.L_x_6300) ;  /* 0x0000000400287947 */ /* 0x000fec0003800000 */
.L_x_6313:
        /* <DEDUP_REMOVED lines=21> */
.L_x_6322:
[----:B------:R-:W-:Y:S05]  /*1f20*/  BSYNC B1 ;  /* 0x0000000000017941 */ /* 0x000fea0003800000 */
.L_x_6321:
[----:B------:R-:W-:Y:S01]  /*1f30*/  LEA R5, R0, 0x37800000, 0x17 ;  /* 0x3780000000057811 */ /* 0x000fe200078eb8ff */
[----:B------:R-:W-:-:S05]  /*1f40*/  IMAD.SHL.U32 R0, R3, 0x200000, RZ ;  /* 0x0020000003007824 */ /* 0x000fca00078e00ff */
[----:B------:R-:W-:-:S07]  /*1f50*/  LOP3.LUT R0, R5, R0, R6, 0xfe, !PT ;  /* 0x0000000005007212 */ /* 0x000fce00078efe06 */
.L_x_6320:
[----:B------:R-:W-:Y:S05]  /*1f60*/  BSYNC B0 ;  /* 0x0000000000007941 */ /* 0x000fea0003800000 */
.L_x_6319:
[----:B------:R-:W-:-:S04]  /*1f70*/  F2FP.BF16.F32.PACK_AB R0, RZ, R0 ;  /* 0x00000000ff00723e */ /* 0x000fc800000010ff */
[----:B------:R-:W-:Y:S01]  /*1f80*/  PRMT R23, R0, 0x7610, R23 ;  /* 0x0000761000177816 */ /* 0x000fe20000000017 */
[----:B------:R-:W-:Y:S06]  /*1f90*/  BRA `(.L_x_6300) ;  /* 0x0000000000b47947 */ /* 0x000fec0003800000 */
.L_x_6312:
        /* <DEDUP_REMOVED lines=14> */
.L_x_6326:
[----:B------:R-:W-:Y:S05]  /*2080*/  BSYNC B0 ;  /* 0x0000000000007941 */ /* 0x000fea0003800000 */
.L_x_6325:
[----:B------:R-:W-:-:S04]  /*2090*/  F2FP.BF16.F32.PACK_AB R0, RZ, R0 ;  /* 0x00000000ff00723e */ /* 0x000fc800000010ff */
[----:B------:R-:W-:Y:S01]  /*20a0*/  PRMT R23, R0, 0x7610, R23 ;  /* 0x0000761000177816 */ /* 0x000fe20000000017 */
[----:B------:R-:W-:Y:S06]  /*20b0*/  BRA `(.L_x_6300) ;  /* 0x00000000006c7947 */ /* 0x000fec0003800000 */
.L_x_6299:
        /* <DEDUP_REMOVED lines=16> */
.L_x_6327:
[----:B------:R-:W-:Y:S01]  /*21c0*/  PRMT R23, RZ, 0x7610, R23 ;  /* 0x00007610ff177816 */ /* 0x000fe20000000017 */
[----:B------:R-:W-:Y:S06]  /*21d0*/  BRA `(.L_x_6300) ;  /* 0x0000000000247947 */ /* 0x000fec0003800000 */
.L_x_6324:
[----:B------:R-:W2:Y:S02]  /*21e0*/  LDG.E.64 R4, desc[UR36][R4.64] ;  /* 0x0000002404047981 */ /* 0x000ea4000c1e1b00 */
[----:B--2---:R-:W0:Y:S02]  /*21f0*/  I2F.U64 R0, R4 ;  /* 0x0000000400007312 */ /* 0x004e240000301000 */
[----:B0-----:R-:W-:-:S04]  /*2200*/  F2FP.BF16.F32.PACK_AB R0, RZ, R0 ;  /* 0x00000000ff00723e */ /* 0x001fc800000010ff */
[----:B------:R-:W-:Y:S01]  /*2210*/  PRMT R23, R0, 0x7610, R23 ;  /* 0x0000761000177816 */ /* 0x000fe20000000017 */
[----:B------:R-:W-:Y:S06]  /*2220*/  BRA `(.L_x_6300) ;  /* 0x0000000000107947 */ /* 0x000fec0003800000 */
.L_x_6323:
[----:B------:R-:W2:Y:S02]  /*2230*/  LDG.E R4, desc[UR36][R4.64] ;  /* 0x0000002404047981 */ /* 0x000ea4000c1e1900 */
[----:B--2---:R-:W-:-:S04]  /*2240*/  I2FP.F32.U32 R0, R4 ;  /* 0x0000000400007245 */ /* 0x004fc80000201000 */
[----:B------:R-:W-:-:S04]  /*2250*/  F2FP.BF16.F32.PACK_AB R0, RZ, R0 ;  /* 0x00000000ff00723e */ /* 0x000fc800000010ff */
[----:B------:R-:W-:-:S07]  /*2260*/  PRMT R23, R0, 0x7610, R23 ;  /* 0x0000761000177816 */ /* 0x000fce0000000017 */
.L_x_6300:
[----:B------:R-:W-:-:S07]  /*2270*/  VIADD R27, R27, 0x80 ;  /* 0x000000801b1b7836 */ /* 0x000fce0000000000 */
.L_x_6261:
[----:B------:R-:W-:Y:S05]  /*2280*/  BSYNC B6 ;  /* 0x0000000000067941 */ /* 0x000fea0003800000 */
.L_x_6260:
[----:B------:R-:W-:Y:S01]  /*2290*/  ISETP.GE.AND P0, PT, R27, R16, PT ;  /* 0x000000101b00720c */ /* 0x000fe20003f06270 */
[----:B------:R-:W-:Y:S01]  /*22a0*/  BSSY B6, `(.L_x_6328) ;  /* 0x000021e000067945 */ /* 0x000fe20003800000 */
[----:B------:R-:W-:-:S11]  /*22b0*/  PRMT R18, RZ, 0x7610, R18 ;  /* 0x00007610ff127816 */ /* 0x000fd60000000012 */
        /* <DEDUP_REMOVED lines=23> */
.L_x_6333:
[----:B------:R-:W2:Y:S02]  /*2430*/  LDG.E.U8 R4, desc[UR36][R4.64] ;  /* 0x0000002404047981 */ /* 0x000ea4000c1e1100 */
[----:B--2---:R-:W-:-:S04]  /*2440*/  I2FP.F32.U32 R0, R4 ;  /* 0x0000000400007245 */ /* 0x004fc80000201000 */
[----:B------:R-:W-:-:S04]  /*2450*/  F2FP.BF16.F32.PACK_AB R0, RZ, R0 ;  /* 0x00000000ff00723e */ /* 0x000fc800000010ff */
[----:B------:R-:W-:Y:S01]  /*2460*/  PRMT R19, R0, 0x7610, R19 ;  /* 0x0000761000137816 */ /* 0x000fe20000000013 */
[----:B------:R-:W-:Y:S06]  /*2470*/  BRA `(.L_x_6335) ;  /* 0x0000000c00cc7947 */ /* 0x000fec0003800000 */
.L_x_6332:
        /* <DEDUP_REMOVED lines=11> */
.L_x_6337:
[----:B------:R-:W2:Y:S02]  /*2530*/  LDG.E R4, desc[UR36][R4.64] ;  /* 0x0000002404047981 */ /* 0x000ea4000c1e1900 */
[----:B--2---:R-:W-:-:S04]  /*2540*/  I2FP.F32.S32 R0, R4 ;  /* 0x0000000400007245 */ /* 0x004fc80000201400 */
[----:B------:R-:W-:-:S04]  /*2550*/  F2FP.BF16.F32.PACK_AB R0, RZ, R0 ;  /* 0x00000000ff00723e */ /* 0x000fc800000010ff */
[----:B------:R-:W-:Y:S01]  /*2560*/  PRMT R19, R0, 0x7610, R19 ;  /* 0x0000761000137816 */ /* 0x000fe20000000013 */
[----:B------:R-:W-:Y:S06]  /*2570*/  BRA `(.L_x_6335) ;  /* 0x0000000c008c7947 */ /* 0x000fec0003800000 */
.L_x_6336:
[----:B------:R-:W2:Y:S02]  /*2580*/  LDG.E.U16 R4, desc[UR36][R4.64] ;  /* 0x0000002404047981 */ /* 0x000ea4000c1e1500 */
[----:B--2---:R-:W0:Y:S02]  /*2590*/  I2F.S16 R0, R4 ;  /* 0x0000000400007306 */ /* 0x004e240000101400 */
[----:B0-----:R-:W-:-:S04]  /*25a0*/  F2FP.BF16.F32.PACK_AB R0, RZ, R0 ;  /* 0x00000000ff00723e */ /* 0x001fc800000010ff */
[----:B------:R-:W-:Y:S01]  /*25b0*/  PRMT R19, R0, 0x7610, R19 ;  /* 0x0000761000137816 */ /* 0x000fe20000000013 */
[----:B------:R-:W-:Y:S06]  /*25c0*/  BRA `(.L_x_6335) ;  /* 0x0000000c00787947 */ /* 0x000fec0003800000 */
.L_x_6331:
        /* <DEDUP_REMOVED lines=9> */
.L_x_6339:
[----:B------:R-:W2:Y:S02]  /*2660*/  LDG.E.U16 R0, desc[UR36][R4.64] ;  /* 0x0000002404007981 */ /* 0x000ea4000c1e1500 */
[----:B--2---:R-:W-:-:S05]  /*2670*/  HADD2.F32 R0, -RZ, R0.H0_H0 ;  /* 0x20000000ff007230 */ /* 0x004fca0000004100 */
[----:B------:R-:W-:-:S04]  /*2680*/  F2FP.BF16.F32.PACK_AB R0, RZ, R0 ;  /* 0x00000000ff00723e */ /* 0x000fc800000010ff */
[----:B------:R-:W-:Y:S01]  /*2690*/  PRMT R19, R0, 0x7610, R19 ;  /* 0x0000761000137816 */ /* 0x000fe20000000013 */
[----:B------:R-:W-:Y:S06]  /*26a0*/  BRA `(.L_x_6335) ;  /* 0x0000000c00407947 */ /* 0x000fec0003800000 */
.L_x_6338:
        /* <DEDUP_REMOVED lines=9> */
.L_x_6341:
[----:B------:R-:W2:Y:S02]  /*2740*/  LDG.E.U16 R4, desc[UR36][R4.64] ;  /* 0x0000002404047981 */ /* 0x000ea4000c1e1500 */
[----:B--2---:R-:W-:-:S05]  /*2750*/  HADD2.F32 R0, -RZ, R4.H0_H0 ;  /* 0x20000004ff007230 */ /* 0x004fca0000004100 */
[----:B------:R-:W-:-:S04]  /*2760*/  F2FP.BF16.F32.PACK_AB R0, RZ, R0 ;  /* 0x00000000ff00723e */ /* 0x000fc800000010ff */
[----:B------:R-:W-:Y:S01]  /*2770*/  PRMT R19, R0, 0x7610, R19 ;  /* 0x0000761000137816 */ /* 0x000fe20000000013 */
[----:B------:R-:W-:Y:S06]  /*2780*/  BRA `(.L_x_6335) ;  /* 0x0000000c00087947 */ /* 0x000fec0003800000 */
.L_x_6340:
        /* <DEDUP_REMOVED lines=9> */
.L_x_6330:
        /* <DEDUP_REMOVED lines=14> */
.L_x_6344:
        /* <DEDUP_REMOVED lines=9> */
.L_x_6343:
        /* <DEDUP_REMOVED lines=28> */
.L_x_6346:
[----:B------:R-:W2:Y:S02]  /*2b50*/  LDG.E.U8 R4, desc[UR36][R4.64] ;  /* 0x0000002404047981 */ /* 0x000ea4000c1e1100 */
[----:B--2---:R-:W-:-:S05]  /*2b60*/  IMAD.SHL.U32 R0, R4, 0x2000000, RZ ;  /* 0x0200000004007824 */ /* 0x004fca00078e00ff */
[----:B------:R-:W-:-:S13]  /*2b70*/  ISETP.GE.U32.AND P0, PT, R0, 0x8000000, PT ;  /* 0x080000000000780c */ /* 0x000fda0003f06070 */
[C---:B------:R-:W-:Y:S02]  /*2b80*/  @P0 IMAD.SHL.U32 R3, R4.reuse, 0x200000, RZ ;  /* 0x0020000004030824 */ /* 0x040fe400078e00ff */
[----:B------:R-:W-:-:S03]  /*2b90*/  @!P0 IMAD.SHL.U32 R0, R4, 0x100, RZ ;  /* 0x0000010004008824 */ /* 0x000fc600078e00ff */
[----:B------:R-:W-:Y:S02]  /*2ba0*/  @P0 LOP3.LUT R3, R3, 0xfe00000, RZ, 0xc0, !PT ;  /* 0x0fe0000003030812 */ /* 0x000fe400078ec0ff */
        /* <DEDUP_REMOVED lines=10> */
.L_x_6345:
[----:B------:R0:W5:Y:S01]  /*2c50*/  LDG.E.U16 R19, desc[UR36][R4.64] ;  /* 0x0000002404137981 */ /* 0x000162000c1e1500 */
[----:B------:R-:W-:Y:S05]  /*2c60*/  BRA `(.L_x_6335) ;  /* 0x0000000400d07947 */ /* 0x000fea0003800000 */
.L_x_6342:
        /* <DEDUP_REMOVED lines=13> */
.L_x_6349:
        /* <DEDUP_REMOVED lines=21> */
.L_x_6353:
[----:B------:R-:W-:Y:S05]  /*2e90*/  BSYNC B1 ;  /* 0x0000000000017941 */ /* 0x000fea0003800000 */
.L_x_6352:
[----:B------:R-:W-:Y:S01]  /*2ea0*/  LEA R5, R0, 0x3b800000, 0x17 ;  /* 0x3b80000000057811 */ /* 0x000fe200078eb8ff */
[----:B------:R-:W-:-:S05]  /*2eb0*/  IMAD.SHL.U32 R0, R3, 0x100000, RZ ;  /* 0x0010000003007824 */ /* 0x000fca00078e00ff */
[----:B------:R-:W-:-:S07]  /*2ec0*/  LOP3.LUT R0, R5, R0, R6, 0xfe, !PT ;  /* 0x0000000005007212 */ /* 0x000fce00078efe06 */
.L_x_6351:
[----:B------:R-:W-:Y:S05]  /*2ed0*/  BSYNC B0 ;  /* 0x0000000000007941 */ /* 0x000fea0003800000 */
.L_x_6350:
[----:B------:R-:W-:-:S04]  /*2ee0*/  F2FP.BF16.F32.PACK_AB R0, RZ, R0 ;  /* 0x00000000ff00723e */ /* 0x000fc800000010ff */
[----:B------:R-:W-:Y:S01]  /*2ef0*/  PRMT R19, R0, 0x7610, R19 ;  /* 0x0000761000137816 */ /* 0x000fe20000000013 */
[----:B------:R-:W-:Y:S06]  /*2f00*/  BRA `(.L_x_6335) ;  /* 0x0000000400287947 */ /* 0x000fec0003800000 */
.L_x_6348:
        /* <DEDUP_REMOVED lines=21> */
.L_x_6357:
[----:B------:R-:W-:Y:S05]  /*3060*/  BSYNC B1 ;  /* 0x0000000000017941 */ /* 0x000fea0003800000 */
.L_x_6356:
[----:B------:R-:W-:Y:S01]  /*3070*/  LEA R5, R0, 0x37800000, 0x17 ;  /* 0x3780000000057811 */ /* 0x000fe200078eb8ff */
[----:B------:R-:W-:-:S05]  /*3080*/  IMAD.SHL.U32 R0, R3, 0x200000, RZ ;  /* 0x0020000003007824 */ /* 0x000fca00078e00ff */
[----:B------:R-:W-:-:S07]  /*3090*/  LOP3.LUT R0, R5, R0, R6, 0xfe, !PT ;  /* 0x0000000005007212 */ /* 0x000fce00078efe06 */
.L_x_6355:
[----:B------:R-:W-:Y:S05]  /*30a0*/  BSYNC B0 ;  /* 0x0000000000007941 */ /* 0x000fea0003800000 */
.L_x_6354:
[----:B------:R-:W-:-:S04]  /*30b0*/  F2FP.BF16.F32.PACK_AB R0, RZ, R0 ;  /* 0x00000000ff00723e */ /* 0x000fc800000010ff */
[----:B------:R-:W-:Y:S01]  /*30c0*/  PRMT R19, R0, 0x7610, R19 ;  /* 0x0000761000137816 */ /* 0x000fe20000000013 */
[----:B------:R-:W-:Y:S06]  /*30d0*/  BRA `(.L_x_6335) ;  /* 0x0000000000b47947 */ /* 0x000fec0003800000 */
.L_x_6347:
        /* <DEDUP_REMOVED lines=14> */
.L_x_6361:
[----:B------:R-:W-:Y:S05]  /*31c0*/  BSYNC B0 ;  /* 0x0000000000007941 */ /* 0x000fea0003800000 */
.L_x_6360:
[----:B------:R-:W-:-:S04]  /*31d0*/  F2FP.BF16.F32.PACK_AB R0, RZ, R0 ;  /* 0x00000000ff00723e */ /* 0x000fc800000010ff */
[----:B------:R-:W-:Y:S01]  /*31e0*/  PRMT R19, R0, 0x7610, R19 ;  /* 0x0000761000137816 */ /* 0x000fe20000000013 */
[----:B------:R-:W-:Y:S06]  /*31f0*/  BRA `(.L_x_6335) ;  /* 0x00000000006c7947 */ /* 0x000fec0003800000 */
.L_x_6334:
        /* <DEDUP_REMOVED lines=16> */
.L_x_6362:
[----:B------:R-:W-:Y:S01]  /*3300*/  PRMT R19, RZ, 0x7610, R19 ;  /* 0x00007610ff137816 */ /* 0x000fe20000000013 */
[----:B------:R-:W-:Y:S06]  /*3310*/  BRA `(.L_x_6335) ;  /* 0x0000000000247947 */ /* 0x000fec0003800000 */
.L_x_6359:
[----:B------:R-:W2:Y:S02]  /*3320*/  LDG.E.64 R4, desc[UR36][R4.64] ;  /* 0x0000002404047981 */ /* 0x000ea4000c1e1b00 */
[----:B--2---:R-:W0:Y:S02]  /*3330*/  I2F.U64 R0, R4 ;  /* 0x0000000400007312 */ /* 0x004e240000301000 */
[----:B0-----:R-:W-:-:S04]  /*3340*/  F2FP.BF16.F32.PACK_AB R0, RZ, R0 ;  /* 0x00000000ff00723e */ /* 0x001fc800000010ff */
[----:B------:R-:W-:Y:S01]  /*3350*/  PRMT R19, R0, 0x7610, R19 ;  /* 0x0000761000137816 */ /* 0x000fe20000000013 */
[----:B------:R-:W-:Y:S06]  /*3360*/  BRA `(.L_x_6335) ;  /* 0x0000000000107947 */ /* 0x000fec0003800000 */
.L_x_6358:
[----:B------:R-:W2:Y:S02]  /*3370*/  LDG.E R4, desc[UR36][R4.64] ;  /* 0x0000002404047981 */ /* 0x000ea4000c1e1900 */
[----:B--2---:R-:W-:-:S04]  /*3380*/  I2FP.F32.U32 R0, R4 ;  /* 0x0000000400007245 */ /* 0x004fc80000201000 */
[----:B------:R-:W-:-:S04]  /*3390*/  F2FP.BF16.F32.PACK_AB R0, RZ, R0 ;  /* 0x00000000ff00723e */ /* 0x000fc800000010ff */
[----:B------:R-:W-:-:S07]  /*33a0*/  PRMT R19, R0, 0x7610, R19 ;  /* 0x0000761000137816 */ /* 0x000fce0000000013 */
.L_x_6335:
        /* <DEDUP_REMOVED lines=21> */
.L_x_6366:
[----:B------:R-:W2:Y:S02]  /*3500*/  LDG.E.U8 R4, desc[UR36][R4.64] ;  /* 0x0000002404047981 */ /* 0x000ea4000c1e1100 */
[----:B--2---:R-:W-:-:S04]  /*3510*/  I2FP.F32.U32 R0, R4 ;  /* 0x0000000400007245 */ /* 0x004fc80000201000 */
[----:B------:R-:W-:-:S04]  /*3520*/  F2FP.BF16.F32.PACK_AB R0, RZ, R0 ;  /* 0x00000000ff00723e */ /* 0x000fc800000010ff */
[----:B------:R-:W-:Y:S01]  /*3530*/  PRMT R18, R0, 0x7610, R18 ;  /* 0x0000761000127816 */ /* 0x000fe20000000012 */
[----:B------:R-:W-:Y:S06]  /*3540*/  BRA `(.L_x_6368) ;  /* 0x0000000c00c87947 */ /* 0x000fec0003800000 */
.L_x_6365:
        /* <DEDUP_REMOVED lines=11> */
.L_x_6370:
[----:B------:R-:W2:Y:S02]  /*3600*/  LDG.E R4, desc[UR36][R4.64] ;  /* 0x0000002404047981 */ /* 0x000ea4000c1e1900 */
[----:B--2---:R-:W-:-:S04]  /*3610*/  I2FP.F32.S32 R0, R4 ;  /* 0x0000000400007245 */ /* 0x004fc80000201400 */
[----:B------:R-:W-:-:S04]  /*3620*/  F2FP.BF16.F32.PACK_AB R0, RZ, R0 ;  /* 0x00000000ff00723e */ /* 0x000fc800000010ff */
[----:B------:R-:W-:Y:S01]  /*3630*/  PRMT R18, R0, 0x7610, R18 ;  /* 0x0000761000127816 */ /* 0x000fe20000000012 */
[----:B------:R-:W-:Y:S06]  /*3640*/  BRA `(.L_x_6368) ;  /* 0x0000000c00887947 */ /* 0x000fec0003800000 */
.L_x_6369:
[----:B------:R-:W2:Y:S02]  /*3650*/  LDG.E.U16 R4, desc[UR36][R4.64] ;  /* 0x0000002404047981 */ /* 0x000ea4000c1e1500 */
[----:B--2---:R-:W0:Y:S02]  /*3660*/  I2F.S16 R0, R4 ;  /* 0x0000000400007306 */ /* 0x004e240000101400 */
[----:B0-----:R-:W-:-:S04]  /*3670*/  F2FP.BF16.F32.PACK_AB R0, RZ, R0 ;  /* 0x00000000ff00723e */ /* 0x001fc800000010ff */
[----:B------:R-:W-:Y:S01]  /*3680*/  PRMT R18, R0, 0x7610, R18 ;  /* 0x0000761000127816 */ /* 0x000fe20000000012 */
[----:B------:R-:W-:Y:S06]  /*3690*/  BRA `(.L_x_6368) ;  /* 0x0000000c00747947 */ /* 0x000fec0003800000 */
.L_x_6364:
        /* <DEDUP_REMOVED lines=9> */
.L_x_6372:
[----:B------:R-:W2:Y:S02]  /*3730*/  LDG.E.U16 R0, desc[UR36][R4.64] ;  /* 0x0000002404007981 */ /* 0x000ea4000c1e1500 */
[----:B--2---:R-:W-:-:S05]  /*3740*/  HADD2.F32 R0, -RZ, R0.H0_H0 ;  /* 0x20000000ff007230 */ /* 0x004fca0000004100 */
[----:B------:R-:W-:-:S04]  /*3750*/  F2FP.BF16.F32.PACK_AB R0, RZ, R0 ;  /* 0x00000000ff00723e */ /* 0x000fc800000010ff */
[----:B------:R-:W-:Y:S01]  /*3760*/  PRMT R18, R0, 0x7610, R18 ;  /* 0x0000761000127816 */ /* 0x000fe20000000012 */
[----:B------:R-:W-:Y:S06]  /*3770*/  BRA `(.L_x_6368) ;  /* 0x0000000c003c7947 */ /* 0x000fec0003800000 */
.L_x_6371:
        /* <DEDUP_REMOVED lines=9> */
.L_x_6374:
[----:B------:R-:W2:Y:S02]  /*3810*/  LDG.E.U16 R4, desc[UR36][R4.64] ;  /* 0x0000002404047981 */ /* 0x000ea4000c1e1500 */
[----:B--2---:R-:W-:-:S05]  /*3820*/  HADD2.F32 R0, -RZ, R4.H0_H0 ;  /* 0x20000004ff007230 */ /* 0x004fca0000004100 */
[----:B------:R-:W-:-:S04]  /*3830*/  F2FP.BF16.F32.PACK_AB R0, RZ, R0 ;  /* 0x00000000ff00723e */ /* 0x000fc800000010ff */
[----:B------:R-:W-:Y:S01]  /*3840*/  PRMT R18, R0, 0x7610, R18 ;  /* 0x0000761000127816 */ /* 0x000fe20000000012 */
[----:B------:R-:W-:Y:S06]  /*3850*/  BRA `(.L_x_6368) ;  /* 0x0000000c00047947 */ /* 0x000fec0003800000 */
.L_x_6373:
        /* <DEDUP_REMOVED lines=9> */
.L_x_6363:
        /* <DEDUP_REMOVED lines=14> */
.L_x_6377:
        /* <DEDUP_REMOVED lines=9> */
.L_x_6376:
        /* <DEDUP_REMOVED lines=28> */
.L_x_6379:
        /* <DEDUP_REMOVED lines=15> */
.L_x_6378:
[----:B------:R0:W5:Y:S01]  /*3d10*/  LDG.E.U16 R18, desc[UR36][R4.64] ;  /* 0x0000002404127981 */ /* 0x000162000c1e1500 */
[----:B------:R-:W-:Y:S05]  /*3d20*/  BRA `(.L_x_6368) ;  /* 0x0000000400d07947 */ /* 0x000fea0003800000 */
.L_x_6375:
        /* <DEDUP_REMOVED lines=13> */
.L_x_6382:
        /* <DEDUP_REMOVED lines=21> */
.L_x_6386:
[----:B------:R-:W-:Y:S05]  /*3f50*/  BSYNC B1 ;  /* 0x0000000000017941 */ /* 0x000fea0003800000 */
.L_x_6385:
[----:B------:R-:W-:Y:S01]  /*3f60*/  LEA R5, R0, 0x3b800000, 0x17 ;  /* 0x3b80000000057811 */ /* 0x000fe200078eb8ff */
[----:B------:R-:W-:-:S05]  /*3f70*/  IMAD.SHL.U32 R0, R3, 0x100000, RZ ;  /* 0x0010000003007824 */ /* 0x000fca00078e00ff */
[----:B------:R-:W-:-:S07]  /*3f80*/  LOP3.LUT R0, R5, R0, R6, 0xfe, !PT ;  /* 0x0000000005007212 */ /* 0x000fce00078efe06 */
.L_x_6384:
[----:B------:R-:W-:Y:S05]  /*3f90*/  BSYNC B0 ;  /* 0x0000000000007941 */ /* 0x000fea0003800000 */
.L_x_6383:
[----:B------:R-:W-:-:S04]  /*3fa0*/  F2FP.BF16.F32.PACK_AB R0, RZ, R0 ;  /* 0x00000000ff00723e */ /* 0x000fc800000010ff */
[----:B------:R-:W-:Y:S01]  /*3fb0*/  PRMT R18, R0, 0x7610, R18 ;  /* 0x0000761000127816 */ /* 0x000fe20000000012 */
[----:B------:R-:W-:Y:S06]  /*3fc0*/  BRA `(.L_x_6368) ;  /* 0x0000000400287947 */ /* 0x000fec0003800000 */
.L_x_6381:
        /* <DEDUP_REMOVED lines=21> */
.L_x_6390:
[----:B------:R-:W-:Y:S05]  /*4120*/  BSYNC B1 ;  /* 0x0000000000017941 */ /* 0x000fea0003800000 */
.L_x_6389:
[----:B------:R-:W-:Y:S01]  /*4130*/  LEA R5, R0, 0x37800000, 0x17 ;  /* 0x3780000000057811 */ /* 0x000fe200078eb8ff */
[----:B------:R-:W-:-:S05]  /*4140*/  IMAD.SHL.U32 R0, R3, 0x200000, RZ ;  /* 0x0020000003007824 */ /* 0x000fca00078e00ff */
[----:B------:R-:W-:-:S07]  /*4150*/  LOP3.LUT R0, R5, R0, R6, 0xfe, !PT ;  /* 0x0000000005007212 */ /* 0x000fce00078efe06 */
.L_x_6388:
[----:B------:R-:W-:Y:S05]  /*4160*/  BSYNC B0 ;  /* 0x0000000000007941 */ /* 0x000fea0003800000 */
.L_x_6387:
[----:B------:R-:W-:-:S04]  /*4170*/  F2FP.BF16.F32.PACK_AB R0, RZ, R0 ;  /* 0x00000000ff00723e */ /* 0x000fc800000010ff */
[----:B------:R-:W-:Y:S01]  /*4180*/  PRMT R18, R0, 0x7610, R18 ;  /* 0x0000761000127816 */ /* 0x000fe20000000012 */
[----:B------:R-:W-:Y:S06]  /*4190*/  BRA `(.L_x_6368) ;  /* 0x0000000000b47947 */ /* 0x000fec0003800000 */
.L_x_6380:
        /* <DEDUP_REMOVED lines=14> */
.L_x_6394:
[----:B------:R-:W-:Y:S05]  /*4280*/  BSYNC B0 ;  /* 0x0000000000007941 */ /* 0x000fea0003800000 */
.L_x_6393:
[----:B------:R-:W-:-:S04]  /*4290*/  F2FP.BF16.F32.PACK_AB R0, RZ, R0 ;  /* 0x00000000ff00723e */ /* 0x000fc800000010ff */
[----:B------:R-:W-:Y:S01]  /*42a0*/  PRMT R18, R0, 0x7610, R18 ;  /* 0x0000761000127816 */ /* 0x000fe20000000012 */
[----:B------:R-:W-:Y:S06]  /*42b0*/  BRA `(.L_x_6368) ;  /* 0x00000000006c7947 */ /* 0x000fec0003800000 */
.L_x_6367:
        /* <DEDUP_REMOVED lines=16> */
.L_x_6395:
[----:B------:R-:W-:Y:S01]  /*43c0*/  PRMT R18, RZ, 0x7610, R18 ;  /* 0x00007610ff127816 */ /* 0x000fe20000000012 */
[----:B------:R-:W-:Y:S06]  /*43d0*/  BRA `(.L_x_6368) ;  /* 0x0000000000247947 */ /* 0x000fec0003800000 */
.L_x_6392:
[----:B------:R-:W2:Y:S02]  /*43e0*/  LDG.E.64 R4, desc[UR36][R4.64] ;  /* 0x0000002404047981 */ /* 0x000ea4000c1e1b00 */
[----:B--2---:R-:W0:Y:S02]  /*43f0*/  I2F.U64 R0, R4 ;  /* 0x0000000400007312 */ /* 0x004e240000301000 */
[----:B0-----:R-:W-:-:S04]  /*4400*/  F2FP.BF16.F32.PACK_AB R0, RZ, R0 ;  /* 0x00000000ff00723e */ /* 0x001fc800000010ff */
[----:B------:R-:W-:Y:S01]  /*4410*/  PRMT R18, R0, 0x7610, R18 ;  /* 0x0000761000127816 */ /* 0x000fe20000000012 */
[----:B------:R-:W-:Y:S06]  /*4420*/  BRA `(.L_x_6368) ;  /* 0x0000000000107947 */ /* 0x000fec0003800000 */
.L_x_6391:
[----:B------:R-:W2:Y:S02]  /*4430*/  LDG.E R4, desc[UR36][R4.64] ;  /* 0x0000002404047981 */ /* 0x000ea4000c1e1900 */
[----:B--2---:R-:W-:-:S04]  /*4440*/  I2FP.F32.U32 R0, R4 ;  /* 0x0000000400007245 */ /* 0x004fc80000201000 */
[----:B------:R-:W-:-:S04]  /*4450*/  F2FP.BF16.F32.PACK_AB R0, RZ, R0 ;  /* 0x00000000ff00723e */ /* 0x000fc800000010ff */
[----:B------:R-:W-:-:S07]  /*4460*/  PRMT R18, R0, 0x7610, R18 ;  /* 0x0000761000127816 */ /* 0x000fce0000000012 */
.L_x_6368:
[----:B------:R-:W-:-:S07]  /*4470*/  VIADD R27, R27, 0x80 ;  /* 0x000000801b1b7836 */ /* 0x000fce0000000000 */
.L_x_6329:
[----:B------:R-:W-:Y:S05]  /*4480*/  BSYNC B6 ;  /* 0x0000000000067941 */ /* 0x000fea0003800000 */
.L_x_6328:
        /* <DEDUP_REMOVED lines=28> */
.L_x_6401:
[----:B------:R-:W2:Y:S02]  /*4650*/  LDG.E.U8 R4, desc[UR36][R4.64] ;  /* 0x0000002404047981 */ /* 0x000ea4000c1e1100 */
[----:B--2---:R-:W-:-:S04]  /*4660*/  I2FP.F32.U32 R0, R4 ;  /* 0x0000000400007245 */ /* 0x004fc80000201000 */
[----:B------:R-:W-:-:S04]  /*4670*/  F2FP.BF16.F32.PACK_AB R0, RZ, R0 ;  /* 0x00000000ff00723e */ /* 0x000fc800000010ff */
[----:B------:R-:W-:Y:S01]  /*4680*/  PRMT R24, R0, 0x7610, R24 ;  /* 0x0000761000187816 */ /* 0x000fe20000000018 */
[----:B------:R-:W-:Y:S06]  /*4690*/  BRA `(.L_x_6403) ;  /* 0x0000000c00c87947 */ /* 0x000fec0003800000 */
.L_x_6400:
        /* <DEDUP_REMOVED lines=11> */
.L_x_6405:
[----:B------:R-:W2:Y:S02]  /*4750*/  LDG.E R4, desc[UR36][R4.64] ;  /* 0x0000002404047981 */ /* 0x000ea4000c1e1900 */
[----:B--2---:R-:W-:-:S04]  /*4760*/  I2FP.F32.S32 R0, R4 ;  /* 0x0000000400007245 */ /* 0x004fc80000201400 */
[----:B------:R-:W-:-:S04]  /*4770*/  F2FP.BF16.F32.PACK_AB R0, RZ, R0 ;  /* 0x00000000ff00723e */ /* 0x000fc800000010ff */
[----:B------:R-:W-:Y:S01]  /*4780*/  PRMT R24, R0, 0x7610, R24 ;  /* 0x0000761000187816 */ /* 0x000fe20000000018 */
[----:B------:R-:W-:Y:S06]  /*4790*/  BRA `(.L_x_6403) ;  /* 0x0000000c00887947 */ /* 0x000fec0003800000 */
.L_x_6404:
[----:B------:R-:W2:Y:S02]  /*47a0*/  LDG.E.U16 R4, desc[UR36][R4.64] ;  /* 0x0000002404047981 */ /* 0x000ea4000c1e1500 */
[----:B--2---:R-:W0:Y:S02]  /*47b0*/  I2F.S16 R0, R4 ;  /* 0x0000000400007306 */ /* 0x004e240000101400 */
[----:B0-----:R-:W-:-:S04]  /*47c0*/  F2FP.BF16.F32.PACK_AB R0, RZ, R0 ;  /* 0x00000000ff00723e */ /* 0x001fc800000010ff */
[----:B------:R-:W-:Y:S01]  /*47d0*/  PRMT R24, R0, 0x7610, R24 ;  /* 0x0000761000187816 */ /* 0x000fe20000000018 */
[----:B------:R-:W-:Y:S06]  /*47e0*/  BRA `(.L_x_6403) ;  /* 0x0000000c00747947 */ /* 0x000fec0003800000 */
.L_x_6399:
        /* <DEDUP_REMOVED lines=9> */
.L_x_6407:
[----:B------:R-:W2:Y:S02]  /*4880*/  LDG.E.U16 R0, desc[UR36][R4.64] ;  /* 0x0000002404007981 */ /* 0x000ea4000c1e1500 */
[----:B--2---:R-:W-:-:S05]  /*4890*/  HADD2.F32 R0, -RZ, R0.H0_H0 ;  /* 0x20000000ff007230 */ /* 0x004fca0000004100 */
[----:B------:R-:W-:-:S04]  /*48a0*/  F2FP.BF16.F32.PACK_AB R0, RZ, R0 ;  /* 0x00000000ff00723e */ /* 0x000fc800000010ff */
[----:B------:R-:W-:Y:S01]  /*48b0*/  PRMT R24, R0, 0x7610, R24 ;  /* 0x0000761000187816 */ /* 0x000fe20000000018 */
[----:B------:R-:W-:Y:S06]  /*48c0*/  BRA `(.L_x_6403) ;  /* 0x0000000c003c7947 */ /* 0x000fec0003800000 */
.L_x_6406:
        /* <DEDUP_REMOVED lines=9> */
.L_x_6409:
[----:B------:R-:W2:Y:S02]  /*4960*/  LDG.E.U16 R4, desc[UR36][R4.64] ;  /* 0x0000002404047981 */ /* 0x000ea4000c1e1500 */
[----:B--2---:R-:W-:-:S05]  /*4970*/  HADD2.F32 R0, -RZ, R4.H0_H0 ;  /* 0x20000004ff007230 */ /* 0x004fca0000004100 */
[----:B------:R-:W-:-:S04]  /*4980*/  F2FP.BF16.F32.PACK_AB R0, RZ, R0 ;  /* 0x00000000ff00723e */ /* 0x000fc800000010ff */
[----:B------:R-:W-:Y:S01]  /*4990*/  PRMT R24, R0, 0x7610, R24 ;  /* 0x0000761000187816 */ /* 0x000fe20000000018 */
[----:B------:R-:W-:Y:S06]  /*49a0*/  BRA `(.L_x_6403) ;  /* 0x0000000c00047947 */ /* 0x000fec0003800000 */
.L_x_6408:
        /* <DEDUP_REMOVED lines=9> */
.L_x_6398:
        /* <DEDUP_REMOVED lines=14> */
.L_x_6412:
        /* <DEDUP_REMOVED lines=9> */
.L_x_6411:
        /* <DEDUP_REMOVED lines=28> */
.L_x_6414:
        /* <DEDUP_REMOVED lines=15> */
.L_x_6413:
[----:B------:R0:W5:Y:S01]  /*4e60*/  LDG.E.U16 R24, desc[UR36][R4.64] ;  /* 0x0000002404187981 */ /* 0x000162000c1e1500 */
[----:B------:R-:W-:Y:S05]  /*4e70*/  BRA `(.L_x_6403) ;  /* 0x0000000400d07947 */ /* 0x000fea0003800000 */
.L_x_6410:
        /* <DEDUP_REMOVED lines=13> */
.L_x_6417:
        /* <DEDUP_REMOVED lines=21> */
.L_x_6421:
[----:B------:R-:W-:Y:S05]  /*50a0*/  BSYNC B1 ;  /* 0x0000000000017941 */ /* 0x000fea0003800000 */
.L_x_6420:
[----:B------:R-:W-:Y:S01]  /*50b0*/  LEA R5, R0, 0x3b800000, 0x17 ;  /* 0x3b80000000057811 */ /* 0x000fe200078eb8ff */
[----:B------:R-:W-:-:S05]  /*50c0*/  IMAD.SHL.U32 R0, R3, 0x100000, RZ ;  /* 0x0010000003007824 */ /* 0x000fca00078e00ff */
[----:B------:R-:W-:-:S07]  /*50d0*/  LOP3.LUT R0, R5, R0, R6, 0xfe, !PT ;  /* 0x0000000005007212 */ /* 0x000fce00078efe06 */
.L_x_6419:
[----:B------:R-:W-:Y:S05]  /*50e0*/  BSYNC B0 ;  /* 0x0000000000007941 */ /* 0x000fea0003800000 */
.L_x_6418:
[----:B------:R-:W-:-:S04]  /*50f0*/  F2FP.BF16.F32.PACK_AB R0, RZ, R0 ;  /* 0x00000000ff00723e */ /* 0x000fc800000010ff */
[----:B------:R-:W-:Y:S01]  /*5100*/  PRMT R24, R0, 0x7610, R24 ;  /* 0x0000761000187816 */ /* 0x000fe20000000018 */
[----:B------:R-:W-:Y:S06]  /*5110*/  BRA `(.L_x_6403) ;  /* 0x0000000400287947 */ /* 0x000fec0003800000 */
.L_x_6416:
        /* <DEDUP_REMOVED lines=21> */
.L_x_6425:
[----:B------:R-:W-:Y:S05]  /*5270*/  BSYNC B1 ;  /* 0x0000000000017941 */ /* 0x000fea0003800000 */
.L_x_6424:
[----:B------:R-:W-:Y:S01]  /*5280*/  LEA R5, R0, 0x37800000, 0x17 ;  /* 0x3780000000057811 */ /* 0x000fe200078eb8ff */
[----:B------:R-:W-:-:S05]  /*5290*/  IMAD.SHL.U32 R0, R3, 0x200000, RZ ;  /* 0x0020000003007824 */ /* 0x000fca00078e00ff */
[----:B------:R-:W-:-:S07]  /*52a0*/  LOP3.LUT R0, R5, R0, R6, 0xfe, !PT ;  /* 0x0000000005007212 */ /* 0x000fce00078efe06 */
.L_x_6423:
[----:B------:R-:W-:Y:S05]  /*52b0*/  BSYNC B0 ;  /* 0x0000000000007941 */ /* 0x000fea0003800000 */
.L_x_6422:
[----:B------:R-:W-:-:S04]  /*52c0*/  F2FP.BF16.F32.PACK_AB R0, RZ, R0 ;  /* 0x00000000ff00723e */ /* 0x000fc800000010ff */
[----:B------:R-:W-:Y:S01]  /*52d0*/  PRMT R24, R0, 0x7610, R24 ;  /* 0x0000761000187816 */ /* 0x000fe20000000018 */
[----:B------:R-:W-:Y:S06]  /*52e0*/  BRA `(.L_x_6403) ;  /* 0x0000000000b47947 */ /* 0x000fec0003800000 */
.L_x_6415:
        /* <DEDUP_REMOVED lines=14> */
.L_x_6429:
[----:B------:R-:W-:Y:S05]  /*53d0*/  BSYNC B0 ;  /* 0x0000000000007941 */ /* 0x000fea0003800000 */
.L_x_6428:
[----:B------:R-:W-:-:S04]  /*53e0*/  F2FP.BF16.F32.PACK_AB R0, RZ, R0 ;  /* 0x00000000ff00723e */ /* 0x000fc800000010ff */
[----:B------:R-:W-:Y:S01]  /*53f0*/  PRMT R24, R0, 0x7610, R24 ;  /* 0x0000761000187816 */ /* 0x000fe20000000018 */
[----:B------:R-:W-:Y:S06]  /*5400*/  BRA `(.L_x_6403) ;  /* 0x00000000006c7947 */ /* 0x000fec0003800000 */
.L_x_6402:
        /* <DEDUP_REMOVED lines=16> */
.L_x_6430:
[----:B------:R-:W-:Y:S01]  /*5510*/  PRMT R24, RZ, 0x7610, R24 ;  /* 0x00007610ff187816 */ /* 0x000fe20000000018 */
[----:B------:R-:W-:Y:S06]  /*5520*/  BRA `(.L_x_6403) ;  /* 0x0000000000247947 */ /* 0x000fec0003800000 */
.L_x_6427:
[----:B------:R-:W2:Y:S02]  /*5530*/  LDG.E.64 R4, desc[UR36][R4.64] ;  /* 0x0000002404047981 */ /* 0x000ea4000c1e1b00 */
[----:B--2---:R-:W0:Y:S02]  /*5540*/  I2F.U64 R0, R4 ;  /* 0x0000000400007312 */ /* 0x004e240000301000 */
[----:B0-----:R-:W-:-:S04]  /*5550*/  F2FP.BF16.F32.PACK_AB R0, RZ, R0 ;  /* 0x00000000ff00723e */ /* 0x001fc800000010ff */
[----:B------:R-:W-:Y:S01]  /*5560*/  PRMT R24, R0, 0x7610, R24 ;  /* 0x0000761000187816 */ /* 0x000fe20000000018 */
[----:B------:R-:W-:Y:S06]  /*5570*/  BRA `(.L_x_6403) ;  /* 0x0000000000107947 */ /* 0x000fec0003800000 */
.L_x_6426:
[----:B------:R-:W2:Y:S02]  /*5580*/  LDG.E R4, desc[UR36][R4.64] ;  /* 0x0000002404047981 */ /* 0x000ea4000c1e1900 */
[----:B--2---:R-:W-:-:S04]  /*5590*/  I2FP.F32.U32 R0, R4 ;  /* 0x0000000400007245 */ /* 0x004fc80000201000 */
[----:B------:R-:W-:-:S04]  /*55a0*/  F2FP.BF16.F32.PACK_AB R0, RZ, R0 ;  /* 0x00000000ff00723e */ /* 0x000fc800000010ff */
[----:B------:R-:W-:-:S07]  /*55b0*/  PRMT R24, R0, 0x7610, R24 ;  /* 0x0000761000187816 */ /* 0x000fce0000000018 */
.L_x_6403:
        /* <DEDUP_REMOVED lines=22> */
.L_x_6434:
[----:B------:R-:W2:Y:S02]  /*5720*/  LDG.E.U8 R4, desc[UR36][R4.64] ;  /* 0x0000002404047981 */ /* 0x000ea4000c1e1100 */
[----:B--2---:R-:W-:-:S04]  /*5730*/  I2FP.F32.U32 R0, R4 ;  /* 0x0000000400007245 */ /* 0x004fc80000201000 */
[----:B------:R-:W-:-:S04]  /*5740*/  F2FP.BF16.F32.PACK_AB R0, RZ, R0 ;  /* 0x00000000ff00723e */ /* 0x000fc800000010ff */
[----:B------:R-:W-:Y:S01]  /*5750*/  PRMT R26, R0, 0x7610, R26 ;  /* 0x00007610001a7816 */ /* 0x000fe2000000001a */
[----:B------:R-:W-:Y:S06]  /*5760*/  BRA `(.L_x_6436) ;  /* 0x0000000c00c87947 */ /* 0x000fec0003800000 */
.L_x_6433:
        /* <DEDUP_REMOVED lines=11> */
.L_x_6438:
[----:B------:R-:W2:Y:S02]  /*5820*/  LDG.E R4, desc[UR36][R4.64] ;  /* 0x0000002404047981 */ /* 0x000ea4000c1e1900 */
[----:B--2---:R-:W-:-:S04]  /*5830*/  I2FP.F32.S32 R0, R4 ;  /* 0x0000000400007245 */ /* 0x004fc80000201400 */
[----:B------:R-:W-:-:S04]  /*5840*/  F2FP.BF16.F32.PACK_AB R0, RZ, R0 ;  /* 0x00000000ff00723e */ /* 0x000fc800000010ff */
[----:B------:R-:W-:Y:S01]  /*5850*/  PRMT R26, R0, 0x7610, R26 ;  /* 0x00007610001a7816 */ /* 0x000fe2000000001a */
[----:B------:R-:W-:Y:S06]  /*5860*/  BRA `(.L_x_6436) ;  /* 0x0000000c00887947 */ /* 0x000fec0003800000 */
.L_x_6437:
[----:B------:R-:W2:Y:S02]  /*5870*/  LDG.E.U16 R4, desc[UR36][R4.64] ;  /* 0x0000002404047981 */ /* 0x000ea4000c1e1500 */
[----:B--2---:R-:W0:Y:S02]  /*5880*/  I2F.S16 R0, R4 ;  /* 0x0000000400007306 */ /* 0x004e240000101400 */
[----:B0-----:R-:W-:-:S04]  /*5890*/  F2FP.BF16.F32.PACK_AB R0, RZ, R0 ;  /* 0x00000000ff00723e */ /* 0x001fc800000010ff */
[----:B------:R-:W-:Y:S01]  /*58a0*/  PRMT R26, R0, 0x7610, R26 ;  /* 0x00007610001a7816 */ /* 0x000fe2000000001a */
[----:B------:R-:W-:Y:S06]  /*58b0*/  BRA `(.L_x_6436) ;  /* 0x0000000c00747947 */ /* 0x000fec0003800000 */
.L_x_6432:
        /* <DEDUP_REMOVED lines=9> */
.L_x_6440:
[----:B------:R-:W2:Y:S02]  /*5950*/  LDG.E.U16 R0, desc[UR36][R4.64] ;  /* 0x0000002404007981 */ /* 0x000ea4000c1e1500 */
[----:B--2---:R-:W-:-:S05]  /*5960*/  HADD2.F32 R0, -RZ, R0.H0_H0 ;  /* 0x20000000ff007230 */ /* 0x004fca0000004100 */
[----:B------:R-:W-:-:S04]  /*5970*/  F2FP.BF16.F32.PACK_AB R0, RZ, R0 ;  /* 0x00000000ff00723e */ /* 0x000fc800000010ff */
[----:B------:R-:W-:Y:S01]  /*5980*/  PRMT R26, R0, 0x7610, R26 ;  /* 0x00007610001a7816 */ /* 0x000fe2000000001a */
[----:B------:R-:W-:Y:S06]  /*5990*/  BRA `(.L_x_6436) ;  /* 0x0000000c003c7947 */ /* 0x000fec0003800000 */
.L_x_6439:
        /* <DEDUP_REMOVED lines=9> */
.L_x_6442:
[----:B------:R-:W2:Y:S02]  /*5a30*/  LDG.E.U16 R4, desc[UR36][R4.64] ;  /* 0x0000002404047981 */ /* 0x000ea4000c1e1500 */
[----:B--2---:R-:W-:-:S05]  /*5a40*/  HADD2.F32 R0, -RZ, R4.H0_H0 ;  /* 0x20000004ff007230 */ /* 0x004fca0000004100 */
[----:B------:R-:W-:-:S04]  /*5a50*/  F2FP.BF16.F32.PACK_AB R0, RZ, R0 ;  /* 0x00000000ff00723e */ /* 0x000fc800000010ff */
[----:B------:R-:W-:Y:S01]  /*5a60*/  PRMT R26, R0, 0x7610, R26 ;  /* 0x00007610001a7816 */ /* 0x000fe2000000001a */
[----:B------:R-:W-:Y:S06]  /*5a70*/  BRA `(.L_x_6436) ;  /* 0x0000000c00047947 */ /* 0x000fec0003800000 */
.L_x_6441:
        /* <DEDUP_REMOVED lines=9> */
.L_x_6431:
        /* <DEDUP_REMOVED lines=14> */
.L_x_6445:
        /* <DEDUP_REMOVED lines=9> */
.L_x_6444:
        /* <DEDUP_REMOVED lines=28> */
.L_x_6447:
        /* <DEDUP_REMOVED lines=15> */
.L_x_6446:
[----:B------:R0:W5:Y:S01]  /*5f30*/  LDG.E.U16 R26, desc[UR36][R4.64] ;  /* 0x00000024041a7981 */ /* 0x000162000c1e1500 */
[----:B------:R-:W-:Y:S05]  /*5f40*/  BRA `(.L_x_6436) ;  /* 0x0000000400d07947 */ /* 0x000fea0003800000 */
.L_x_6443:
        /* <DEDUP_REMOVED lines=13> */
.L_x_6450:
        /* <DEDUP_REMOVED lines=21> */
.L_x_6454:
[----:B------:R-:W-:Y:S05]  /*6170*/  BSYNC B1 ;  /* 0x0000000000017941 */ /* 0x000fea0003800000 */
.L_x_6453:
[----:B------:R-:W-:Y:S01]  /*6180*/  LEA R5, R0, 0x3b800000, 0x17 ;  /* 0x3b80000000057811 */ /* 0x000fe200078eb8ff */
[----:B------:R-:W-:-:S05]  /*6190*/  IMAD.SHL.U32 R0, R3, 0x100000, RZ ;  /* 0x0010000003007824 */ /* 0x000fca00078e00ff */
[----:B------:R-:W-:-:S07]  /*61a0*/  LOP3.LUT R0, R5, R0, R6, 0xfe, !PT ;  /* 0x0000000005007212 */ /* 0x000fce00078efe06 */
.L_x_6452:
[----:B------:R-:W-:Y:S05]  /*61b0*/  BSYNC B0 ;  /* 0x0000000000007941 */ /* 0x000fea0003800000 */
.L_x_6451:
[----:B------:R-:W-:-:S04]  /*61c0*/  F2FP.BF16.F32.PACK_AB R0, RZ, R0 ;  /* 0x00000000ff00723e */ /* 0x000fc800000010ff */
[----:B------:R-:W-:Y:S01]  /*61d0*/  PRMT R26, R0, 0x7610, R26 ;  /* 0x00007610001a7816 */ /* 0x000fe2000000001a */
[----:B------:R-:W-:Y:S06]  /*61e0*/  BRA `(.L_x_6436) ;  /* 0x0000000400287947 */ /* 0x000fec0003800000 */
.L_x_6449:
        /* <DEDUP_REMOVED lines=21> */
.L_x_6458:
[----:B------:R-:W-:Y:S05]  /*6340*/  BSYNC B1 ;  /* 0x0000000000017941 */ /* 0x000fea0003800000 */
.L_x_6457:
[----:B------:R-:W-:Y:S01]  /*6350*/  LEA R5, R0, 0x37800000, 0x17 ;  /* 0x3780000000057811 */ /* 0x000fe200078eb8ff */
[----:B------:R-:W-:-:S05]  /*6360*/  IMAD.SHL.U32 R0, R3, 0x200000, RZ ;  /* 0x0020000003007824 */ /* 0x000fca00078e00ff */
[----:B------:R-:W-:-:S07]  /*6370*/  LOP3.LUT R0, R5, R0, R6, 0xfe, !PT ;  /* 0x0000000005007212 */ /* 0x000fce00078efe06 */
.L_x_6456:
[----:B------:R-:W-:Y:S05]  /*6380*/  BSYNC B0 ;  /* 0x0000000000007941 */ /* 0x000fea0003800000 */
.L_x_6455:
[----:B------:R-:W-:-:S04]  /*6390*/  F2FP.BF16.F32.PACK_AB R0, RZ, R0 ;  /* 0x00000000ff00723e */ /* 0x000fc800000010ff */
[----:B------:R-:W-:Y:S01]  /*63a0*/  PRMT R26, R0, 0x7610, R26 ;  /* 0x00007610001a7816 */ /* 0x000fe2000000001a */
[----:B------:R-:W-:Y:S06]  /*63b0*/  BRA `(.L_x_6436) ;  /* 0x0000000000b47947 */ /* 0x000fec0003800000 */
.L_x_6448:
        /* <DEDUP_REMOVED lines=14> */
.L_x_6462:
[----:B------:R-:W-:Y:S05]  /*64a0*/  BSYNC B0 ;  /* 0x0000000000007941 */ /* 0x000fea0003800000 */
.L_x_6461:
[----:B------:R-:W-:-:S04]  /*64b0*/  F2FP.BF16.F32.PACK_AB R0, RZ, R0 ;  /* 0x00000000ff00723e */ /* 0x000fc800000010ff */
[----:B------:R-:W-:Y:S01]  /*64c0*/  PRMT R26, R0, 0x7610, R26 ;  /* 0x00007610001a7816 */ /* 0x000fe2000000001a */
[----:B------:R-:W-:Y:S06]  /*64d0*/  BRA `(.L_x_6436) ;  /* 0x00000000006c7947 */ /* 0x000fec0003800000 */
.L_x_6435:
        /* <DEDUP_REMOVED lines=16> */
.L_x_6463:
[----:B------:R-:W-:Y:S01]  /*65e0*/  PRMT R26, RZ, 0x7610, R26 ;  /* 0x00007610ff1a7816 */ /* 0x000fe2000000001a */
[----:B------:R-:W-:Y:S06]  /*65f0*/  BRA `(.L_x_6436) ;  /* 0x0000000000247947 */ /* 0x000fec0003800000 */
.L_x_6460:
[----:B------:R-:W2:Y:S02]  /*6600*/  LDG.E.64 R4, desc[UR36][R4.64] ;  /* 0x0000002404047981 */ /* 0x000ea4000c1e1b00 */
[----:B--2---:R-:W0:Y:S02]  /*6610*/  I2F.U64 R0, R4 ;  /* 0x0000000400007312 */ /* 0x004e240000301000 */
[----:B0-----:R-:W-:-:S04]  /*6620*/  F2FP.BF16.F32.PACK_AB R0, RZ, R0 ;  /* 0x00000000ff00723e */ /* 0x001fc800000010ff */
[----:B------:R-:W-:Y:S01]  /*6630*/  PRMT R26, R0, 0x7610, R26 ;  /* 0x00007610001a7816 */ /* 0x000fe2000000001a */
[----:B------:R-:W-:Y:S06]  /*6640*/  BRA `(.L_x_6436) ;  /* 0x0000000000107947 */ /* 0x000fec0003800000 */
.L_x_6459:
[----:B------:R-:W2:Y:S02]  /*6650*/  LDG.E R4, desc[UR36][R4.64] ;  /* 0x0000002404047981 */ /* 0x000ea4000c1e1900 */
[----:B--2---:R-:W-:-:S04]  /*6660*/  I2FP.F32.U32 R0, R4 ;  /* 0x0000000400007245 */ /* 0x004fc80000201000 */
[----:B------:R-:W-:-:S04]  /*6670*/  F2FP.BF16.F32.PACK_AB R0, RZ, R0 ;  /* 0x00000000ff00723e */ /* 0x000fc800000010ff */
[----:B------:R-:W-:-:S07]  /*6680*/  PRMT R26, R0, 0x7610, R26 ;  /* 0x00007610001a7816 */ /* 0x000fce000000001a */
.L_x_6436:
[----:B------:R-:W-:-:S07]  /*6690*/  VIADD R27, R27, 0x80 ;  /* 0x000000801b1b7836 */ /* 0x000fce0000000000 */
.L_x_6397:
[----:B------:R-:W-:Y:S05]  /*66a0*/  BSYNC B6 ;  /* 0x0000000000067941 */ /* 0x000fea0003800000 */
.L_x_6396:
        /* <DEDUP_REMOVED lines=26> */
.L_x_6469:
[----:B------:R-:W2:Y:S02]  /*6850*/  LDG.E.U8 R4, desc[UR36][R4.64] ;  /* 0x0000002404047981 */ /* 0x000ea4000c1e1100 */
[----:B--2---:R-:W-:-:S04]  /*6860*/  I2FP.F32.U32 R0, R4 ;  /* 0x0000000400007245 */ /* 0x004fc80000201000 */
[----:B------:R-:W-:-:S04]  /*6870*/  F2FP.BF16.F32.PACK_AB R0, RZ, R0 ;  /* 0x00000000ff00723e */ /* 0x000fc800000010ff */
[----:B------:R-:W-:Y:S01]  /*6880*/  PRMT R22, R0, 0x7610, R22 ;  /* 0x0000761000167816 */ /* 0x000fe20000000016 */
[----:B------:R-:W-:Y:S06]  /*6890*/  BRA `(.L_x_6471) ;  /* 0x0000000c00c87947 */ /* 0x000fec0003800000 */
.L_x_6468:
        /* <DEDUP_REMOVED lines=11> */
.L_x_6473:
[----:B------:R-:W2:Y:S02]  /*6950*/  LDG.E R4, desc[UR36][R4.64] ;  /* 0x0000002404047981 */ /* 0x000ea4000c1e1900 */
[----:B--2---:R-:W-:-:S04]  /*6960*/  I2FP.F32.S32 R0, R4 ;  /* 0x0000000400007245 */ /* 0x004fc80000201400 */
[----:B------:R-:W-:-:S04]  /*6970*/  F2FP.BF16.F32.PACK_AB R0, RZ, R0 ;  /* 0x00000000ff00723e */ /* 0x000fc800000010ff */
[----:B------:R-:W-:Y:S01]  /*6980*/  PRMT R22, R0, 0x7610, R22 ;  /* 0x0000761000167816 */ /* 0x000fe20000000016 */
[----:B------:R-:W-:Y:S06]  /*6990*/  BRA `(.L_x_6471) ;  /* 0x0000000c00887947 */ /* 0x000fec0003800000 */
.L_x_6472:
[----:B------:R-:W2:Y:S02]  /*69a0*/  LDG.E.U16 R4, desc[UR36][R4.64] ;  /* 0x0000002404047981 */ /* 0x000ea4000c1e1500 */
[----:B--2---:R-:W0:Y:S02]  /*69b0*/  I2F.S16 R0, R4 ;  /* 0x0000000400007306 */ /* 0x004e240000101400 */
[----:B0-----:R-:W-:-:S04]  /*69c0*/  F2FP.BF16.F32.PACK_AB R0, RZ, R0 ;  /* 0x00000000ff00723e */ /* 0x001fc800000010ff */
[----:B------:R-:W-:Y:S01]  /*69d0*/  PRMT R22, R0, 0x7610, R22 ;  /* 0x0000761000167816 */ /* 0x000fe20000000016 */
[----:B------:R-:W-:Y:S06]  /*69e0*/  BRA `(.L_x_6471) ;  /* 0x0000000c00747947 */ /* 0x000fec0003800000 */
.L_x_6467:
        /* <DEDUP_REMOVED lines=9> */
.L_x_6475:
[----:B------:R-:W2:Y:S02]  /*6a80*/  LDG.E.U16 R0, desc[UR36][R4.64] ;  /* 0x0000002404007981 */ /* 0x000ea4000c1e1500 */
[----:B--2---:R-:W-:-:S05]  /*6a90*/  HADD2.F32 R0, -RZ, R0.H0_H0 ;  /* 0x20000000ff007230 */ /* 0x004fca0000004100 */
[----:B------:R-:W-:-:S04]  /*6aa0*/  F2FP.BF16.F32.PACK_AB R0, RZ, R0 ;  /* 0x00000000ff00723e */ /* 0x000fc800000010ff */
[----:B------:R-:W-:Y:S01]  /*6ab0*/  PRMT R22, R0, 0x7610, R22 ;  /* 0x0000761000167816 */ /* 0x000fe20000000016 */
[----:B------:R-:W-:Y:S06]  /*6ac0*/  BRA `(.L_x_6471) ;  /* 0x0000000c003c7947 */ /* 0x000fec0003800000 */
.L_x_6474:
        /* <DEDUP_REMOVED lines=9> */
.L_x_6477:
[----:B------:R-:W2:Y:S02]  /*6b60*/  LDG.E.U16 R4, desc[UR36][R4.64] ;  /* 0x0000002404047981 */ /* 0x000ea4000c1e1500 */
[----:B--2---:R-:W-:-:S05]  /*6b70*/  HADD2.F32 R0, -RZ, R4.H0_H0 ;  /* 0x20000004ff007230 */ /* 0x004fca0000004100 */
[----:B------:R-:W-:-:S04]  /*6b80*/  F2FP.BF16.F32.PACK_AB R0, RZ, R0 ;  /* 0x00000000ff00723e */ /* 0x000fc800000010ff */
[----:B------:R-:W-:Y:S01]  /*6b90*/  PRMT R22, R0, 0x7610, R22 ;  /* 0x0000761000167816 */ /* 0x000fe20000000016 */
[----:B------:R-:W-:Y:S06]  /*6ba0*/  BRA `(.L_x_6471) ;  /* 0x0000000c00047947 */ /* 0x000fec0003800000 */
.L_x_6476:
        /* <DEDUP_REMOVED lines=9> */
.L_x_6466:
        /* <DEDUP_REMOVED lines=14> */
.L_x_6480:
        /* <DEDUP_REMOVED lines=9> */
.L_x_6479:
        /* <DEDUP_REMOVED lines=28> */
.L_x_6482:
        /* <DEDUP_REMOVED lines=15> */
.L_x_6481:
[----:B------:R0:W5:Y:S01]  /*7060*/  LDG.E.U16 R22, desc[UR36][R4.64] ;  /* 0x0000002404167981 */ /* 0x000162000c1e1500 */
[----:B------:R-:W-:Y:S05]  /*7070*/  BRA `(.L_x_6471) ;  /* 0x0000000400d07947 */ /* 0x000fea0003800000 */
.L_x_6478:
        /* <DEDUP_REMOVED lines=13> */
.L_x_6485:
        /* <DEDUP_REMOVED lines=21> */
.L_x_6489:
[----:B------:R-:W-:Y:S05]  /*72a0*/  BSYNC B1 ;  /* 0x0000000000017941 */ /* 0x000fea0003800000 */
.L_x_6488:
[----:B------:R-:W-:Y:S01]  /*72b0*/  LEA R5, R0, 0x3b800000, 0x17 ;  /* 0x3b80000000057811 */ /* 0x000fe200078eb8ff */
[----:B------:R-:W-:-:S05]  /*72c0*/  IMAD.SHL.U32 R0, R3, 0x100000, RZ ;  /* 0x0010000003007824 */ /* 0x000fca00078e00ff */
[----:B------:R-:W-:-:S07]  /*72d0*/  LOP3.LUT R0, R5, R0, R6, 0xfe, !PT ;  /* 0x0000000005007212 */ /* 0x000fce00078efe06 */
.L_x_6487:
[----:B------:R-:W-:Y:S05]  /*72e0*/  BSYNC B0 ;  /* 0x0000000000007941 */ /* 0x000fea0003800000 */
.L_x_6486:
[----:B------:R-:W-:-:S04]  /*72f0*/  F2FP.BF16.F32.PACK_AB R0, RZ, R0 ;  /* 0x00000000ff00723e */ /* 0x000fc800000010ff */
[----:B------:R-:W-:Y:S01]  /*7300*/  PRMT R22, R0, 0x7610, R22 ;  /* 0x0000761000167816 */ /* 0x000fe20000000016 */
[----:B------:R-:W-:Y:S06]  /*7310*/  BRA `(.L_x_6471) ;  /* 0x0000000400287947 */ /* 0x000fec0003800000 */
.L_x_6484:
        /* <DEDUP_REMOVED lines=21> */
.L_x_6493:
[----:B------:R-:W-:Y:S05]  /*7470*/  BSYNC B1 ;  /* 0x0000000000017941 */ /* 0x000fea0003800000 */
.L_x_6492:
[----:B------:R-:W-:Y:S01]  /*7480*/  LEA R5, R0, 0x37800000, 0x17 ;  /* 0x3780000000057811 */ /* 0x000fe200078eb8ff */
[----:B------:R-:W-:-:S05]  /*7490*/  IMAD.SHL.U32 R0, R3, 0x200000, RZ ;  /* 0x0020000003007824 */ /* 0x000fca00078e00ff */
[----:B------:R-:W-:-:S07]  /*74a0*/  LOP3.LUT R0, R5, R0, R6, 0xfe, !PT ;  /* 0x0000000005007212 */ /* 0x000fce00078efe06 */
.L_x_6491:
[----:B------:R-:W-:Y:S05]  /*74b0*/  BSYNC B0 ;  /* 0x0000000000007941 */ /* 0x000fea0003800000 */
.L_x_6490:
[----:B------:R-:W-:-:S04]  /*74c0*/  F2FP.BF16.F32.PACK_AB R0, RZ, R0 ;  /* 0x00000000ff00723e */ /* 0x000fc800000010ff */
[----:B------:R-:W-:Y:S01]  /*74d0*/  PRMT R22, R0, 0x7610, R22 ;  /* 0x0000761000167816 */ /* 0x000fe20000000016 */
[----:B------:R-:W-:Y:S06]  /*74e0*/  BRA `(.L_x_6471) ;  /* 0x0000000000b47947 */ /* 0x000fec0003800000 */
.L_x_6483:
        /* <DEDUP_REMOVED lines=14> */
.L_x_6497:
[----:B------:R-:W-:Y:S05]  /*75d0*/  BSYNC B0 ;  /* 0x0000000000007941 */ /* 0x000fea0003800000 */
.L_x_6496:
[----:B------:R-:W-:-:S04]  /*75e0*/  F2FP.BF16.F32.PACK_AB R0, RZ, R0 ;  /* 0x00000000ff00723e */ /* 0x000fc800000010ff */
[----:B------:R-:W-:Y:S01]  /*75f0*/  PRMT R22, R0, 0x7610, R22 ;  /* 0x0000761000167816 */ /* 0x000fe20000000016 */
[----:B------:R-:W-:Y:S06]  /*7600*/  BRA `(.L_x_6471) ;  /* 0x00000000006c7947 */ /* 0x000fec0003800000 */
.L_x_6470:
        /* <DEDUP_REMOVED lines=16> */
.L_x_6498:
[----:B------:R-:W-:Y:S01]  /*7710*/  PRMT R22, RZ, 0x7610, R22 ;  /* 0x00007610ff167816 */ /* 0x000fe20000000016 */
[----:B------:R-:W-:Y:S06]  /*7720*/  BRA `(.L_x_6471) ;  /* 0x0000000000247947 */ /* 0x000fec0003800000 */
.L_x_6495:
[----:B------:R-:W2:Y:S02]  /*7730*/  LDG.E.64 R4, desc[UR36][R4.64] ;  /* 0x0000002404047981 */ /* 0x000ea4000c1e1b00 */
[----:B--2---:R-:W0:Y:S02]  /*7740*/  I2F.U64 R0, R4 ;  /* 0x0000000400007312 */ /* 0x004e240000301000 */
[----:B0-----:R-:W-:-:S04]  /*7750*/  F2FP.BF16.F32.PACK_AB R0, RZ, R0 ;  /* 0x00000000ff00723e */ /* 0x001fc800000010ff */
[----:B------:R-:W-:Y:S01]  /*7760*/  PRMT R22, R0, 0x7610, R22 ;  /* 0x0000761000167816 */ /* 0x000fe20000000016 */
[----:B------:R-:W-:Y:S06]  /*7770*/  BRA `(.L_x_6471) ;  /* 0x0000000000107947 */ /* 0x000fec0003800000 */
.L_x_6494:
[----:B------:R-:W2:Y:S02]  /*7780*/  LDG.E R4, desc[UR36][R4.64] ;  /* 0x0000002404047981 */ /* 0x000ea4000c1e1900 */
[----:B--2---:R-:W-:-:S04]  /*7790*/  I2FP.F32.U32 R0, R4 ;  /* 0x0000000400007245 */ /* 0x004fc80000201000 */
[----:B------:R-:W-:-:S04]  /*77a0*/  F2FP.BF16.F32.PACK_AB R0, RZ, R0 ;  /* 0x00000000ff00723e */ /* 0x000fc800000010ff */
[----:B------:R-:W-:-:S07]  /*77b0*/  PRMT R22, R0, 0x7610, R22 ;  /* 0x0000761000167816 */ /* 0x000fce0000000016 */
.L_x_6471:
        /* <DEDUP_REMOVED lines=21> */
.L_x_6502:
[----:B------:R-:W2:Y:S02]  /*7910*/  LDG.E.U8 R4, desc[UR36][R4.64] ;  /* 0x0000002404047981 */ /* 0x000ea4000c1e1100 */
[----:B--2---:R-:W-:-:S04]  /*7920*/  I2FP.F32.U32 R0, R4 ;  /* 0x0000000400007245 */ /* 0x004fc80000201000 */
[----:B------:R-:W-:Y:S01]  /*7930*/  F2FP.BF16.F32.PACK_AB R0, RZ, R0 ;  /* 0x00000000ff00723e */ /* 0x000fe200000010ff */
[----:B------:R-:W-:Y:S06]  /*7940*/  BRA `(.L_x_6465) ;  /* 0x0000000c008c7947 */ /* 0x000fec0003800000 */
.L_x_6501:
        /* <DEDUP_REMOVED lines=10> */
.L_x_6505:
[----:B------:R-:W2:Y:S02]  /*79f0*/  LDG.E R4, desc[UR36][R4.64] ;  /* 0x0000002404047981 */ /* 0x000ea4000c1e1900 */
[----:B--2---:R-:W-:-:S04]  /*7a00*/  I2FP.F32.S32 R0, R4 ;  /* 0x0000000400007245 */ /* 0x004fc80000201400 */
[----:B------:R-:W-:Y:S01]  /*7a10*/  F2FP.BF16.F32.PACK_AB R0, RZ, R0 ;  /* 0x00000000ff00723e */ /* 0x000fe200000010ff */
[----:B------:R-:W-:Y:S06]  /*7a20*/  BRA `(.L_x_6465) ;  /* 0x0000000c00547947 */ /* 0x000fec0003800000 */
.L_x_6504:
[----:B------:R-:W2:Y:S02]  /*7a30*/  LDG.E.U16 R4, desc[UR36][R4.64] ;  /* 0x0000002404047981 */ /* 0x000ea4000c1e1500 */
[----:B--2---:R-:W0:Y:S02]  /*7a40*/  I2F.S16 R0, R4 ;  /* 0x0000000400007306 */ /* 0x004e240000101400 */
[----:B0-----:R-:W-:Y:S01]  /*7a50*/  F2FP.BF16.F32.PACK_AB R0, RZ, R0 ;  /* 0x00000000ff00723e */ /* 0x001fe200000010ff */
[----:B------:R-:W-:Y:S06]  /*7a60*/  BRA `(.L_x_6465) ;  /* 0x0000000c00447947 */ /* 0x000fec0003800000 */
.L_x_6500:
        /* <DEDUP_REMOVED lines=9> */
.L_x_6507:
[----:B------:R-:W2:Y:S02]  /*7b00*/  LDG.E.U16 R0, desc[UR36][R4.64] ;  /* 0x0000002404007981 */ /* 0x000ea4000c1e1500 */
[----:B--2---:R-:W-:-:S05]  /*7b10*/  HADD2.F32 R0, -RZ, R0.H0_H0 ;  /* 0x20000000ff007230 */ /* 0x004fca0000004100 */
[----:B------:R-:W-:Y:S01]  /*7b20*/  F2FP.BF16.F32.PACK_AB R0, RZ, R0 ;  /* 0x00000000ff00723e */ /* 0x000fe200000010ff */
[----:B------:R-:W-:Y:S06]  /*7b30*/  BRA `(.L_x_6465) ;  /* 0x0000000c00107947 */ /* 0x000fec0003800000 */
.L_x_6506:
        /* <DEDUP_REMOVED lines=9> */
.L_x_6509:
[----:B------:R-:W2:Y:S02]  /*7bd0*/  LDG.E.U16 R4, desc[UR36][R4.64] ;  /* 0x0000002404047981 */ /* 0x000ea4000c1e1500 */
[----:B--2---:R-:W-:-:S05]  /*7be0*/  HADD2.F32 R0, -RZ, R4.H0_H0 ;  /* 0x20000004ff007230 */ /* 0x004fca0000004100 */
[----:B------:R-:W-:Y:S01]  /*7bf0*/  F2FP.BF16.F32.PACK_AB R0, RZ, R0 ;  /* 0x00000000ff00723e */ /* 0x000fe200000010ff */
[----:B------:R-:W-:Y:S06]  /*7c00*/  BRA `(.L_x_6465) ;  /* 0x0000000800dc7947 */ /* 0x000fec0003800000 */
.L_x_6508:
        /* <DEDUP_REMOVED lines=8> */
.L_x_6499:
        /* <DEDUP_REMOVED lines=13> */
.L_x_6512:
        /* <DEDUP_REMOVED lines=8> */
.L_x_6511:
        /* <DEDUP_REMOVED lines=28> */
.L_x_6514:
        /* <DEDUP_REMOVED lines=14> */
.L_x_6513:
[----:B------:R1:W5:Y:S01]  /*8080*/  LDG.E.U16 R0, desc[UR36][R4.64] ;  /* 0x0000002404007981 */ /* 0x000362000c1e1500 */
[----:B------:R-:W-:Y:S05]  /*8090*/  BRA `(.L_x_6465) ;  /* 0x0000000400b87947 */ /* 0x000fea0003800000 */
.L_x_6510:
        /* <DEDUP_REMOVED lines=12> */
.L_x_6517:
        /* <DEDUP_REMOVED lines=21> */
.L_x_6521:
[----:B------:R-:W-:Y:S05]  /*82b0*/  BSYNC B1 ;  /* 0x0000000000017941 */ /* 0x000fea0003800000 */
.L_x_6520:
[----:B------:R-:W-:Y:S01]  /*82c0*/  LEA R5, R0, 0x3b800000, 0x17 ;  /* 0x3b80000000057811 */ /* 0x000fe200078eb8ff */
[----:B------:R-:W-:-:S05]  /*82d0*/  IMAD.SHL.U32 R0, R3, 0x100000, RZ ;  /* 0x0010000003007824 */ /* 0x000fca00078e00ff */
[----:B------:R-:W-:-:S07]  /*82e0*/  LOP3.LUT R0, R5, R0, R6, 0xfe, !PT ;  /* 0x0000000005007212 */ /* 0x000fce00078efe06 */
.L_x_6519:
[----:B------:R-:W-:Y:S05]  /*82f0*/  BSYNC B0 ;  /* 0x0000000000007941 */ /* 0x000fea0003800000 */
.L_x_6518:
[----:B------:R-:W-:Y:S01]  /*8300*/  F2FP.BF16.F32.PACK_AB R0, RZ, R0 ;  /* 0x00000000ff00723e */ /* 0x000fe200000010ff */
[----:B------:R-:W-:Y:S06]  /*8310*/  BRA `(.L_x_6465) ;  /* 0x0000000400187947 */ /* 0x000fec0003800000 */
.L_x_6516:
        /* <DEDUP_REMOVED lines=21> */
.L_x_6525:
[----:B------:R-:W-:Y:S05]  /*8470*/  BSYNC B1 ;  /* 0x0000000000017941 */ /* 0x000fea0003800000 */
.L_x_6524:
[----:B------:R-:W-:Y:S01]  /*8480*/  LEA R5, R0, 0x37800000, 0x17 ;  /* 0x3780000000057811 */ /* 0x000fe200078eb8ff */
[----:B------:R-:W-:-:S05]  /*8490*/  IMAD.SHL.U32 R0, R3, 0x200000, RZ ;  /* 0x0020000003007824 */ /* 0x000fca00078e00ff */
[----:B------:R-:W-:-:S07]  /*84a0*/  LOP3.LUT R0, R5, R0, R6, 0xfe, !PT ;  /* 0x0000000005007212 */ /* 0x000fce00078efe06 */
.L_x_6523:
[----:B------:R-:W-:Y:S05]  /*84b0*/  BSYNC B0 ;  /* 0x0000000000007941 */ /* 0x000fea0003800000 */
.L_x_6522:
[----:B------:R-:W-:Y:S01]  /*84c0*/  F2FP.BF16.F32.PACK_AB R0, RZ, R0 ;  /* 0x00000000ff00723e */ /* 0x000fe200000010ff */
[----:B------:R-:W-:Y:S06]  /*84d0*/  BRA `(.L_x_6465) ;  /* 0x0000000000a87947 */ /* 0x000fec0003800000 */
.L_x_6515:
        /* <DEDUP_REMOVED lines=14> */
.L_x_6529:
[----:B------:R-:W-:Y:S05]  /*85c0*/  BSYNC B0 ;  /* 0x0000000000007941 */ /* 0x000fea0003800000 */
.L_x_6528:
[----:B------:R-:W-:Y:S01]  /*85d0*/  F2FP.BF16.F32.PACK_AB R0, RZ, R0 ;  /* 0x00000000ff00723e */ /* 0x000fe200000010ff */
[----:B------:R-:W-:Y:S06]  /*85e0*/  BRA `(.L_x_6465) ;  /* 0x0000000000647947 */ /* 0x000fec0003800000 */
.L_x_6503:
        /* <DEDUP_REMOVED lines=16> */
.L_x_6530:
[----:B------:R-:W-:Y:S01]  /*86f0*/  PRMT R0, RZ, 0x7610, R0 ;  /* 0x00007610ff007816 */ /* 0x000fe20000000000 */
[----:B------:R-:W-:Y:S06]  /*8700*/  BRA `(.L_x_6465) ;  /* 0x00000000001c7947 */ /* 0x000fec0003800000 */
.L_x_6527:
[----:B------:R-:W2:Y:S02]  /*8710*/  LDG.E.64 R4, desc[UR36][R4.64] ;  /* 0x0000002404047981 */ /* 0x000ea4000c1e1b00 */
[----:B--2---:R-:W0:Y:S02]  /*8720*/  I2F.U64 R0, R4 ;  /* 0x0000000400007312 */ /* 0x004e240000301000 */
[----:B0-----:R-:W-:Y:S01]  /*8730*/  F2FP.BF16.F32.PACK_AB R0, RZ, R0 ;  /* 0x00000000ff00723e */ /* 0x001fe200000010ff */
[----:B------:R-:W-:Y:S06]  /*8740*/  BRA `(.L_x_6465) ;  /* 0x00000000000c7947 */ /* 0x000fec0003800000 */
.L_x_6526:
[----:B------:R-:W2:Y:S02]  /*8750*/  LDG.E R4, desc[UR36][R4.64] ;  /* 0x0000002404047981 */ /* 0x000ea4000c1e1900 */
[----:B--2---:R-:W-:-:S04]  /*8760*/  I2FP.F32.U32 R0, R4 ;  /* 0x0000000400007245 */ /* 0x004fc80000201000 */
[----:B------:R-:W-:-:S07]  /*8770*/  F2FP.BF16.F32.PACK_AB R0, RZ, R0 ;  /* 0x00000000ff00723e */ /* 0x000fce00000010ff */
.L_x_6465:
[----:B------:R-:W-:Y:S05]  /*8780*/  BSYNC B6 ;  /* 0x0000000000067941 */ /* 0x000fea0003800000 */
.L_x_6464:
[----:B------:R-:W2:Y:S01]  /*8790*/  S2R R25, SR_TID.X ;  /* 0x0000000000197919 */ /* 0x000ea20000002100 */
[----:B------:R-:W-:Y:S01]  /*87a0*/  BSSY B6, `(.L_x_6531) ;  /* 0x000013a000067945 */ /* 0x000fe20003800000 */
[C---:B--2---:R-:W-:Y:S01]  /*87b0*/  ISETP.GE.AND P3, PT, R25.reuse, R16, PT ;  /* 0x000000101900720c */ /* 0x044fe20003f66270 */
[C---:B------:R-:W-:Y:S02]  /*87c0*/  VIADD R7, R25.reuse, 0x180 ;  /* 0x0000018019077836 */ /* 0x040fe40000000000 */
[----:B01----:R-:W-:-:S03]  /*87d0*/  VIADD R5, R25, 0x100 ;  /* 0x0000010019057836 */ /* 0x003fc60000000000 */
[-C--:B------:R-:W-:Y:S02]  /*87e0*/  ISETP.GE.AND P2, PT, R7, R16.reuse, PT ;  /* 0x000000100700720c */ /* 0x080fe40003f46270 */
[----:B------:R-:W-:-:S05]  /*87f0*/  ISETP.GE.AND P1, PT, R5, R16, PT ;  /* 0x000000100500720c */ /* 0x000fca0003f26270 */
[----:B-----5:R-:W-:Y:S02]  /*8800*/  @!P3 IMAD.U32 R4, R23, 0x10000, RZ ;  /* 0x000100001704b824 */ /* 0x020fe400078e00ff */
[----:B------:R-:W-:Y:S02]  /*8810*/  VIADD R23, R25, 0x80 ;  /* 0x0000008019177836 */ /* 0x000fe40000000000 */
[----:B------:R-:W-:Y:S02]  /*8820*/  @!P3 FMUL.FTZ R4, R4, -1.4426950216293334961 ;  /* 0xbfb8aa3b0404b820 */ /* 0x000fe40000410000 */
[----:B------:R-:W-:Y:S01]  /*8830*/  @!P2 IMAD.U32 R0, R0, 0x10000, RZ ;  /* 0x000100000000a824 */ /* 0x000fe200078e00ff */
[----:B------:R-:W-:Y:S01]  /*8840*/  ISETP.GE.AND P0, PT, R23, R16, PT ;  /* 0x000000101700720c */ /* 0x000fe20003f06270 */
[----:B------:R-:W-:Y:S02]  /*8850*/  @!P1 IMAD.U32 R26, R26, 0x10000, RZ ;  /* 0x000100001a1a9824 */ /* 0x000fe400078e00ff */
[----:B------:R-:W-:Y:S01]  /*8860*/  @!P2 FMUL.FTZ R7, R0, -1.4426950216293334961 ;  /* 0xbfb8aa3b0007a820 */ /* 0x000fe20000410000 */
[----:B------:R-:W0:Y:S01]  /*8870*/  @!P3 MUFU.EX2 R4, R4 ;  /* 0x000000040004b308 */ /* 0x000e220000000800 */
[----:B------:R-:W-:Y:S01]  /*8880*/  @!P1 FMUL.FTZ R26, R26, -1.4426950216293334961 ;  /* 0xbfb8aa3b1a1a9820 */ /* 0x000fe20000410000 */
[----:B------:R-:W-:-:S02]  /*8890*/  @!P3 IMAD.U32 R0, R17, 0x10000, RZ ;  /* 0x000100001100b824 */ /* 0x000fc400078e00ff */
[----:B------:R-:W-:-:S04]  /*88a0*/  @!P1 IMAD.U32 R24, R24, 0x10000, RZ ;  /* 0x0001000018189824 */ /* 0x000fc800078e00ff */
[----:B------:R-:W1:Y:S01]  /*88b0*/  @!P2 MUFU.EX2 R7, R7 ;  /* 0x000000070007a308 */ /* 0x000e620000000800 */
[----:B------:R-:W-:-:S04]  /*88c0*/  @!P0 IMAD.U32 R18, R18, 0x10000, RZ ;  /* 0x0001000012128824 */ /* 0x000fc800078e00ff */
[----:B------:R-:W-:-:S03]  /*88d0*/  @!P0 FMUL.FTZ R18, R18, -1.4426950216293334961 ;  /* 0xbfb8aa3b12128820 */ /* 0x000fc60000410000 */
[----:B------:R-:W2:Y:S01]  /*88e0*/  @!P1 MUFU.EX2 R26, R26 ;  /* 0x0000001a001a9308 */ /* 0x000ea20000000800 */
[----:B0-----:R-:W-:-:S07]  /*88f0*/  @!P3 FADD.FTZ R5, R4, 1 ;  /* 0x3f8000000405b421 */ /* 0x001fce0000010000 */
[----:B------:R-:W0:Y:S01]  /*8900*/  @!P0 MUFU.EX2 R18, R18 ;  /* 0x0000001200128308 */ /* 0x000e220000000800 */
[----:B-1----:R-:W-:-:S07]  /*8910*/  @!P2 FADD.FTZ R8, R7, 1 ;  /* 0x3f8000000708a421 */ /* 0x002fce0000010000 */
[----:B------:R-:W1:Y:S01]  /*8920*/  @!P3 MUFU.RCP R5, R5 ;  /* 0x000000050005b308 */ /* 0x000e620000001000 */
[----:B--2---:R-:W-:-:S07]  /*8930*/  @!P1 FADD.FTZ R4, R26, 1 ;  /* 0x3f8000001a049421 */ /* 0x004fce0000010000 */
[----:B------:R2:W3:Y:S01]  /*8940*/  @!P1 MUFU.RCP R9, R4 ;  /* 0x0000000400099308 */ /* 0x0004e20000001000 */
[----:B0-----:R-:W-:Y:S02]  /*8950*/  @!P0 FADD.FTZ R6, R18, 1 ;  /* 0x3f80000012068421 */ /* 0x001fe40000010000 */
[----:B------:R-:W0:Y:S05]  /*8960*/  LDC.U8 R18, c[0x0][0x240] ;  /* 0x00009000ff127b82 */ /* 0x000e2a0000000000 */
[----:B------:R-:W4:Y:S01]  /*8970*/  @!P2 MUFU.RCP R8, R8 ;  /* 0x000000080008a308 */ /* 0x000f220000001000 */
[----:B-1----:R-:W-:Y:S01]  /*8980*/  @!P3 FMUL.FTZ R0, R0, R5 ;  /* 0x000000050000b220 */ /* 0x002fe20000410000 */
[----:B------:R-:W-:-:S02]  /*8990*/  @!P2 IMAD.U32 R5, R22, 0x10000, RZ ;  /* 0x000100001605a824 */ /* 0x000fc400078e00ff */
[----:B--2---:R-:W-:-:S04]  /*89a0*/  @!P0 IMAD.U32 R4, R19, 0x10000, RZ ;  /* 0x0001000013048824 */ /* 0x004fc800078e00ff */
[----:B------:R-:W1:Y:S01]  /*89b0*/  @!P0 MUFU.RCP R7, R6 ;  /* 0x0000000600078308 */ /* 0x000e620000001000 */
[----:B---3--:R-:W-:-:S07]  /*89c0*/  @!P1 FMUL.FTZ R9, R24, R9 ;  /* 0x0000000918099220 */ /* 0x008fce0000410000 */
[----:B------:R2:W3:Y:S01]  /*89d0*/  @!P3 F2F.BF16.F32 R3, R0 ;  /* 0x000000000003b304 */ /* 0x0004e20000202000 */
[----:B----4-:R-:W-:-:S07]  /*89e0*/  @!P2 FMUL.FTZ R5, R5, R8 ;  /* 0x000000080505a220 */ /* 0x010fce0000410000 */
[----:B------:R2:W4:Y:S01]  /*89f0*/  @!P1 F2F.BF16.F32 R17, R9 ;  /* 0x0000000900119304 */ /* 0x0005220000202000 */
[----:B-1----:R-:W-:-:S07]  /*8a00*/  @!P0 FMUL.FTZ R4, R4, R7 ;  /* 0x0000000704048220 */ /* 0x002fce0000410000 */
[----:B------:R2:W1:Y:S08]  /*8a10*/  @!P2 F2F.BF16.F32 R19, R5 ;  /* 0x000000050013a304 */ /* 0x0004700000202000 */
[----:B------:R2:W0:Y:S01]  /*8a20*/  @!P0 F2F.BF16.F32 R22, R4 ;  /* 0x0000000400168304 */ /* 0x0004220000202000 */
[----:B---34-:R-:W-:Y:S05]  /*8a30*/  @P3 BRA `(.L_x_6532) ;  /* 0x0000001000403947 */ /* 0x018fea0003800000 */
[----:B--2---:R-:W2:Y:S01]  /*8a40*/  LDC.64 R8, c[0x0][0x218] ;  /* 0x00008600ff087b82 */ /* 0x004ea20000000a00 */
[----:B0-----:R-:W-:Y:S01]  /*8a50*/  PRMT R0, R18, 0x9910, RZ ;  /* 0x0000991012007816 */ /* 0x001fe200000000ff */
        /* <DEDUP_REMOVED lines=15> */
[----:B------:R-:W-:Y:S02]  /*8b50*/  IMAD.U32 R3, R3, 0x10000, RZ ;  /* 0x0001000003037824 */ /* 0x000fe400078e00ff */
[----:B------:R-:W-:-:S04]  /*8b60*/  IMAD.MOV.U32 R25, RZ, RZ, R23 ;  /* 0x000000ffff197224 */ /* 0x000fc800078e0017 */
[----:B------:R-:W0:Y:S02]  /*8b70*/  F2I.FTZ.TRUNC.NTZ R3, R3 ;  /* 0x0000000300037305 */ /* 0x000e24000021f100 */
[----:B0-----:R0:W-:Y:S01]  /*8b80*/  STG.E.U8 desc[UR36][R8.64], R3 ;  /* 0x0000000308007986 */ /* 0x0011e2000c101124 */
[----:B------:R-:W-:Y:S05]  /*8b90*/  BRA `(.L_x_6532) ;  /* 0x0000000c00e87947 */ /* 0x000fea0003800000 */
.L_x_6536:
[----:B------:R-:W-:Y:S02]  /*8ba0*/  IMAD.U32 R5, R3, 0x10000, RZ ;  /* 0x0001000003057824 */ /* 0x000fe400078e00ff */
[----:B------:R-:W-:-:S04]  /*8bb0*/  IMAD.MOV.U32 R25, RZ, RZ, R23 ;  /* 0x000000ffff197224 */ /* 0x000fc800078e0017 */
[----:B------:R-:W0:Y:S02]  /*8bc0*/  F2I.S64.TRUNC R4, R5 ;  /* 0x0000000500047311 */ /* 0x000e24000020d900 */
[----:B0-----:R0:W-:Y:S01]  /*8bd0*/  STG.E.U8 desc[UR36][R8.64], R4 ;  /* 0x0000000408007986 */ /* 0x0011e2000c101124 */
[----:B------:R-:W-:Y:S05]  /*8be0*/  BRA `(.L_x_6532) ;  /* 0x0000000c00d47947 */ /* 0x000fea0003800000 */
.L_x_6535:
[----:B------:R-:W-:-:S13]  /*8bf0*/  ISETP.NE.AND P0, PT, R0, 0x2, PT ;  /* 0x000000020000780c */ /* 0x000fda0003f05270 */
[----:B------:R-:W-:Y:S05]  /*8c00*/  @!P0 BRA `(.L_x_6538) ;  /* 0x0000000000388947 */ /* 0x000fea0003800000 */
[----:B------:R-:W-:-:S13]  /*8c10*/  ISETP.NE.AND P0, PT, R0, 0x3, PT ;  /* 0x000000030000780c */ /* 0x000fda0003f05270 */
[----:B------:R-:W-:Y:S05]  /*8c20*/  @!P0 BRA `(.L_x_6539) ;  /* 0x00000000001c8947 */ /* 0x000fea0003800000 */
[----:B------:R-:W-:-:S13]  /*8c30*/  ISETP.NE.AND P0, PT, R0, 0x4, PT ;  /* 0x000000040000780c */ /* 0x000fda0003f05270 */
[----:B------:R-:W-:Y:S05]  /*8c40*/  @P0 BRA `(.L_x_6537) ;  /* 0x0000000c00500947 */ /* 0x000fea0003800000 */
[----:B------:R-:W-:Y:S02]  /*8c50*/  IMAD.U32 R4, R3, 0x10000, RZ ;  /* 0x0001000003047824 */ /* 0x000fe400078e00ff */
[----:B------:R-:W-:-:S04]  /*8c60*/  IMAD.MOV.U32 R25, RZ, RZ, R23 ;  /* 0x000000ffff197224 */ /* 0x000fc800078e0017 */
[----:B------:R-:W0:Y:S02]  /*8c70*/  F2I.S64.TRUNC R4, R4 ;  /* 0x0000000400047311 */ /* 0x000e24000020d900 */
[----:B0-----:R0:W-:Y:S01]  /*8c80*/  STG.E.64 desc[UR36][R8.64], R4 ;  /* 0x0000000408007986 */ /* 0x0011e2000c101b24 */
[----:B------:R-:W-:Y:S05]  /*8c90*/  BRA `(.L_x_6532) ;  /* 0x0000000c00a87947 */ /* 0x000fea0003800000 */
.L_x_6539:
[----:B------:R-:W-:Y:S02]  /*8ca0*/  IMAD.U32 R3, R3, 0x10000, RZ ;  /* 0x0001000003037824 */ /* 0x000fe400078e00ff */
[----:B------:R-:W-:-:S04]  /*8cb0*/  IMAD.MOV.U32 R25, RZ, RZ, R23 ;  /* 0x000000ffff197224 */ /* 0x000fc800078e0017 */
[----:B------:R-:W0:Y:S02]  /*8cc0*/  F2I.FTZ.TRUNC.NTZ R3, R3 ;  /* 0x0000000300037305 */ /* 0x000e24000021f100 */
[----:B0-----:R0:W-:Y:S01]  /*8cd0*/  STG.E desc[UR36][R8.64], R3 ;  /* 0x0000000308007986 */ /* 0x0011e2000c101924 */
[----:B------:R-:W-:Y:S05]  /*8ce0*/  BRA `(.L_x_6532) ;  /* 0x0000000c00947947 */ /* 0x000fea0003800000 */
.L_x_6538:
[----:B------:R-:W-:Y:S02]  /*8cf0*/  IMAD.U32 R3, R3, 0x10000, RZ ;  /* 0x0001000003037824 */ /* 0x000fe400078e00ff */
[----:B------:R-:W-:-:S04]  /*8d00*/  IMAD.MOV.U32 R25, RZ, RZ, R23 ;  /* 0x000000ffff197224 */ /* 0x000fc800078e0017 */
[----:B------:R-:W0:Y:S02]  /*8d10*/  F2I.FTZ.TRUNC.NTZ R3, R3 ;  /* 0x0000000300037305 */ /* 0x000e24000021f100 */
[----:B0-----:R0:W-:Y:S01]  /*8d20*/  STG.E.U16 desc[UR36][R8.64], R3 ;  /* 0x0000000308007986 */ /* 0x0011e2000c101524 */
[----:B------:R-:W-:Y:S05]  /*8d30*/  BRA `(.L_x_6532) ;  /* 0x0000000c00807947 */ /* 0x000fea0003800000 */
.L_x_6534:
[----:B------:R-:W-:-:S13]  /*8d40*/  ISETP.GT.AND P0, PT, R0, 0x6, PT ;  /* 0x000000060000780c */ /* 0x000fda0003f04270 */
[----:B------:R-:W-:Y:S05]  /*8d50*/  @P0 BRA `(.L_x_6540) ;  /* 0x0000000000340947 */ /* 0x000fea0003800000 */
[----:B------:R-:W-:-:S13]  /*8d60*/  ISETP.NE.AND P0, PT, R0, 0x5, PT ;  /* 0x000000050000780c */ /* 0x000fda0003f05270 */
[----:B------:R-:W-:Y:S05]  /*8d70*/  @!P0 BRA `(.L_x_6541) ;  /* 0x0000000000188947 */ /* 0x000fea0003800000 */
[----:B------:R-:W-:-:S13]  /*8d80*/  ISETP.NE.AND P0, PT, R0, 0x6, PT ;  /* 0x000000060000780c */ /* 0x000fda0003f05270 */
[----:B------:R-:W-:Y:S05]  /*8d90*/  @P0 BRA `(.L_x_6537) ;  /* 0x0000000800fc0947 */ /* 0x000fea0003800000 */
[----:B------:R-:W-:Y:S02]  /*8da0*/  IMAD.U32 R3, R3, 0x10000, RZ ;  /* 0x0001000003037824 */ /* 0x000fe400078e00ff */
[----:B------:R-:W-:-:S03]  /*8db0*/  IMAD.MOV.U32 R25, RZ, RZ, R23 ;  /* 0x000000ffff197224 */ /* 0x000fc600078e0017 */
[----:B------:R4:W-:Y:S01]  /*8dc0*/  STG.E desc[UR36][R8.64], R3 ;  /* 0x0000000308007986 */ /* 0x0009e2000c101924 */
[----:B------:R-:W-:Y:S05]  /*8dd0*/  BRA `(.L_x_6532) ;  /* 0x0000000c00587947 */ /* 0x000fea0003800000 */
.L_x_6541:
[----:B------:R-:W-:Y:S02]  /*8de0*/  IMAD.U32 R0, R3, 0x10000, RZ ;  /* 0x0001000003007824 */ /* 0x000fe400078e00ff */
[----:B------:R-:W-:-:S03]  /*8df0*/  IMAD.MOV.U32 R25, RZ, RZ, R23 ;  /* 0x000000ffff197224 */ /* 0x000fc600078e0017 */
[----:B------:R-:W-:-:S05]  /*8e00*/  F2FP.F16.F32.PACK_AB R0, RZ, R0 ;  /* 0x00000000ff00723e */ /* 0x000fca00000000ff */
[----:B------:R3:W-:Y:S01]  /*8e10*/  STG.E.U16 desc[UR36][R8.64], R0 ;  /* 0x0000000008007986 */ /* 0x0007e2000c101524 */
[----:B------:R-:W-:Y:S05]  /*8e20*/  BRA `(.L_x_6532) ;  /* 0x0000000c00447947 */ /* 0x000fea0003800000 */
.L_x_6540:
[----:B------:R-:W-:-:S13]  /*8e30*/  ISETP.NE.AND P0, PT, R0, 0x7, PT ;  /* 0x000000070000780c */ /* 0x000fda0003f05270 */
[----:B------:R-:W-:Y:S05]  /*8e40*/  @!P0 BRA `(.L_x_6542) ;  /* 0x00000000003c8947 */ /* 0x000fea0003800000 */
[----:B------:R-:W-:-:S13]  /*8e50*/  ISETP.NE.AND P0, PT, R0, 0x8, PT ;  /* 0x000000080000780c */ /* 0x000fda0003f05270 */
[----:B------:R-:W-:Y:S05]  /*8e60*/  @!P0 BRA `(.L_x_6543) ;  /* 0x00000000001c8947 */ /* 0x000fea0003800000 */
[----:B------:R-:W-:-:S13]  /*8e70*/  ISETP.NE.AND P0, PT, R0, 0x9, PT ;  /* 0x000000090000780c */ /* 0x000fda0003f05270 */
[----:B------:R-:W-:Y:S05]  /*8e80*/  @P0 BRA `(.L_x_6537) ;  /* 0x0000000800c00947 */ /* 0x000fea0003800000 */
[----:B------:R-:W-:Y:S02]  /*8e90*/  IMAD.U32 R4, R3, 0x10000, RZ ;  /* 0x0001000003047824 */ /* 0x000fe400078e00ff */
[----:B------:R-:W-:Y:S02]  /*8ea0*/  IMAD.MOV.U32 R5, RZ, RZ, RZ ;  /* 0x000000ffff057224 */ /* 0x000fe400078e00ff */
[----:B------:R-:W-:-:S03]  /*8eb0*/  IMAD.MOV.U32 R25, RZ, RZ, R23 ;  /* 0x000000ffff197224 */ /* 0x000fc600078e0017 */
[----:B------:R0:W-:Y:S01]  /*8ec0*/  STG.E.64 desc[UR36][R8.64], R4 ;  /* 0x0000000408007986 */ /* 0x0001e2000c101b24 */
[----:B------:R-:W-:Y:S05]  /*8ed0*/  BRA `(.L_x_6532) ;  /* 0x0000000c00187947 */ /* 0x000fea0003800000 */
.L_x_6543:
[----:B------:R-:W-:Y:S02]  /*8ee0*/  IMAD.U32 R3, R3, 0x10000, RZ ;  /* 0x0001000003037824 */ /* 0x000fe400078e00ff */
[----:B------:R-:W-:-:S03]  /*8ef0*/  IMAD.MOV.U32 R25, RZ, RZ, R23 ;  /* 0x000000ffff197224 */ /* 0x000fc600078e0017 */
[----:B------:R-:W-:-:S04]  /*8f00*/  F2FP.F16.F32.PACK_AB R3, RZ, R3 ;  /* 0x00000003ff03723e */ /* 0x000fc800000000ff */
[----:B------:R-:W-:-:S05]  /*8f10*/  PRMT R3, R3, 0x5410, RZ ;  /* 0x0000541003037816 */ /* 0x000fca00000000ff */
[----:B------:R0:W-:Y:S01]  /*8f20*/  STG.E desc[UR36][R8.64], R3 ;  /* 0x0000000308007986 */ /* 0x0001e2000c101924 */
[----:B------:R-:W-:Y:S05]  /*8f30*/  BRA `(.L_x_6532) ;  /* 0x0000000c00007947 */ /* 0x000fea0003800000 */
.L_x_6542:
[----:B------:R-:W-:Y:S02]  /*8f40*/  IMAD.U32 R4, R3, 0x10000, RZ ;  /* 0x0001000003047824 */ /* 0x000fe400078e00ff */
[----:B------:R-:W-:Y:S02]  /*8f50*/  IMAD.MOV.U32 R25, RZ, RZ, R23 ;  /* 0x000000ffff197224 */ /* 0x000fe400078e0017 */
[----:B------:R-:W-:-:S06]  /*8f60*/  FMUL.FTZ R4, R4, 1 ;  /* 0x3f80000004047820 */ /* 0x000fcc0000410000 */
[----:B------:R-:W0:Y:S02]  /*8f70*/  F2F.F64.F32 R4, R4 ;  /* 0x0000000400047310 */ /* 0x000e240000201800 */
[----:B0-----:R0:W-:Y:S01]  /*8f80*/  STG.E.64 desc[UR36][R8.64], R4 ;  /* 0x0000000408007986 */ /* 0x0011e2000c101b24 */
[----:B------:R-:W-:Y:S05]  /*8f90*/  BRA `(.L_x_6532) ;  /* 0x0000000800e87947 */ /* 0x000fea0003800000 */
.L_x_6533:
        /* <DEDUP_REMOVED lines=10> */
[----:B------:R-:W-:-:S04]  /*9040*/  FSETP.NEU.FTZ.AND P0, PT, R3, RZ, PT ;  /* 0x000000ff0300720b */ /* 0x000fc80003f1d000 */
[----:B------:R-:W-:-:S05]  /*9050*/  SEL R3, RZ, 0x1, !P0 ;  /* 0x00000001ff037807 */ /* 0x000fca0004000000 */
[----:B------:R0:W-:Y:S01]  /*9060*/  STG.E.U8 desc[UR36][R8.64], R3 ;  /* 0x0000000308007986 */ /* 0x0001e2000c101124 */
[----:B------:R-:W-:Y:S05]  /*9070*/  BRA `(.L_x_6532) ;  /* 0x0000000800b07947 */ /* 0x000fea0003800000 */
.L_x_6546:
[----:B------:R-:W-:Y:S01]  /*9080*/  IMAD.U32 R3, R3, 0x10000, RZ ;  /* 0x0001000003037824 */ /* 0x000fe200078e00ff */
[----:B------:R-:W-:Y:S01]  /*9090*/  CS2R R6, SRZ ;  /* 0x0000000000067805 */ /* 0x000fe2000001ff00 */
[----:B------:R-:W-:Y:S02]  /*90a0*/  IMAD.MOV.U32 R25, RZ, RZ, R23 ;  /* 0x000000ffff197224 */ /* 0x000fe400078e0017 */
[----:B------:R-:W-:-:S04]  /*90b0*/  FMUL.FTZ R3, R3, 1 ;  /* 0x3f80000003037820 */ /* 0x000fc80000410000 */
[----:B------:R-:W0:Y:S02]  /*90c0*/  F2F.F64.F32 R4, R3 ;  /* 0x0000000300047310 */ /* 0x000e240000201800 */
[----:B0-----:R0:W-:Y:S01]  /*90d0*/  STG.E.128 desc[UR36][R8.64], R4 ;  /* 0x0000000408007986 */ /* 0x0011e2000c101d24 */
[----:B------:R-:W-:Y:S05]  /*90e0*/  BRA `(.L_x_6532) ;  /* 0x0000000800947947 */ /* 0x000fea0003800000 */
.L_x_6545:
        /* <DEDUP_REMOVED lines=21> */
.L_x_6550:
[----:B------:R-:W-:Y:S05]  /*9240*/  BSYNC B0 ;  /* 0x0000000000007941 */ /* 0x000fea0003800000 */
.L_x_6549:
[----:B------:R-:W-:Y:S01]  /*9250*/  LOP3.LUT R5, R0, R5, RZ, 0xfc, !PT ;  /* 0x0000000500057212 */ /* 0x000fe200078efcff */
[----:B------:R-:W-:-:S04]  /*9260*/  IMAD.MOV.U32 R25, RZ, RZ, R23 ;  /* 0x000000ffff197224 */ /* 0x000fc800078e0017 */
[----:B------:R0:W-:Y:S01]  /*9270*/  STG.E.U8 desc[UR36][R8.64], R5 ;  /* 0x0000000508007986 */ /* 0x0001e2000c101124 */
[----:B------:R-:W-:Y:S05]  /*9280*/  BRA `(.L_x_6532) ;  /* 0x00000008002c7947 */ /* 0x000fea0003800000 */
.L_x_6548:
        /* <DEDUP_REMOVED lines=13> */
.L_x_6552:
[----:B------:R-:W-:Y:S01]  /*9360*/  IMAD.MOV.U32 R0, RZ, RZ, 0x7f ;  /* 0x0000007fff007424 */ /* 0x000fe200078e00ff */
[----:B------:R-:W-:-:S04]  /*9370*/  ISETP.GT.U32.AND P0, PT, R3, 0x7f800000, PT ;  /* 0x7f8000000300780c */ /* 0x000fc80003f04070 */
[----:B------:R-:W-:-:S09]  /*9380*/  SEL R0, R0, 0x7c, P0 ;  /* 0x0000007c00007807 */ /* 0x000fd20000000000 */
.L_x_6553:
[----:B------:R-:W-:Y:S05]  /*9390*/  BSYNC B0 ;  /* 0x0000000000007941 */ /* 0x000fea0003800000 */
.L_x_6551:
[----:B------:R-:W-:Y:S01]  /*93a0*/  LOP3.LUT R3, R5, 0x80000000, RZ, 0xc0, !PT ;  /* 0x8000000005037812 */ /* 0x000fe200078ec0ff */
[----:B------:R-:W-:-:S03]  /*93b0*/  IMAD.MOV.U32 R25, RZ, RZ, R23 ;  /* 0x000000ffff197224 */ /* 0x000fc600078e0017 */
[----:B------:R-:W-:-:S04]  /*93c0*/  SHF.R.U32.HI R3, RZ, 0x18, R3 ;  /* 0x00000018ff037819 */ /* 0x000fc80000011603 */
[----:B------:R-:W-:-:S05]  /*93d0*/  LOP3.LUT R3, R0, R3, RZ, 0xfc, !PT ;  /* 0x0000000300037212 */ /* 0x000fca00078efcff */
[----:B------:R0:W-:Y:S01]  /*93e0*/  STG.E.U8 desc[UR36][R8.64], R3 ;  /* 0x0000000308007986 */ /* 0x0001e2000c101124 */
[----:B------:R-:W-:Y:S05]  /*93f0*/  BRA `(.L_x_6532) ;  /* 0x0000000400d07947 */ /* 0x000fea0003800000 */
.L_x_6547:
[----:B------:R0:W-:Y:S01]  /*9400*/  STG.E.U16 desc[UR36][R8.64], R3 ;  /* 0x0000000308007986 */ /* 0x0001e2000c101524 */
[----:B------:R-:W-:Y:S01]  /*9410*/  IMAD.MOV.U32 R25, RZ, RZ, R23 ;  /* 0x000000ffff197224 */ /* 0x000fe200078e0017 */
[----:B------:R-:W-:Y:S06]  /*9420*/  BRA `(.L_x_6532) ;  /* 0x0000000400c47947 */ /* 0x000fec0003800000 */
.L_x_6544:
        /* <DEDUP_REMOVED lines=10> */
[----:B------:R-:W0:Y:S02]  /*94d0*/  F2I.FTZ.U32.TRUNC.NTZ R3, R3 ;  /* 0x0000000300037305 */ /* 0x000e24000021f000 */
[----:B0-----:R0:W-:Y:S01]  /*94e0*/  STG.E.U16 desc[UR36][R8.64], R3 ;  /* 0x0000000308007986 */ /* 0x0011e2000c101524 */
[----:B------:R-:W-:Y:S05]  /*94f0*/  BRA `(.L_x_6532) ;  /* 0x0000000400907947 */ /* 0x000fea0003800000 */
.L_x_6556:
        /* <DEDUP_REMOVED lines=17> */
.L_x_6559:
[----:B------:R-:W-:-:S04]  /*9610*/  LOP3.LUT R3, R5, 0x80000000, RZ, 0xc0, !PT ;  /* 0x8000000005037812 */ /* 0x000fc800078ec0ff */
[----:B------:R-:W-:-:S04]  /*9620*/  SHF.R.U32.HI R3, RZ, 0x18, R3 ;  /* 0x00000018ff037819 */ /* 0x000fc80000011603 */
[----:B------:R-:W-:-:S04]  /*9630*/  LOP3.LUT R0, R0, R3, RZ, 0xfc, !PT ;  /* 0x0000000300007212 */ /* 0x000fc800078efcff */
[----:B------:R-:W-:-:S07]  /*9640*/  PRMT R4, R0, 0x7610, R4 ;  /* 0x0000761000047816 */ /* 0x000fce0000000004 */
.L_x_6558:
[----:B------:R-:W-:Y:S05]  /*9650*/  BSYNC B0 ;  /* 0x0000000000007941 */ /* 0x000fea0003800000 */
.L_x_6557:
[----:B------:R0:W-:Y:S01]  /*9660*/  STG.E.U8 desc[UR36][R8.64], R4 ;  /* 0x0000000408007986 */ /* 0x0001e2000c101124 */
[----:B------:R-:W-:Y:S01]  /*9670*/  IMAD.MOV.U32 R25, RZ, RZ, R23 ;  /* 0x000000ffff197224 */ /* 0x000fe200078e0017 */
[----:B------:R-:W-:Y:S06]  /*9680*/  BRA `(.L_x_6532) ;  /* 0x00000004002c7947 */ /* 0x000fec0003800000 */
.L_x_6555:
        /* <DEDUP_REMOVED lines=17> */
.L_x_6562:
[----:B------:R-:W-:-:S04]  /*97a0*/  LOP3.LUT R3, R5, 0x80000000, RZ, 0xc0, !PT ;  /* 0x8000000005037812 */ /* 0x000fc800078ec0ff */
[----:B------:R-:W-:-:S04]  /*97b0*/  SHF.R.U32.HI R3, RZ, 0x18, R3 ;  /* 0x00000018ff037819 */ /* 0x000fc80000011603 */
[----:B------:R-:W-:-:S04]  /*97c0*/  LOP3.LUT R0, R0, R3, RZ, 0xfc, !PT ;  /* 0x0000000300007212 */ /* 0x000fc800078efcff */
[----:B------:R-:W-:-:S07]  /*97d0*/  PRMT R4, R0, 0x7610, R4 ;  /* 0x0000761000047816 */ /* 0x000fce0000000004 */
.L_x_6561:
[----:B------:R-:W-:Y:S05]  /*97e0*/  BSYNC B0 ;  /* 0x0000000000007941 */ /* 0x000fea0003800000 */
.L_x_6560:
[----:B------:R0:W-:Y:S01]  /*97f0*/  STG.E.U8 desc[UR36][R8.64], R4 ;  /* 0x0000000408007986 */ /* 0x0001e2000c101124 */
[----:B------:R-:W-:Y:S01]  /*9800*/  IMAD.MOV.U32 R25, RZ, RZ, R23 ;  /* 0x000000ffff197224 */ /* 0x000fe200078e0017 */
[----:B------:R-:W-:Y:S06]  /*9810*/  BRA `(.L_x_6532) ;  /* 0x0000000000c87947 */ /* 0x000fec0003800000 */
.L_x_6554:
[----:B------:R-:W-:-:S13]  /*9820*/  ISETP.NE.AND P0, PT, R0, 0x1c, PT ;  /* 0x0000001c0000780c */ /* 0x000fda0003f05270 */
[----:B------:R-:W-:Y:S05]  /*9830*/  @!P0 BRA `(.L_x_6563) ;  /* 0x0000000000b08947 */ /* 0x000fea0003800000 */
[----:B------:R-:W-:-:S13]  /*9840*/  ISETP.NE.AND P0, PT, R0, 0x1d, PT ;  /* 0x0000001d0000780c */ /* 0x000fda0003f05270 */
[----:B------:R-:W-:Y:S05]  /*9850*/  @!P0 BRA `(.L_x_6564) ;  /* 0x0000000000948947 */ /* 0x000fea0003800000 */
[----:B------:R-:W-:-:S13]  /*9860*/  ISETP.NE.AND P0, PT, R0, 0x2c, PT ;  /* 0x0000002c0000780c */ /* 0x000fda0003f05270 */
[----:B------:R-:W-:Y:S05]  /*9870*/  @P0 BRA `(.L_x_6537) ;  /* 0x0000000000440947 */ /* 0x000fea0003800000 */
[----:B------:R-:W-:Y:S02]  /*9880*/  IMAD.U32 R4, R3, 0x10000, RZ ;  /* 0x0001000003047824 */ /* 0x000fe400078e00ff */
        /* <DEDUP_REMOVED lines=16> */
.L_x_6537:
        /* <DEDUP_REMOVED lines=16> */
.L_x_6565:
[----:B------:R-:W-:Y:S01]  /*9a90*/  IMAD.MOV.U32 R25, RZ, RZ, R23 ;  /* 0x000000ffff197224 */ /* 0x000fe200078e0017 */
[----:B------:R-:W-:Y:S06]  /*9aa0*/  BRA `(.L_x_6532) ;  /* 0x0000000000247947 */ /* 0x000fec0003800000 */
.L_x_6564:
[----:B------:R-:W-:Y:S02]  /*9ab0*/  IMAD.U32 R4, R3, 0x10000, RZ ;  /* 0x0001000003047824 */ /* 0x000fe400078e00ff */
[----:B------:R-:W-:-:S04]  /*9ac0*/  IMAD.MOV.U32 R25, RZ, RZ, R23 ;  /* 0x000000ffff197224 */ /* 0x000fc800078e0017 */
[----:B------:R-:W0:Y:S02]  /*9ad0*/  F2I.U64.TRUNC R4, R4 ;  /* 0x0000000400047311 */ /* 0x000e24000020d800 */
[----:B0-----:R0:W-:Y:S01]  /*9ae0*/  STG.E.64 desc[UR36][R8.64], R4 ;  /* 0x0000000408007986 */ /* 0x0011e2000c101b24 */
[----:B------:R-:W-:Y:S05]  /*9af0*/  BRA `(.L_x_6532) ;  /* 0x0000000000107947 */ /* 0x000fea0003800000 */
.L_x_6563:
[----:B------:R-:W-:Y:S02]  /*9b00*/  IMAD.U32 R3, R3, 0x10000, RZ ;  /* 0x0001000003037824 */ /* 0x000fe400078e00ff */
[----:B------:R-:W-:-:S04]  /*9b10*/  IMAD.MOV.U32 R25, RZ, RZ, R23 ;  /* 0x000000ffff197224 */ /* 0x000fc800078e0017 */
[----:B------:R-:W0:Y:S02]  /*9b20*/  F2I.FTZ.U32.TRUNC.NTZ R3, R3 ;  /* 0x0000000300037305 */ /* 0x000e24000021f000 */
[----:B0-----:R0:W-:Y:S02]  /*9b30*/  STG.E desc[UR36][R8.64], R3 ;  /* 0x0000000308007986 */ /* 0x0011e4000c101924 */
.L_x_6532:
[----:B------:R-:W-:Y:S05]  /*9b40*/  BSYNC B6 ;  /* 0x0000000000067941 */ /* 0x000fea0003800000 */
.L_x_6531:
[----:B------:R-:W-:Y:S01]  /*9b50*/  ISETP.GE.AND P0, PT, R25, R16, PT ;  /* 0x000000101900720c */ /* 0x000fe20003f06270 */
[----:B------:R-:W-:-:S12]  /*9b60*/  BSSY B6, `(.L_x_6566) ;  /* 0x00001fc000067945 */ /* 0x000fd80003800000 */
[----:B------:R-:W-:Y:S05]  /*9b70*/  @P0 BRA `(.L_x_6567) ;  /* 0x0000001c00e80947 */ /* 0x000fea0003800000 */
[----:B0-234-:R-:W0:Y:S01]  /*9b80*/  LDC.64 R8, c[0x0][0x218] ;  /* 0x00008600ff087b82 */ /* 0x01de220000000a00 */
        /* <DEDUP_REMOVED lines=19> */
[----:B0-----:R0:W-:Y:S01]  /*9cc0*/  STG.E.U8 desc[UR36][R8.64], R3 ;  /* 0x0000000308007986 */ /* 0x0011e2000c101124 */
[----:B------:R-:W-:Y:S05]  /*9cd0*/  BRA `(.L_x_6573) ;  /* 0x0000000c00947947 */ /* 0x000fea0003800000 */
.L_x_6571:
[----:B------:R-:W-:-:S06]  /*9ce0*/  IMAD.U32 R5, R22, 0x10000, RZ ;  /* 0x0001000016057824 */ /* 0x000fcc00078e00ff */
[----:B------:R-:W0:Y:S02]  /*9cf0*/  F2I.S64.TRUNC R4, R5 ;  /* 0x0000000500047311 */ /* 0x000e24000020d900 */
[----:B0-----:R0:W-:Y:S01]  /*9d00*/  STG.E.U8 desc[UR36][R8.64], R4 ;  /* 0x0000000408007986 */ /* 0x0011e2000c101124 */
[----:B------:R-:W-:Y:S05]  /*9d10*/  BRA `(.L_x_6573) ;  /* 0x0000000c00847947 */ /* 0x000fea0003800000 */
.L_x_6570:
        /* <DEDUP_REMOVED lines=8> */
[----:B0-----:R0:W-:Y:S01]  /*9da0*/  STG.E.64 desc[UR36][R8.64], R4 ;  /* 0x0000000408007986 */ /* 0x0011e2000c101b24 */
[----:B------:R-:W-:Y:S05]  /*9db0*/  BRA `(.L_x_6573) ;  /* 0x0000000c005c7947 */ /* 0x000fea0003800000 */
.L_x_6575:
[----:B------:R-:W-:-:S04]  /*9dc0*/  IMAD.U32 R22, R22, 0x10000, RZ ;  /* 0x0001000016167824 */ /* 0x000fc800078e00ff */
[----:B------:R-:W0:Y:S02]  /*9dd0*/  F2I.FTZ.TRUNC.NTZ R3, R22 ;  /* 0x0000001600037305 */ /* 0x000e24000021f100 */
[----:B0-----:R0:W-:Y:S01]  /*9de0*/  STG.E desc[UR36][R8.64], R3 ;  /* 0x0000000308007986 */ /* 0x0011e2000c101924 */
[----:B------:R-:W-:Y:S05]  /*9df0*/  BRA `(.L_x_6573) ;  /* 0x0000000c004c7947 */ /* 0x000fea0003800000 */
.L_x_6574:
[----:B------:R-:W-:-:S04]  /*9e00*/  IMAD.U32 R22, R22, 0x10000, RZ ;  /* 0x0001000016167824 */ /* 0x000fc800078e00ff */
[----:B------:R-:W0:Y:S02]  /*9e10*/  F2I.FTZ.TRUNC.NTZ R3, R22 ;  /* 0x0000001600037305 */ /* 0x000e24000021f100 */
[----:B0-----:R0:W-:Y:S01]  /*9e20*/  STG.E.U16 desc[UR36][R8.64], R3 ;  /* 0x0000000308007986 */ /* 0x0011e2000c101524 */
[----:B------:R-:W-:Y:S05]  /*9e30*/  BRA `(.L_x_6573) ;  /* 0x0000000c003c7947 */ /* 0x000fea0003800000 */
.L_x_6569:
[----:B------:R-:W-:-:S13]  /*9e40*/  ISETP.GT.AND P0, PT, R0, 0x6, PT ;  /* 0x000000060000780c */ /* 0x000fda0003f04270 */
[----:B------:R-:W-:Y:S05]  /*9e50*/  @P0 BRA `(.L_x_6576) ;  /* 0x00000000002c0947 */ /* 0x000fea0003800000 */
[----:B------:R-:W-:-:S13]  /*9e60*/  ISETP.NE.AND P0, PT, R0, 0x5, PT ;  /* 0x000000050000780c */ /* 0x000fda0003f05270 */
[----:B------:R-:W-:Y:S05]  /*9e70*/  @!P0 BRA `(.L_x_6577) ;  /* 0x0000000000148947 */ /* 0x000fea0003800000 */
[----:B------:R-:W-:-:S13]  /*9e80*/  ISETP.NE.AND P0, PT, R0, 0x6, PT ;  /* 0x000000060000780c */ /* 0x000fda0003f05270 */
[----:B------:R-:W-:Y:S05]  /*9e90*/  @P0 BRA `(.L_x_6572) ;  /* 0x0000000800c40947 */ /* 0x000fea0003800000 */
[----:B------:R-:W-:-:S05]  /*9ea0*/  IMAD.U32 R3, R22, 0x10000, RZ ;  /* 0x0001000016037824 */ /* 0x000fca00078e00ff */
[----:B------:R2:W-:Y:S01]  /*9eb0*/  STG.E desc[UR36][R8.64], R3 ;  /* 0x0000000308007986 */ /* 0x0005e2000c101924 */
[----:B------:R-:W-:Y:S05]  /*9ec0*/  BRA `(.L_x_6573) ;  /* 0x0000000c00187947 */ /* 0x000fea0003800000 */
.L_x_6577:
[----:B------:R-:W-:-:S05]  /*9ed0*/  IMAD.U32 R0, R22, 0x10000, RZ ;  /* 0x0001000016007824 */ /* 0x000fca00078e00ff */
[----:B------:R-:W-:-:S05]  /*9ee0*/  F2FP.F16.F32.PACK_AB R0, RZ, R0 ;  /* 0x00000000ff00723e */ /* 0x000fca00000000ff */
[----:B------:R0:W-:Y:S01]  /*9ef0*/  STG.E.U16 desc[UR36][R8.64], R0 ;  /* 0x0000000008007986 */ /* 0x0001e2000c101524 */
[----:B------:R-:W-:Y:S05]  /*9f00*/  BRA `(.L_x_6573) ;  /* 0x0000000c00087947 */ /* 0x000fea0003800000 */
.L_x_6576:
        /* <DEDUP_REMOVED lines=8> */
[----:B------:R3:W-:Y:S01]  /*9f90*/  STG.E.64 desc[UR36][R8.64], R22 ;  /* 0x0000001608007986 */ /* 0x0007e2000c101b24 */
[----:B------:R-:W-:Y:S05]  /*9fa0*/  BRA `(.L_x_6573) ;  /* 0x0000000800e07947 */ /* 0x000fea0003800000 */
.L_x_6579:
[----:B------:R-:W-:-:S05]  /*9fb0*/  IMAD.U32 R22, R22, 0x10000, RZ ;  /* 0x0001000016167824 */ /* 0x000fca00078e00ff */
[----:B------:R-:W-:-:S04]  /*9fc0*/  F2FP.F16.F32.PACK_AB R3, RZ, R22 ;  /* 0x00000016ff03723e */ /* 0x000fc800000000ff */
[----:B------:R-:W-:-:S05]  /*9fd0*/  PRMT R3, R3, 0x5410, RZ ;  /* 0x0000541003037816 */ /* 0x000fca00000000ff */
[----:B------:R4:W-:Y:S01]  /*9fe0*/  STG.E desc[UR36][R8.64], R3 ;  /* 0x0000000308007986 */ /* 0x0009e2000c101924 */
[----:B------:R-:W-:Y:S05]  /*9ff0*/  BRA `(.L_x_6573) ;  /* 0x0000000800cc7947 */ /* 0x000fea0003800000 */
.L_x_6578:
[----:B------:R-:W-:-:S04]  /*a000*/  IMAD.U32 R4, R22, 0x10000, RZ ;  /* 0x0001000016047824 */ /* 0x000fc800078e00ff */
[----:B------:R-:W-:-:S06]  /*a010*/  FMUL.FTZ R4, R4, 1 ;  /* 0x3f80000004047820 */ /* 0x000fcc0000410000 */
[----:B------:R-:W0:Y:S02]  /*a020*/  F2F.F64.F32 R4, R4 ;  /* 0x0000000400047310 */ /* 0x000e240000201800 */
[----:B0-----:R0:W-:Y:S01]  /*a030*/  STG.E.64 desc[UR36][R8.64], R4 ;  /* 0x0000000408007986 */ /* 0x0011e2000c101b24 */
[----:B------:R-:W-:Y:S05]  /*a040*/  BRA `(.L_x_6573) ;  /* 0x0000000800b87947 */ /* 0x000fea0003800000 */
.L_x_6568:
        /* <DEDUP_REMOVED lines=11> */
[----:B------:R0:W-:Y:S01]  /*a100*/  STG.E.U8 desc[UR36][R8.64], R3 ;  /* 0x0000000308007986 */ /* 0x0001e2000c101124 */
[----:B------:R-:W-:Y:S05]  /*a110*/  BRA `(.L_x_6573) ;  /* 0x0000000800847947 */ /* 0x000fea0003800000 */
.L_x_6582:
[----:B------:R-:W-:Y:S01]  /*a120*/  IMAD.U32 R22, R22, 0x10000, RZ ;  /* 0x0001000016167824 */ /* 0x000fe200078e00ff */
[----:B------:R-:W-:-:S03]  /*a130*/  CS2R R6, SRZ ;  /* 0x0000000000067805 */ /* 0x000fc6000001ff00 */
[----:B------:R-:W-:-:S06]  /*a140*/  FMUL.FTZ R4, R22, 1 ;  /* 0x3f80000016047820 */ /* 0x000fcc0000410000 */
[----:B------:R-:W0:Y:S02]  /*a150*/  F2F.F64.F32 R4, R4 ;  /* 0x0000000400047310 */ /* 0x000e240000201800 */
[----:B0-----:R0:W-:Y:S01]  /*a160*/  STG.E.128 desc[UR36][R8.64], R4 ;  /* 0x0000000408007986 */ /* 0x0011e2000c101d24 */
[----:B------:R-:W-:Y:S05]  /*a170*/  BRA `(.L_x_6573) ;  /* 0x00000008006c7947 */ /* 0x000fea0003800000 */
.L_x_6581:
        /* <DEDUP_REMOVED lines=21> */
.L_x_6586:
[----:B------:R-:W-:Y:S05]  /*a2d0*/  BSYNC B0 ;  /* 0x0000000000007941 */ /* 0x000fea0003800000 */
.L_x_6585:
[----:B------:R-:W-:-:S05]  /*a2e0*/  LOP3.LUT R5, R0, R5, RZ, 0xfc, !PT ;  /* 0x0000000500057212 */ /* 0x000fca00078efcff */
[----:B------:R0:W-:Y:S01]  /*a2f0*/  STG.E.U8 desc[UR36][R8.64], R5 ;  /* 0x0000000508007986 */ /* 0x0001e2000c101124 */
[----:B------:R-:W-:Y:S05]  /*a300*/  BRA `(.L_x_6573) ;  /* 0x0000000800087947 */ /* 0x000fea0003800000 */
.L_x_6584:
        /* <DEDUP_REMOVED lines=13> */
.L_x_6588:
[----:B------:R-:W-:Y:S01]  /*a3e0*/  IMAD.MOV.U32 R0, RZ, RZ, 0x7f ;  /* 0x0000007fff007424 */ /* 0x000fe200078e00ff */
[----:B------:R-:W-:-:S04]  /*a3f0*/  ISETP.GT.U32.AND P0, PT, R3, 0x7f800000, PT ;  /* 0x7f8000000300780c */ /* 0x000fc80003f04070 */
[----:B------:R-:W-:-:S09]  /*a400*/  SEL R0, R0, 0x7c, P0 ;  /* 0x0000007c00007807 */ /* 0x000fd20000000000 */
.L_x_6589:
[----:B------:R-:W-:Y:S05]  /*a410*/  BSYNC B0 ;  /* 0x0000000000007941 */ /* 0x000fea0003800000 */
.L_x_6587:
[----:B------:R-:W-:-:S04]  /*a420*/  LOP3.LUT R3, R5, 0x80000000, RZ, 0xc0, !PT ;  /* 0x8000000005037812 */ /* 0x000fc800078ec0ff */
[----:B------:R-:W-:-:S04]  /*a430*/  SHF.R.U32.HI R3, RZ, 0x18, R3 ;  /* 0x00000018ff037819 */ /* 0x000fc80000011603 */
[----:B------:R-:W-:-:S05]  /*a440*/  LOP3.LUT R3, R0, R3, RZ, 0xfc, !PT ;  /* 0x0000000300037212 */ /* 0x000fca00078efcff */
[----:B------:R0:W-:Y:S01]  /*a450*/  STG.E.U8 desc[UR36][R8.64], R3 ;  /* 0x0000000308007986 */ /* 0x0001e2000c101124 */
[----:B------:R-:W-:Y:S05]  /*a460*/  BRA `(.L_x_6573) ;  /* 0x0000000400b07947 */ /* 0x000fea0003800000 */
.L_x_6583:
[----:B------:R0:W-:Y:S01]  /*a470*/  STG.E.U16 desc[UR36][R8.64], R22 ;  /* 0x0000001608007986 */ /* 0x0001e2000c101524 */
[----:B------:R-:W-:Y:S05]  /*a480*/  BRA `(.L_x_6573) ;  /* 0x0000000400a87947 */ /* 0x000fea0003800000 */
.L_x_6580:
        /* <DEDUP_REMOVED lines=10> */
[----:B0-----:R0:W-:Y:S01]  /*a530*/  STG.E.U16 desc[UR36][R8.64], R3 ;  /* 0x0000000308007986 */ /* 0x0011e2000c101524 */
[----:B------:R-:W-:Y:S05]  /*a540*/  BRA `(.L_x_6573) ;  /* 0x0000000400787947 */ /* 0x000fea0003800000 */
.L_x_6592:
        /* <DEDUP_REMOVED lines=17> */
.L_x_6595:
[----:B------:R-:W-:-:S04]  /*a660*/  LOP3.LUT R3, R5, 0x80000000, RZ, 0xc0, !PT ;  /* 0x8000000005037812 */ /* 0x000fc800078ec0ff */
[----:B------:R-:W-:-:S04]  /*a670*/  SHF.R.U32.HI R3, RZ, 0x18, R3 ;  /* 0x00000018ff037819 */ /* 0x000fc80000011603 */
[----:B------:R-:W-:-:S04]  /*a680*/  LOP3.LUT R0, R0, R3, RZ, 0xfc, !PT ;  /* 0x0000000300007212 */ /* 0x000fc800078efcff */
[----:B------:R-:W-:-:S07]  /*a690*/  PRMT R4, R0, 0x7610, R4 ;  /* 0x0000761000047816 */ /* 0x000fce0000000004 */
.L_x_6594:
[----:B------:R-:W-:Y:S05]  /*a6a0*/  BSYNC B0 ;  /* 0x0000000000007941 */ /* 0x000fea0003800000 */
.L_x_6593:
[----:B------:R0:W-:Y:S01]  /*a6b0*/  STG.E.U8 desc[UR36][R8.64], R4 ;  /* 0x0000000408007986 */ /* 0x0001e2000c101124 */
[----:B------:R-:W-:Y:S05]  /*a6c0*/  BRA `(.L_x_6573) ;  /* 0x0000000400187947 */ /* 0x000fea0003800000 */
.L_x_6591:
        /* <DEDUP_REMOVED lines=17> */
.L_x_6598:
[----:B------:R-:W-:-:S04]  /*a7e0*/  LOP3.LUT R3, R5, 0x80000000, RZ, 0xc0, !PT ;  /* 0x8000000005037812 */ /* 0x000fc800078ec0ff */
[----:B------:R-:W-:-:S04]  /*a7f0*/  SHF.R.U32.HI R3, RZ, 0x18, R3 ;  /* 0x00000018ff037819 */ /* 0x000fc80000011603 */
[----:B------:R-:W-:-:S04]  /*a800*/  LOP3.LUT R0, R0, R3, RZ, 0xfc, !PT ;  /* 0x0000000300007212 */ /* 0x000fc800078efcff */
[----:B------:R-:W-:-:S07]  /*a810*/  PRMT R4, R0, 0x7610, R4 ;  /* 0x0000761000047816 */ /* 0x000fce0000000004 */
.L_x_6597:
[----:B------:R-:W-:Y:S05]  /*a820*/  BSYNC B0 ;  /* 0x0000000000007941 */ /* 0x000fea0003800000 */
.L_x_6596:
[----:B------:R0:W-:Y:S01]  /*a830*/  STG.E.U8 desc[UR36][R8.64], R4 ;  /* 0x0000000408007986 */ /* 0x0001e2000c101124 */
[----:B------:R-:W-:Y:S05]  /*a840*/  BRA `(.L_x_6573) ;  /* 0x0000000000b87947 */ /* 0x000fea0003800000 */
.L_x_6590:
        /* <DEDUP_REMOVED lines=22> */
.L_x_6572:
        /* <DEDUP_REMOVED lines=16> */
.L_x_6601:
[----:B------:R-:W-:Y:S05]  /*aab0*/  BRA `(.L_x_6573) ;  /* 0x00000000001c7947 */ /* 0x000fea0003800000 */
.L_x_6600:
[----:B------:R-:W-:-:S06]  /*aac0*/  IMAD.U32 R4, R22, 0x10000, RZ ;  /* 0x0001000016047824 */ /* 0x000fcc00078e00ff */
[----:B------:R-:W0:Y:S02]  /*aad0*/  F2I.U64.TRUNC R4, R4 ;  /* 0x0000000400047311 */ /* 0x000e24000020d800 */
[----:B0-----:R0:W-:Y:S01]  /*aae0*/  STG.E.64 desc[UR36][R8.64], R4 ;  /* 0x0000000408007986 */ /* 0x0011e2000c101b24 */
[----:B------:R-:W-:Y:S05]  /*aaf0*/  BRA `(.L_x_6573) ;  /* 0x00000000000c7947 */ /* 0x000fea0003800000 */
.L_x_6599:
[----:B------:R-:W-:-:S04]  /*ab00*/  IMAD.U32 R22, R22, 0x10000, RZ ;  /* 0x0001000016167824 */ /* 0x000fc800078e00ff */
[----:B------:R-:W0:Y:S02]  /*ab10*/  F2I.FTZ.U32.TRUNC.NTZ R3, R22 ;  /* 0x0000001600037305 */ /* 0x000e24000021f000 */
[----:B0-----:R0:W-:Y:S02]  /*ab20*/  STG.E desc[UR36][R8.64], R3 ;  /* 0x0000000308007986 */ /* 0x0011e4000c101924 */
.L_x_6573:
[----:B------:R-:W-:-:S05]  /*ab30*/  VIADD R25, R25, 0x80 ;  /* 0x0000008019197836 */ /* 0x000fca0000000000 */
[----:B------:R-:W-:-:S13]  /*ab40*/  ISETP.GE.AND P0, PT, R25, R16, PT ;  /* 0x000000101900720c */ /* 0x000fda0003f06270 */
        /* <DEDUP_REMOVED lines=19> */
[----:B------:R-:W-:-:S06]  /*ac80*/  IMAD.U32 R17, R17, 0x10000, RZ ;  /* 0x0001000011117824 */ /* 0x000fcc00078e00ff */
[----:B------:R-:W0:Y:S02]  /*ac90*/  F2I.FTZ.TRUNC.NTZ R17, R17 ;  /* 0x0000001100117305 */ /* 0x000e24000021f100 */
[----:B0-----:R0:W-:Y:S01]  /*aca0*/  STG.E.U8 desc[UR36][R8.64], R17 ;  /* 0x0000001108007986 */ /* 0x0011e2000c101124 */
[----:B------:R-:W-:Y:S05]  /*acb0*/  BRA `(.L_x_6607) ;  /* 0x0000000c00947947 */ /* 0x000fea0003800000 */
.L_x_6605:
[----:B------:R-:W-:-:S06]  /*acc0*/  IMAD.U32 R5, R17, 0x10000, RZ ;  /* 0x0001000011057824 */ /* 0x000fcc00078e00ff */
[----:B------:R-:W0:Y:S02]  /*acd0*/  F2I.S64.TRUNC R4, R5 ;  /* 0x0000000500047311 */ /* 0x000e24000020d900 */
[----:B0-----:R0:W-:Y:S01]  /*ace0*/  STG.E.U8 desc[UR36][R8.64], R4 ;  /* 0x0000000408007986 */ /* 0x0011e2000c101124 */
[----:B------:R-:W-:Y:S05]  /*acf0*/  BRA `(.L_x_6607) ;  /* 0x0000000c00847947 */ /* 0x000fea0003800000 */
.L_x_6604:
        /* <DEDUP_REMOVED lines=10> */
.L_x_6609:
[----:B------:R-:W-:-:S06]  /*ada0*/  IMAD.U32 R17, R17, 0x10000, RZ ;  /* 0x0001000011117824 */ /* 0x000fcc00078e00ff */
[----:B------:R-:W0:Y:S02]  /*adb0*/  F2I.FTZ.TRUNC.NTZ R17, R17 ;  /* 0x0000001100117305 */ /* 0x000e24000021f100 */
[----:B0-----:R0:W-:Y:S01]  /*adc0*/  STG.E desc[UR36][R8.64], R17 ;  /* 0x0000001108007986 */ /* 0x0011e2000c101924 */
[----:B------:R-:W-:Y:S05]  /*add0*/  BRA `(.L_x_6607) ;  /* 0x0000000c004c7947 */ /* 0x000fea0003800000 */
.L_x_6608:
[----:B------:R-:W-:-:S06]  /*ade0*/  IMAD.U32 R17, R17, 0x10000, RZ ;  /* 0x0001000011117824 */ /* 0x000fcc00078e00ff */
[----:B------:R-:W0:Y:S02]  /*adf0*/  F2I.FTZ.TRUNC.NTZ R17, R17 ;  /* 0x0000001100117305 */ /* 0x000e24000021f100 */
[----:B0-----:R0:W-:Y:S01]  /*ae00*/  STG.E.U16 desc[UR36][R8.64], R17 ;  /* 0x0000001108007986 */ /* 0x0011e2000c101524 */
[----:B------:R-:W-:Y:S05]  /*ae10*/  BRA `(.L_x_6607) ;  /* 0x0000000c003c7947 */ /* 0x000fea0003800000 */
.L_x_6603:
        /* <DEDUP_REMOVED lines=9> */
.L_x_6611:
[----:B------:R-:W-:-:S05]  /*aeb0*/  IMAD.U32 R0, R17, 0x10000, RZ ;  /* 0x0001000011007824 */ /* 0x000fca00078e00ff */
[----:B------:R-:W-:-:S05]  /*aec0*/  F2FP.F16.F32.PACK_AB R0, RZ, R0 ;  /* 0x00000000ff00723e */ /* 0x000fca00000000ff */
[----:B------:R0:W-:Y:S01]  /*aed0*/  STG.E.U16 desc[UR36][R8.64], R0 ;  /* 0x0000000008007986 */ /* 0x0001e2000c101524 */
[----:B------:R-:W-:Y:S05]  /*aee0*/  BRA `(.L_x_6607) ;  /* 0x0000000c00087947 */ /* 0x000fea0003800000 */
.L_x_6610:
        /* <DEDUP_REMOVED lines=10> */
.L_x_6613:
[----:B------:R-:W-:-:S05]  /*af90*/  IMAD.U32 R17, R17, 0x10000, RZ ;  /* 0x0001000011117824 */ /* 0x000fca00078e00ff */
[----:B------:R-:W-:-:S04]  /*afa0*/  F2FP.F16.F32.PACK_AB R3, RZ, R17 ;  /* 0x00000011ff03723e */ /* 0x000fc800000000ff */
[----:B------:R-:W-:-:S05]  /*afb0*/  PRMT R3, R3, 0x5410, RZ ;  /* 0x0000541003037816 */ /* 0x000fca00000000ff */
[----:B------:R3:W-:Y:S01]  /*afc0*/  STG.E desc[UR36][R8.64], R3 ;  /* 0x0000000308007986 */ /* 0x0007e2000c101924 */
[----:B------:R-:W-:Y:S05]  /*afd0*/  BRA `(.L_x_6607) ;  /* 0x0000000800cc7947 */ /* 0x000fea0003800000 */
.L_x_6612:
[----:B------:R-:W-:-:S04]  /*afe0*/  IMAD.U32 R4, R17, 0x10000, RZ ;  /* 0x0001000011047824 */ /* 0x000fc800078e00ff */
[----:B------:R-:W-:-:S06]  /*aff0*/  FMUL.FTZ R4, R4, 1 ;  /* 0x3f80000004047820 */ /* 0x000fcc0000410000 */
[----:B------:R-:W0:Y:S02]  /*b000*/  F2F.F64.F32 R4, R4 ;  /* 0x0000000400047310 */ /* 0x000e240000201800 */
[----:B0-----:R0:W-:Y:S01]  /*b010*/  STG.E.64 desc[UR36][R8.64], R4 ;  /* 0x0000000408007986 */ /* 0x0011e2000c101b24 */
[----:B------:R-:W-:Y:S05]  /*b020*/  BRA `(.L_x_6607) ;  /* 0x0000000800b87947 */ /* 0x000fea0003800000 */
.L_x_6602:
        /* <DEDUP_REMOVED lines=13> */
.L_x_6616:
[----:B------:R-:W-:Y:S01]  /*b100*/  IMAD.U32 R17, R17, 0x10000, RZ ;  /* 0x0001000011117824 */ /* 0x000fe200078e00ff */
[----:B------:R-:W-:-:S03]  /*b110*/  CS2R R6, SRZ ;  /* 0x0000000000067805 */ /* 0x000fc6000001ff00 */
[----:B------:R-:W-:-:S06]  /*b120*/  FMUL.FTZ R4, R17, 1 ;  /* 0x3f80000011047820 */ /* 0x000fcc0000410000 */
[----:B------:R-:W0:Y:S02]  /*b130*/  F2F.F64.F32 R4, R4 ;  /* 0x0000000400047310 */ /* 0x000e240000201800 */
[----:B0-----:R0:W-:Y:S01]  /*b140*/  STG.E.128 desc[UR36][R8.64], R4 ;  /* 0x0000000408007986 */ /* 0x0011e2000c101d24 */
[----:B------:R-:W-:Y:S05]  /*b150*/  BRA `(.L_x_6607) ;  /* 0x00000008006c7947 */ /* 0x000fea0003800000 */
.L_x_6615:
        /* <DEDUP_REMOVED lines=21> */
.L_x_6620:
[----:B------:R-:W-:Y:S05]  /*b2b0*/  BSYNC B0 ;  /* 0x0000000000007941 */ /* 0x000fea0003800000 */
.L_x_6619:
[----:B------:R-:W-:-:S05]  /*b2c0*/  LOP3.LUT R5, R0, R5, RZ, 0xfc, !PT ;  /* 0x0000000500057212 */ /* 0x000fca00078efcff */
[----:B------:R0:W-:Y:S01]  /*b2d0*/  STG.E.U8 desc[UR36][R8.64], R5 ;  /* 0x0000000508007986 */ /* 0x0001e2000c101124 */
[----:B------:R-:W-:Y:S05]  /*b2e0*/  BRA `(.L_x_6607) ;  /* 0x0000000800087947 */ /* 0x000fea0003800000 */
.L_x_6618:
        /* <DEDUP_REMOVED lines=13> */
.L_x_6622:
[----:B------:R-:W-:Y:S01]  /*b3c0*/  IMAD.MOV.U32 R0, RZ, RZ, 0x7f ;  /* 0x0000007fff007424 */ /* 0x000fe200078e00ff */
[----:B------:R-:W-:-:S04]  /*b3d0*/  ISETP.GT.U32.AND P0, PT, R3, 0x7f800000, PT ;  /* 0x7f8000000300780c */ /* 0x000fc80003f04070 */
[----:B------:R-:W-:-:S09]  /*b3e0*/  SEL R0, R0, 0x7c, P0 ;  /* 0x0000007c00007807 */ /* 0x000fd20000000000 */
.L_x_6623:
[----:B------:R-:W-:Y:S05]  /*b3f0*/  BSYNC B0 ;  /* 0x0000000000007941 */ /* 0x000fea0003800000 */
.L_x_6621:
[----:B------:R-:W-:-:S04]  /*b400*/  LOP3.LUT R3, R17, 0x80000000, RZ, 0xc0, !PT ;  /* 0x8000000011037812 */ /* 0x000fc800078ec0ff */
[----:B------:R-:W-:-:S04]  /*b410*/  SHF.R.U32.HI R3, RZ, 0x18, R3 ;  /* 0x00000018ff037819 */ /* 0x000fc80000011603 */
[----:B------:R-:W-:-:S05]  /*b420*/  LOP3.LUT R3, R0, R3, RZ, 0xfc, !PT ;  /* 0x0000000300037212 */ /* 0x000fca00078efcff */
[----:B------:R0:W-:Y:S01]  /*b430*/  STG.E.U8 desc[UR36][R8.64], R3 ;  /* 0x0000000308007986 */ /* 0x0001e2000c101124 */
[----:B------:R-:W-:Y:S05]  /*b440*/  BRA `(.L_x_6607) ;  /* 0x0000000400b07947 */ /* 0x000fea0003800000 */
.L_x_6617:
[----:B------:R0:W-:Y:S01]  /*b450*/  STG.E.U16 desc[UR36][R8.64], R17 ;  /* 0x0000001108007986 */ /* 0x0001e2000c101524 */
[----:B------:R-:W-:Y:S05]  /*b460*/  BRA `(.L_x_6607) ;  /* 0x0000000400a87947 */ /* 0x000fea0003800000 */
.L_x_6614:
        /* <DEDUP_REMOVED lines=12> */
.L_x_6626:
        /* <DEDUP_REMOVED lines=17> */
.L_x_6629:
[----:B------:R-:W-:-:S04]  /*b640*/  LOP3.LUT R3, R17, 0x80000000, RZ, 0xc0, !PT ;  /* 0x8000000011037812 */ /* 0x000fc800078ec0ff */
[----:B------:R-:W-:-:S04]  /*b650*/  SHF.R.U32.HI R3, RZ, 0x18, R3 ;  /* 0x00000018ff037819 */ /* 0x000fc80000011603 */
[----:B------:R-:W-:-:S04]  /*b660*/  LOP3.LUT R0, R0, R3, RZ, 0xfc, !PT ;  /* 0x0000000300007212 */ /* 0x000fc800078efcff */
[----:B------:R-:W-:-:S07]  /*b670*/  PRMT R4, R0, 0x7610, R4 ;  /* 0x0000761000047816 */ /* 0x000fce0000000004 */
.L_x_6628:
[----:B------:R-:W-:Y:S05]  /*b680*/  BSYNC B0 ;  /* 0x0000000000007941 */ /* 0x000fea0003800000 */
.L_x_6627:
[----:B------:R0:W-:Y:S01]  /*b690*/  STG.E.U8 desc[UR36][R8.64], R4 ;  /* 0x0000000408007986 */ /* 0x0001e2000c101124 */
[----:B------:R-:W-:Y:S05]  /*b6a0*/  BRA `(.L_x_6607) ;  /* 0x0000000400187947 */ /* 0x000fea0003800000 */
.L_x_6625:
        /* <DEDUP_REMOVED lines=17> */
.L_x_6632:
[----:B------:R-:W-:-:S04]  /*b7c0*/  LOP3.LUT R3, R17, 0x80000000, RZ, 0xc0, !PT ;  /* 0x8000000011037812 */ /* 0x000fc800078ec0ff */
[----:B------:R-:W-:-:S04]  /*b7d0*/  SHF.R.U32.HI R3, RZ, 0x18, R3 ;  /* 0x00000018ff037819 */ /* 0x000fc80000011603 */
[----:B------:R-:W-:-:S04]  /*b7e0*/  LOP3.LUT R0, R0, R3, RZ, 0xfc, !PT ;  /* 0x0000000300007212 */ /* 0x000fc800078efcff */
[----:B------:R-:W-:-:S07]  /*b7f0*/  PRMT R4, R0, 0x7610, R4 ;  /* 0x0000761000047816 */ /* 0x000fce0000000004 */
.L_x_6631:
[----:B------:R-:W-:Y:S05]  /*b800*/  BSYNC B0 ;  /* 0x0000000000007941 */ /* 0x000fea0003800000 */
.L_x_6630:
[----:B------:R0:W-:Y:S01]  /*b810*/  STG.E.U8 desc[UR36][R8.64], R4 ;  /* 0x0000000408007986 */ /* 0x0001e2000c101124 */
[----:B------:R-:W-:Y:S05]  /*b820*/  BRA `(.L_x_6607) ;  /* 0x0000000000b87947 */ /* 0x000fea0003800000 */
.L_x_6624:
        /* <DEDUP_REMOVED lines=22> */
.L_x_6606:
        /* <DEDUP_REMOVED lines=16> */
.L_x_6635:
[----:B------:R-:W-:Y:S05]  /*ba90*/  BRA `(.L_x_6607) ;  /* 0x00000000001c7947 */ /* 0x000fea0003800000 */
.L_x_6634:
[----:B------:R-:W-:-:S06]  /*baa0*/  IMAD.U32 R4, R17, 0x10000, RZ ;  /* 0x0001000011047824 */ /* 0x000fcc00078e00ff */
[----:B------:R-:W0:Y:S02]  /*bab0*/  F2I.U64.TRUNC R4, R4 ;  /* 0x0000000400047311 */ /* 0x000e24000020d800 */
[----:B0-----:R0:W-:Y:S01]  /*bac0*/  STG.E.64 desc[UR36][R8.64], R4 ;  /* 0x0000000408007986 */ /* 0x0011e2000c101b24 */
[----:B------:R-:W-:Y:S05]  /*bad0*/  BRA `(.L_x_6607) ;  /* 0x00000000000c7947 */ /* 0x000fea0003800000 */
.L_x_6633:
[----:B------:R-:W-:-:S06]  /*bae0*/  IMAD.U32 R17, R17, 0x10000, RZ ;  /* 0x0001000011117824 */ /* 0x000fcc00078e00ff */
[----:B------:R-:W0:Y:S02]  /*baf0*/  F2I.FTZ.U32.TRUNC.NTZ R17, R17 ;  /* 0x0000001100117305 */ /* 0x000e24000021f000 */
[----:B0-----:R0:W-:Y:S02]  /*bb00*/  STG.E desc[UR36][R8.64], R17 ;  /* 0x0000001108007986 */ /* 0x0011e4000c101924 */
.L_x_6607:
[----:B------:R-:W-:-:S07]  /*bb10*/  VIADD R25, R25, 0x80 ;  /* 0x0000008019197836 */ /* 0x000fce0000000000 */
.L_x_6567:
[----:B------:R-:W-:Y:S05]  /*bb20*/  BSYNC B6 ;  /* 0x0000000000067941 */ /* 0x000fea0003800000 */
.L_x_6566:
[----:B------:R-:W-:-:S13]  /*bb30*/  ISETP.GE.AND P0, PT, R25, R16, PT ;  /* 0x000000101900720c */ /* 0x000fda0003f06270 */
[----:B------:R-:W-:Y:S05]  /*bb40*/  @P0 EXIT ;  /* 0x000000000000094d */ /* 0x000fea0003800000 */
[----:B0-2---:R-:W0:Y:S01]  /*bb50*/  LDC.64 R4, c[0x0][0x218] ;  /* 0x00008600ff047b82 */ /* 0x005e220000000a00 */
[----:B---3--:R-:W-:Y:S01]  /*bb60*/  PRMT R0, R18, 0x9910, RZ ;  /* 0x0000991012007816 */ /* 0x008fe200000000ff */
[----:B------:R-:W-:Y:S01]  /*bb70*/  IMAD R2, R2, 0x200, R25 ;  /* 0x0000020002027824 */ /* 0x000fe200078e0219 */
[----:B------:R-:W-:Y:S02]  /*bb80*/  ULDC UR4, c[0x0][0x244] ;  /* 0x0000910000047ab9 */ /* 0x000fe40000000800 */
[----:B------:R-:W-:Y:S01]  /*bb90*/  ISETP.GT.AND P1, PT, R0, 0x9, PT ;  /* 0x000000090000780c */ /* 0x000fe20003f24270 */
[----:B----4-:R-:W-:-:S05]  /*bba0*/  IMAD R3, R2, UR4, RZ ;  /* 0x0000000402037c24 */ /* 0x010fca000f8e02ff */
        /* <DEDUP_REMOVED lines=11> */
[----:B-1----:R-:W-:-:S06]  /*bc60*/  IMAD.U32 R19, R19, 0x10000, RZ ;  /* 0x0001000013137824 */ /* 0x002fcc00078e00ff */
[----:B------:R-:W0:Y:S02]  /*bc70*/  F2I.FTZ.TRUNC.NTZ R19, R19 ;  /* 0x0000001300137305 */ /* 0x000e24000021f100 */
[----:B0-----:R-:W-:Y:S01]  /*bc80*/  STG.E.U8 desc[UR36][R2.64], R19 ;  /* 0x0000001302007986 */ /* 0x001fe2000c101124 */
[----:B------:R-:W-:Y:S05]  /*bc90*/  EXIT ;  /* 0x000000000000794d */ /* 0x000fea0003800000 */
.L_x_6639:
[----:B-1----:R-:W-:-:S06]  /*bca0*/  IMAD.U32 R5, R19, 0x10000, RZ ;  /* 0x0001000013057824 */ /* 0x002fcc00078e00ff */
[----:B------:R-:W0:Y:S02]  /*bcb0*/  F2I.S64.TRUNC R4, R5 ;  /* 0x0000000500047311 */ /* 0x000e24000020d900 */
[----:B0-----:R-:W-:Y:S01]  /*bcc0*/  STG.E.U8 desc[UR36][R2.64], R4 ;  /* 0x0000000402007986 */ /* 0x001fe2000c101124 */
[----:B------:R-:W-:Y:S05]  /*bcd0*/  EXIT ;  /* 0x000000000000794d */ /* 0x000fea0003800000 */
.L_x_6638:
[----:B------:R-:W-:-:S13]  /*bce0*/  ISETP.NE.AND P0, PT, R0, 0x2, PT ;  /* 0x000000020000780c */ /* 0x000fda0003f05270 */
[----:B------:R-:W-:Y:S05]  /*bcf0*/  @!P0 BRA `(.L_x_6641) ;  /* 0x0000000000308947 */ /* 0x000fea0003800000 */
[----:B------:R-:W-:-:S13]  /*bd00*/  ISETP.NE.AND P0, PT, R0, 0x3, PT ;  /* 0x000000030000780c */ /* 0x000fda0003f05270 */
[----:B------:R-:W-:Y:S05]  /*bd10*/  @!P0 BRA `(.L_x_6642) ;  /* 0x0000000000188947 */ /* 0x000fea0003800000 */
[----:B------:R-:W-:-:S13]  /*bd20*/  ISETP.NE.AND P0, PT, R0, 0x4, PT ;  /* 0x000000040000780c */ /* 0x000fda0003f05270 */
[----:B------:R-:W-:Y:S05]  /*bd30*/  @P0 BRA `(.L_x_6640) ;  /* 0x0000000c000c0947 */ /* 0x000fea0003800000 */
[----:B-1----:R-:W-:-:S06]  /*bd40*/  IMAD.U32 R4, R19, 0x10000, RZ ;  /* 0x0001000013047824 */ /* 0x002fcc00078e00ff */
[----:B------:R-:W0:Y:S02]  /*bd50*/  F2I.S64.TRUNC R4, R4 ;  /* 0x0000000400047311 */ /* 0x000e24000020d900 */
[----:B0-----:R-:W-:Y:S01]  /*bd60*/  STG.E.64 desc[UR36][R2.64], R4 ;  /* 0x0000000402007986 */ /* 0x001fe2000c101b24 */
[----:B------:R-:W-:Y:S05]  /*bd70*/  EXIT ;  /* 0x000000000000794d */ /* 0x000fea0003800000 */
.L_x_6642:
[----:B-1----:R-:W-:-:S06]  /*bd80*/  IMAD.U32 R19, R19, 0x10000, RZ ;  /* 0x0001000013137824 */ /* 0x002fcc00078e00ff */
[----:B------:R-:W0:Y:S02]  /*bd90*/  F2I.FTZ.TRUNC.NTZ R19, R19 ;  /* 0x0000001300137305 */ /* 0x000e24000021f100 */
[----:B0-----:R-:W-:Y:S01]  /*bda0*/  STG.E desc[UR36][R2.64], R19 ;  /* 0x0000001302007986 */ /* 0x001fe2000c101924 */
[----:B------:R-:W-:Y:S05]  /*bdb0*/  EXIT ;  /* 0x000000000000794d */ /* 0x000fea0003800000 */
.L_x_6641:
[----:B-1----:R-:W-:-:S06]  /*bdc0*/  IMAD.U32 R19, R19, 0x10000, RZ ;  /* 0x0001000013137824 */ /* 0x002fcc00078e00ff */
[----:B------:R-:W0:Y:S02]  /*bdd0*/  F2I.FTZ.TRUNC.NTZ R19, R19 ;  /* 0x0000001300137305 */ /* 0x000e24000021f100 */
[----:B0-----:R-:W-:Y:S01]  /*bde0*/  STG.E.U16 desc[UR36][R2.64], R19 ;  /* 0x0000001302007986 */ /* 0x001fe2000c101524 */
[----:B------:R-:W-:Y:S05]  /*bdf0*/  EXIT ;  /* 0x000000000000794d */ /* 0x000fea0003800000 */
.L_x_6637:
[----:B------:R-:W-:-:S13]  /*be00*/  ISETP.GT.AND P0, PT, R0, 0x6, PT ;  /* 0x000000060000780c */ /* 0x000fda0003f04270 */
[----:B------:R-:W-:Y:S05]  /*be10*/  @P0 BRA `(.L_x_6643) ;  /* 0x00000000002c0947 */ /* 0x000fea0003800000 */
[----:B------:R-:W-:-:S13]  /*be20*/  ISETP.NE.AND P0, PT, R0, 0x5, PT ;  /* 0x000000050000780c */ /* 0x000fda0003f05270 */
[----:B------:R-:W-:Y:S05]  /*be30*/  @!P0 BRA `(.L_x_6644) ;  /* 0x0000000000148947 */ /* 0x000fea0003800000 */
[----:B------:R-:W-:-:S13]  /*be40*/  ISETP.NE.AND P0, PT, R0, 0x6, PT ;  /* 0x000000060000780c */ /* 0x000fda0003f05270 */
[----:B------:R-:W-:Y:S05]  /*be50*/  @P0 BRA `(.L_x_6640) ;  /* 0x0000000800c40947 */ /* 0x000fea0003800000 */
[----:B-1----:R-:W-:-:S05]  /*be60*/  IMAD.U32 R19, R19, 0x10000, RZ ;  /* 0x0001000013137824 */ /* 0x002fca00078e00ff */
[----:B------:R-:W-:Y:S01]  /*be70*/  STG.E desc[UR36][R2.64], R19 ;  /* 0x0000001302007986 */ /* 0x000fe2000c101924 */
[----:B------:R-:W-:Y:S05]  /*be80*/  EXIT ;  /* 0x000000000000794d */ /* 0x000fea0003800000 */
.L_x_6644:
[----:B-1----:R-:W-:-:S05]  /*be90*/  IMAD.U32 R0, R19, 0x10000, RZ ;  /* 0x0001000013007824 */ /* 0x002fca00078e00ff */
[----:B------:R-:W-:-:S05]  /*bea0*/  F2FP.F16.F32.PACK_AB R0, RZ, R0 ;  /* 0x00000000ff00723e */ /* 0x000fca00000000ff */
[----:B------:R-:W-:Y:S01]  /*beb0*/  STG.E.U16 desc[UR36][R2.64], R0 ;  /* 0x0000000002007986 */ /* 0x000fe2000c101524 */
[----:B------:R-:W-:Y:S05]  /*bec0*/  EXIT ;  /* 0x000000000000794d */ /* 0x000fea0003800000 */
.L_x_6643:
        /* <DEDUP_REMOVED lines=8> */
[----:B------:R-:W-:Y:S01]  /*bf50*/  STG.E.64 desc[UR36][R2.64], R4 ;  /* 0x0000000402007986 */ /* 0x000fe2000c101b24 */
[----:B------:R-:W-:Y:S05]  /*bf60*/  EXIT ;  /* 0x000000000000794d */ /* 0x000fea0003800000 */
.L_x_6646:
[----:B-1----:R-:W-:-:S05]  /*bf70*/  IMAD.U32 R19, R19, 0x10000, RZ ;  /* 0x0001000013137824 */ /* 0x002fca00078e00ff */
[----:B------:R-:W-:-:S04]  /*bf80*/  F2FP.F16.F32.PACK_AB R5, RZ, R19 ;  /* 0x00000013ff05723e */ /* 0x000fc800000000ff */
[----:B------:R-:W-:-:S05]  /*bf90*/  PRMT R5, R5, 0x5410, RZ ;  /* 0x0000541005057816 */ /* 0x000fca00000000ff */
[----:B------:R-:W-:Y:S01]  /*bfa0*/  STG.E desc[UR36][R2.64], R5 ;  /* 0x0000000502007986 */ /* 0x000fe2000c101924 */
[----:B------:R-:W-:Y:S05]  /*bfb0*/  EXIT ;  /* 0x000000000000794d */ /* 0x000fea0003800000 */
.L_x_6645:
[----:B-1----:R-:W-:-:S04]  /*bfc0*/  IMAD.U32 R4, R19, 0x10000, RZ ;  /* 0x0001000013047824 */ /* 0x002fc800078e00ff */
[----:B------:R-:W-:-:S06]  /*bfd0*/  FMUL.FTZ R4, R4, 1 ;  /* 0x3f80000004047820 */ /* 0x000fcc0000410000 */
[----:B------:R-:W0:Y:S02]  /*bfe0*/  F2F.F64.F32 R4, R4 ;  /* 0x0000000400047310 */ /* 0x000e240000201800 */
[----:B0-----:R-:W-:Y:S01]  /*bff0*/  STG.E.64 desc[UR36][R2.64], R4 ;  /* 0x0000000402007986 */ /* 0x001fe2000c101b24 */
[----:B------:R-:W-:Y:S05]  /*c000*/  EXIT ;  /* 0x000000000000794d */ /* 0x000fea0003800000 */
.L_x_6636:
        /* <DEDUP_REMOVED lines=11> */
[----:B------:R-:W-:Y:S01]  /*c0c0*/  STG.E.U8 desc[UR36][R2.64], R5 ;  /* 0x0000000502007986 */ /* 0x000fe2000c101124 */
[----:B------:R-:W-:Y:S05]  /*c0d0*/  EXIT ;  /* 0x000000000000794d */ /* 0x000fea0003800000 */
.L_x_6649:
[----:B-1----:R-:W-:Y:S01]  /*c0e0*/  IMAD.U32 R19, R19, 0x10000, RZ ;  /* 0x0001000013137824 */ /* 0x002fe200078e00ff */
[----:B------:R-:W-:-:S03]  /*c0f0*/  CS2R R6, SRZ ;  /* 0x0000000000067805 */ /* 0x000fc6000001ff00 */
[----:B------:R-:W-:-:S06]  /*c100*/  FMUL.FTZ R4, R19, 1 ;  /* 0x3f80000013047820 */ /* 0x000fcc0000410000 */
[----:B------:R-:W0:Y:S02]  /*c110*/  F2F.F64.F32 R4, R4 ;  /* 0x0000000400047310 */ /* 0x000e240000201800 */
[----:B0-----:R-:W-:Y:S01]  /*c120*/  STG.E.128 desc[UR36][R2.64], R4 ;  /* 0x0000000402007986 */ /* 0x001fe2000c101d24 */
[----:B------:R-:W-:Y:S05]  /*c130*/  EXIT ;  /* 0x000000000000794d */ /* 0x000fea0003800000 */
.L_x_6648:
        /* <DEDUP_REMOVED lines=21> */
.L_x_6653:
[----:B------:R-:W-:Y:S05]  /*c290*/  BSYNC B0 ;  /* 0x0000000000007941 */ /* 0x000fea0003800000 */
.L_x_6652:
[----:B------:R-:W-:-:S05]  /*c2a0*/  LOP3.LUT R5, R0, R5, RZ, 0xfc, !PT ;  /* 0x0000000500057212 */ /* 0x000fca00078efcff */
[----:B------:R-:W-:Y:S01]  /*c2b0*/  STG.E.U8 desc[UR36][R2.64], R5 ;  /* 0x0000000502007986 */ /* 0x000fe2000c101124 */
[----:B------:R-:W-:Y:S05]  /*c2c0*/  EXIT ;  /* 0x000000000000794d */ /* 0x000fea0003800000 */
.L_x_6651:
        /* <DEDUP_REMOVED lines=13> */
.L_x_6655:
[----:B------:R-:W-:Y:S01]  /*c3a0*/  IMAD.MOV.U32 R0, RZ, RZ, 0x7f ;  /* 0x0000007fff007424 */ /* 0x000fe200078e00ff */
[----:B------:R-:W-:-:S04]  /*c3b0*/  ISETP.GT.U32.AND P0, PT, R4, 0x7f800000, PT ;  /* 0x7f8000000400780c */ /* 0x000fc80003f04070 */
[----:B------:R-:W-:-:S09]  /*c3c0*/  SEL R0, R0, 0x7c, P0 ;  /* 0x0000007c00007807 */ /* 0x000fd20000000000 */
.L_x_6656:
[----:B------:R-:W-:Y:S05]  /*c3d0*/  BSYNC B0 ;  /* 0x0000000000007941 */ /* 0x000fea0003800000 */
.L_x_6654:
[----:B------:R-:W-:-:S04]  /*c3e0*/  LOP3.LUT R4, R19, 0x80000000, RZ, 0xc0, !PT ;  /* 0x8000000013047812 */ /* 0x000fc800078ec0ff */
[----:B------:R-:W-:-:S04]  /*c3f0*/  SHF.R.U32.HI R5, RZ, 0x18, R4 ;  /* 0x00000018ff057819 */ /* 0x000fc80000011604 */
[----:B------:R-:W-:-:S05]  /*c400*/  LOP3.LUT R5, R0, R5, RZ, 0xfc, !PT ;  /* 0x0000000500057212 */ /* 0x000fca00078efcff */
[----:B------:R-:W-:Y:S01]  /*c410*/  STG.E.U8 desc[UR36][R2.64], R5 ;  /* 0x0000000502007986 */ /* 0x000fe2000c101124 */
[----:B------:R-:W-:Y:S05]  /*c420*/  EXIT ;  /* 0x000000000000794d */ /* 0x000fea0003800000 */
.L_x_6650:
[----:B-1----:R-:W-:Y:S01]  /*c430*/  STG.E.U16 desc[UR36][R2.64], R19 ;  /* 0x0000001302007986 */ /* 0x002fe2000c101524 */
[----:B------:R-:W-:Y:S05]  /*c440*/  EXIT ;  /* 0x000000000000794d */ /* 0x000fea0003800000 */
.L_x_6647:
        /* <DEDUP_REMOVED lines=9> */
[----:B------:R-:W0:Y:S02]  /*c4e0*/  F2I.FTZ.U32.TRUNC.NTZ R5, R5 ;  /* 0x0000000500057305 */ /* 0x000e24000021f000 */
[----:B0-----:R-:W-:Y:S01]  /*c4f0*/  STG.E.U16 desc[UR36][R2.64], R5 ;  /* 0x0000000502007986 */ /* 0x001fe2000c101524 */
[----:B------:R-:W-:Y:S05]  /*c500*/  EXIT ;  /* 0x000000000000794d */ /* 0x000fea0003800000 */
.L_x_6659:
        /* <DEDUP_REMOVED lines=17> */
.L_x_6662:
[----:B------:R-:W-:-:S04]  /*c620*/  LOP3.LUT R0, R19, 0x80000000, RZ, 0xc0, !PT ;  /* 0x8000000013007812 */ /* 0x000fc800078ec0ff */
[----:B------:R-:W-:-:S04]  /*c630*/  SHF.R.U32.HI R5, RZ, 0x18, R0 ;  /* 0x00000018ff057819 */ /* 0x000fc80000011600 */
[----:B------:R-:W-:-:S04]  /*c640*/  LOP3.LUT R4, R4, R5, RZ, 0xfc, !PT ;  /* 0x0000000504047212 */ /* 0x000fc800078efcff */
[----:B------:R-:W-:-:S07]  /*c650*/  PRMT R0, R4, 0x7610, R0 ;  /* 0x0000761004007816 */ /* 0x000fce0000000000 */
.L_x_6661:
[----:B------:R-:W-:Y:S05]  /*c660*/  BSYNC B0 ;  /* 0x0000000000007941 */ /* 0x000fea0003800000 */
.L_x_6660:
[----:B------:R-:W-:Y:S01]  /*c670*/  STG.E.U8 desc[UR36][R2.64], R0 ;  /* 0x0000000002007986 */ /* 0x000fe2000c101124 */
[----:B------:R-:W-:Y:S05]  /*c680*/  EXIT ;  /* 0x000000000000794d */ /* 0x000fea0003800000 */
.L_x_6658:
        /* <DEDUP_REMOVED lines=17> */
.L_x_6665:
[----:B------:R-:W-:-:S04]  /*c7a0*/  LOP3.LUT R0, R19, 0x80000000, RZ, 0xc0, !PT ;  /* 0x8000000013007812 */ /* 0x000fc800078ec0ff */
[----:B------:R-:W-:-:S04]  /*c7b0*/  SHF.R.U32.HI R5, RZ, 0x18, R0 ;  /* 0x00000018ff057819 */ /* 0x000fc80000011600 */
[----:B------:R-:W-:-:S04]  /*c7c0*/  LOP3.LUT R4, R4, R5, RZ, 0xfc, !PT ;  /* 0x0000000504047212 */ /* 0x000fc800078efcff */
[----:B------:R-:W-:-:S07]  /*c7d0*/  PRMT R0, R4, 0x7610, R0 ;  /* 0x0000761004007816 */ /* 0x000fce0000000000 */
.L_x_6664:
[----:B------:R-:W-:Y:S05]  /*c7e0*/  BSYNC B0 ;  /* 0x0000000000007941 */ /* 0x000fea0003800000 */
.L_x_6663:
[----:B------:R-:W-:Y:S01]  /*c7f0*/  STG.E.U8 desc[UR36][R2.64], R0 ;  /* 0x0000000002007986 */ /* 0x000fe2000c101124 */
[----:B------:R-:W-:Y:S05]  /*c800*/  EXIT ;  /* 0x000000000000794d */ /* 0x000fea0003800000 */
.L_x_6657:
[----:B------:R-:W-:-:S13]  /*c810*/  ISETP.NE.AND P0, PT, R0, 0x1c, PT ;  /* 0x0000001c0000780c */ /* 0x000fda0003f05270 */
[----:B------:R-:W-:Y:S05]  /*c820*/  @!P0 BRA `(.L_x_6666) ;  /* 0x0000000000a48947 */ /* 0x000fea0003800000 */
[----:B------:R-:W-:-:S13]  /*c830*/  ISETP.NE.AND P0, PT, R0, 0x1d, PT ;  /* 0x0000001d0000780c */ /* 0x000fda0003f05270 */
[----:B------:R-:W-:Y:S05]  /*c840*/  @!P0 BRA `(.L_x_6667) ;  /* 0x00000000008c8947 */ /* 0x000fea0003800000 */
[----:B------:R-:W-:-:S13]  /*c850*/  ISETP.NE.AND P0, PT, R0, 0x2c, PT ;  /* 0x0000002c0000780c */ /* 0x000fda0003f05270 */
[----:B------:R-:W-:Y:S05]  /*c860*/  @P0 BRA `(.L_x_6640) ;  /* 0x0000000000400947 */ /* 0x000fea0003800000 */
[----:B-1----:R-:W-:Y:S02]  /*c870*/  IMAD.U32 R19, R19, 0x10000, RZ ;  /* 0x0001000013137824 */ /* 0x002fe400078e00ff */
        /* <DEDUP_REMOVED lines=15> */
.L_x_6640:
        /* <DEDUP_REMOVED lines=15> */
[----:B-12---:R-:W-:Y:S05]  /*ca60*/  CALL.ABS.NOINC R2 ;  /* 0x0000000002007343 */ /* 0x006fea0003c00000 */
.L_x_6668:
[----:B------:R-:W-:Y:S05]  /*ca70*/  EXIT ;  /* 0x000000000000794d */ /* 0x000fea0003800000 */
.L_x_6667:
[----:B-1----:R-:W-:-:S06]  /*ca80*/  IMAD.U32 R4, R19, 0x10000, RZ ;  /* 0x0001000013047824 */ /* 0x002fcc00078e00ff */
[----:B------:R-:W0:Y:S02]  /*ca90*/  F2I.U64.TRUNC R4, R4 ;  /* 0x0000000400047311 */ /* 0x000e24000020d800 */
[----:B0-----:R-:W-:Y:S01]  /*caa0*/  STG.E.64 desc[UR36][R2.64], R4 ;  /* 0x0000000402007986 */ /* 0x001fe2000c101b24 */
[----:B------:R-:W-:Y:S05]  /*cab0*/  EXIT ;  /* 0x000000000000794d */ /* 0x000fea0003800000 */
.L_x_6666:
[----:B-1----:R-:W-:-:S06]  /*cac0*/  IMAD.U32 R19, R19, 0x10000, RZ ;  /* 0x0001000013137824 */ /* 0x002fcc00078e00ff */
[----:B------:R-:W0:Y:S02]  /*cad0*/  F2I.FTZ.U32.TRUNC.NTZ R19, R19 ;  /* 0x0000001300137305 */ /* 0x000e24000021f000 */
[----:B0-----:R-:W-:Y:S01]  /*cae0*/  STG.E desc[UR36][R2.64], R19 ;  /* 0x0000001302007986 */ /* 0x001fe2000c101924 */
[----:B------:R-:W-:Y:S05]  /*caf0*/  EXIT ;  /* 0x000000000000794d */ /* 0x000fea0003800000 */
.L_x_6669:
        /* <DEDUP_REMOVED lines=16> */
.L_x_9602:


//--------------------- .text._ZN2at6native18elementwise_kernelILi128ELi4EZNS0_22gpu_kernel_impl_nocastIZZZNS0_10glu_kernelERNS_18TensorIteratorBaseEENKUlvE_clEvENKUlvE2_clEvEUlN3c108BFloat16ES8_E_EEvS4_RKT_EUliE_EEviT1_ --------------------------
	.section	.text._ZN2at6native18elementwise_kernelILi128ELi4EZNS0_22gpu_kernel_impl_nocastIZZZNS0_10glu_kernelERNS_18TensorIteratorBaseEENKUlvE_clEvENKUlvE2_clEvEUlN3c108BFloat16ES8_E_EEvS4_RKT_EUliE_EEviT1_,"ax",@progbits
	.align	128
        .global         _ZN2at6native18elementwise_kernelILi128ELi4EZNS0_22gpu_kernel_impl_nocastIZZZNS0_10glu_kernelERNS_18TensorIteratorBaseEENKUlvE_clEvENKUlvE2_clEvEUlN3c108BFloat16ES8_E_EEvS4_RKT_EUliE_EEviT1_
        .type           _ZN2at6native18elementwise_kernelILi128ELi4EZNS0_22gpu_kernel_impl_nocastIZZZNS0_10glu_kernelERNS_18TensorIteratorBaseEENKUlvE_clEvENKUlvE2_clEvEUlN3c108BFloat16ES8_E_EEvS4_RKT_EUliE_EEviT1_,@function
        .size           _ZN2at6native18elementwise_kernelILi128ELi4EZNS0_22gpu_kernel_impl_nocastIZZZNS0_10glu_kernelERNS_18TensorIteratorBaseEENKUlvE_clEvENKUlvE2_clEvEUlN3c108BFloat16ES8_E_EEvS4_RKT_EUliE_EEviT1_,(.L_x_9603 - _ZN2at6native18elementwise_kernelILi128ELi4EZNS0_22gpu_kernel_impl_nocastIZZZNS0_10glu_kernelERNS_18TensorIteratorBaseEENKUlvE_clEvENKUlvE2_clEvEUlN3c108BFloat16ES8_E_EEvS4_RKT_EUliE_EEviT1_)
        .other          _ZN2at6native18elementwise_kernelILi128ELi4EZNS0_22gpu_kernel_impl_nocastIZZZNS0_10glu_kernelERNS_18TensorIteratorBaseEENKUlvE_clEvENKUlvE2_clEvEUlN3c108BFloat16ES8_E_EEvS4_RKT_EUliE_EEviT1_,@"STO_CUDA_ENTRY STV_DEFAULT"
_ZN2at6native18elementwise_kernelILi128ELi4EZNS0_22gpu_kernel_impl_nocastIZZZNS0_10glu_kernelERNS_18TensorIteratorBaseEENKUlvE_clEvENKUlvE2_clEvEUlN3c108BFloat16ES8_E_EEvS4_RKT_EUliE_EEviT1_:
.text._ZN2at6native18elementwise_kernelILi128ELi4EZNS0_22gpu_kernel_impl_nocastIZZZNS0_10glu_kernelERNS_18TensorIteratorBaseEENKUlvE_clEvENKUlvE2_clEvEUlN3c108BFloat16ES8_E_EEvS4_RKT_EUliE_EEviT1_:
        /* <DEDUP_REMOVED lines=11> */
[----:B------:R-:W-:Y:S01]  /*00b0*/  MOV R0, RZ ;  /* 0x000000ff00007202 */ /* 0x000fe20000000f00 */
[----:B------:R-:W-:Y:S01]  /*00c0*/  HFMA2.MMA R5, -RZ, RZ, 0, 0 ;  /* 0x00000000ff057435 */ /* 0x000fe200000001ff */
        /* <DEDUP_REMOVED lines=325> */
[----:B------:R-:W-:Y:S01]  /*1520*/  ISETP.NE.AND P0, PT, R10, 0x18, PT ;  /* 0x000000180a00780c */ /* 0x000fe20003f05270 */
[----:B------:R-:W-:Y:S01]  /*1530*/  HFMA2.MMA R6, -RZ, RZ, 0, 0 ;  /* 0x00000000ff067435 */ /* 0x000fe200000001ff */
[----:B------:R-:W-:Y:S01]  /*1540*/  ULDC.64 UR8, c[0x0][0x330] ;  /* 0x0000cc0000087ab9 */ /* 0x000fe20000000a00 */
[----:B------:R-:W-:-:S08]  /*1550*/  ULDC UR7, c[0x0][0x338] ;  /* 0x0000ce0000077ab9 */ /* 0x000fd00000000800 */
        /* <DEDUP_REMOVED lines=12> */
[----:B------:R-:W-:-:S03]  /*1620*/  IMAD R2, R7, UR9, R2 ;  /* 0x0000000907027c24 */ /* 0x000fc6000f8e0202 */
[----:B------:R-:W3:Y:S01]  /*1630*/  @P0 LDC R14, c[0x0][0x470] ;  /* 0x00011c00ff0e0b82 */ /* 0x000ee20000000800 */
[----:B0-----:R-:W-:-:S05]  /*1640*/  @P0 IMAD.HI.U32 R4, R11, R12, R10 ;  /* 0x0000000c0b040227 */ /* 0x001fca00078e000a */
[----:B------:R-:W-:-:S04]  /*1650*/  @P0 SHF.R.U32.HI R4, RZ, R13, R4 ;  /* 0x0000000dff040219 */ /* 0x000fc80000011604 */
[----:B------:R-:W-:-:S05]  /*1660*/  @P0 IADD3 R10, -R4, RZ, RZ ;  /* 0x000000ff040a0210 */ /* 0x000fca0007ffe1ff */
[----:B-1----:R-:W-:-:S04]  /*1670*/  @P0 IMAD R11, R10, R15, R11 ;  /* 0x0000000f0a0b0224 */ /* 0x002fc800078e020b */
[C---:B--2---:R-:W-:Y:S02]  /*1680*/  @P0 IMAD R5, R11.reuse, R8, R5 ;  /* 0x000000080b050224 */ /* 0x044fe400078e0205 */
[C---:B------:R-:W-:Y:S02]  /*1690*/  @P0 IMAD R0, R11.reuse, R9, R0 ;  /* 0x000000090b000224 */ /* 0x040fe400078e0200 */
[----:B---3--:R-:W-:-:S07]  /*16a0*/  @P0 IMAD R2, R11, R14, R2 ;  /* 0x0000000e0b020224 */ /* 0x008fce00078e0202 */
.L_x_6672:
[----:B------:R-:W-:Y:S02]  /*16b0*/  ULDC.64 UR8, c[0x0][0x488] ;  /* 0x0001220000087ab9 */ /* 0x000fe40000000a00 */
[----:B------:R-:W-:-:S04]  /*16c0*/  IADD3 R8, P0, R2, UR8, RZ ;  /* 0x0000000802087c10 */ /* 0x000fc8000ff1e0ff */
[----:B------:R-:W-:Y:S01]  /*16d0*/  IADD3.X R9, RZ, UR9, RZ, P0, !PT ;  /* 0x00000009ff097c10 */ /* 0x000fe200087fe4ff */
[----:B------:R-:W-:-:S04]  /*16e0*/  ULDC.64 UR8, c[0x0][0x480] ;  /* 0x0001200000087ab9 */ /* 0x000fc80000000a00 */
[----:B------:R-:W2:Y:S01]  /*16f0*/  LDG.E.U16 R8, desc[UR4][R8.64] ;  /* 0x0000000408087981 */ /* 0x000ea2000c1e1500 */
[----:B------:R-:W-:-:S04]  /*1700*/  IADD3 R6, P0, R0, UR8, RZ ;  /* 0x0000000800067c10 */ /* 0x000fc8000ff1e0ff */
[----:B------:R-:W-:Y:S01]  /*1710*/  IADD3.X R7, RZ, UR9, RZ, P0, !PT ;  /* 0x00000009ff077c10 */ /* 0x000fe200087fe4ff */
[----:B------:R-:W-:-:S04]  /*1720*/  ULDC.64 UR8, c[0x0][0x478] ;  /* 0x00011e0000087ab9 */ /* 0x000fc80000000a00 */
[----:B------:R-:W3:Y:S01]  /*1730*/  LDG.E.U16 R6, desc[UR4][R6.64] ;  /* 0x0000000406067981 */ /* 0x000ee2000c1e1500 */
[----:B------:R-:W-:Y:S02]  /*1740*/  IADD3 R4, P0, R5, UR8, RZ ;  /* 0x0000000805047c10 */ /* 0x000fe4000ff1e0ff */
[----:B------:R-:W-:Y:S02]  /*1750*/  IADD3 R3, R3, 0x80, RZ ;  /* 0x0000008003037810 */ /* 0x000fe40007ffe0ff */
[----:B------:R-:W-:Y:S02]  /*1760*/  IADD3.X R5, RZ, UR9, RZ, P0, !PT ;  /* 0x00000009ff057c10 */ /* 0x000fe400087fe4ff */
[----:B--2---:R-:W-:-:S05]  /*1770*/  SHF.L.U32 R0, R8, 0x10, RZ ;  /* 0x0000001008007819 */ /* 0x004fca00000006ff */
[----:B------:R-:W-:Y:S01]  /*1780*/  FMUL.FTZ R2, R0, -1.4426950216293334961 ;  /* 0xbfb8aa3b00027820 */ /* 0x000fe20000410000 */
[----:B---3--:R-:W-:-:S05]  /*1790*/  SHF.L.U32 R0, R6, 0x10, RZ ;  /* 0x0000001006007819 */ /* 0x008fca00000006ff */
[----:B------:R-:W0:Y:S02]  /*17a0*/  MUFU.EX2 R2, R2 ;  /* 0x0000000200027308 */ /* 0x000e240000000800 */
[----:B0-----:R-:W-:-:S06]  /*17b0*/  FADD.FTZ R10, R2, 1 ;  /* 0x3f800000020a7421 */ /* 0x001fcc0000010000 */
[----:B------:R-:W0:Y:S02]  /*17c0*/  MUFU.RCP R11, R10 ;  /* 0x0000000a000b7308 */ /* 0x000e240000001000 */
[----:B0-----:R-:W-:-:S05]  /*17d0*/  FMUL.FTZ R0, R0, R11 ;  /* 0x0000000b00007220 */ /* 0x001fca0000410000 */
[----:B------:R-:W-:-:S05]  /*17e0*/  F2FP.BF16.F32.PACK_AB R0, RZ, R0 ;  /* 0x00000000ff00723e */ /* 0x000fca00000010ff */
[----:B------:R0:W-:Y:S02]  /*17f0*/  STG.E.U16 desc[UR4][R4.64], R0 ;  /* 0x0000000004007986 */ /* 0x0001e4000c101504 */
.L_x_6671:
[----:B------:R-:W-:Y:S05]  /*1800*/  BSYNC B0 ;  /* 0x0000000000007941 */ /* 0x000fea0003800000 */
.L_x_6670:
[----:B------:R-:W-:Y:S01]  /*1810*/  ISETP.GE.AND P0, PT, R3, UR6, PT ;  /* 0x0000000603007c0c */ /* 0x000fe2000bf06270 */
[----:B------:R-:W-:-:S12]  /*1820*/  BSSY B0, `(.L_x_6673) ;  /* 0x00002f0000007945 */ /* 0x000fd80003800000 */
[----:B------:R-:W-:Y:S05]  /*1830*/  @P0 BRA `(.L_x_6674) ;  /* 0x0000002c00b80947 */ /* 0x000fea0003800000 */
[----:B0-----:R-:W0:Y:S01]  /*1840*/  LDC R4, c[0x0][0x218] ;  /* 0x00008600ff047b82 */ /* 0x001e220000000800 */
[----:B------:R-:W-:Y:S01]  /*1850*/  HFMA2.MMA R2, -RZ, RZ, 0, 0 ;  /* 0x00000000ff027435 */ /* 0x000fe200000001ff */
[----:B------:R-:W-:Y:S01]  /*1860*/  MOV R0, RZ ;  /* 0x000000ff00007202 */ /* 0x000fe20000000f00 */
[----:B------:R-:W-:Y:S01]  /*1870*/  HFMA2.MMA R5, -RZ, RZ, 0, 0 ;  /* 0x00000000ff057435 */ /* 0x000fe200000001ff */
        /* <DEDUP_REMOVED lines=349> */
.L_x_6675:
        /* <DEDUP_REMOVED lines=12> */
[----:B------:R-:W-:Y:S02]  /*2f10*/  ISETP.GE.AND P0, PT, R3, UR6, PT ;  /* 0x0000000603007c0c */ /* 0x000fe4000bf06270 */
        /* <DEDUP_REMOVED lines=8> */
[----:B------:R1:W-:Y:S01]  /*2fa0*/  STG.E.U16 desc[UR4][R4.64], R0 ;  /* 0x0000000004007986 */ /* 0x0003e2000c101504 */
[----:B------:R-:W-:Y:S05]  /*2fb0*/  @P0 BRA `(.L_x_6674) ;  /* 0x0000001400d80947 */ /* 0x000fea0003800000 */
[----:B-1----:R-:W0:Y:S01]  /*2fc0*/  LDC R4, c[0x0][0x218] ;  /* 0x00008600ff047b82 */ /* 0x002e220000000800 */
        /* <DEDUP_REMOVED lines=352> */
.L_x_6676:
        /* <DEDUP_REMOVED lines=21> */
.L_x_6674:
[----:B------:R-:W-:Y:S05]  /*4720*/  BSYNC B0 ;  /* 0x0000000000007941 */ /* 0x000fea0003800000 */
.L_x_6673:
[----:B------:R-:W-:-:S13]  /*4730*/  ISETP.GE.AND P0, PT, R3, UR6, PT ;  /* 0x0000000603007c0c */ /* 0x000fda000bf06270 */
[----:B------:R-:W-:Y:S05]  /*4740*/  @P0 EXIT ;  /* 0x000000000000094d */ /* 0x000fea0003800000 */
[----:B012---:R-:W0:Y:S01]  /*4750*/  LDC R4, c[0x0][0x218] ;  /* 0x00008600ff047b82 */ /* 0x007e220000000800 */
        /* <DEDUP_REMOVED lines=352> */
.L_x_6677:
        /* <DEDUP_REMOVED lines=9> */
[----:B------:R-:W-:-:S04]  /*5df0*/  IADD3 R4, P0, R5, UR6, RZ ;  /* 0x0000000605047c10 */ /* 0x000fc8000ff1e0ff */
        /* <DEDUP_REMOVED lines=9> */
[----:B------:R-:W-:Y:S01]  /*5e90*/  STG.E.U16 desc[UR4][R4.64], R0 ;  /* 0x0000000004007986 */ /* 0x000fe2000c101504 */
[----:B------:R-:W-:Y:S05]  /*5ea0*/  EXIT ;  /* 0x000000000000794d */ /* 0x000fea0003800000 */
.L_x_6678:
        /* <DEDUP_REMOVED lines=13> */
.L_x_9603:


//--------------------- .text._ZN2at6native27unrolled_elementwise_kernelIZZZNS0_10glu_kernelERNS_18TensorIteratorBaseEENKUlvE_clEvENKUlvE2_clEvEUlN3c108BFloat16ES7_E_St5arrayIPcLm3EELi4E23TrivialOffsetCalculatorILi2EjESC_ILi1EjENS0_6memory15LoadWithoutCastENSF_16StoreWithoutCastEEEviT_T0_T2_T3_T4_T5_ --------------------------
	.section	.text._ZN2at6native27unrolled_elementwise_kernelIZZZNS0_10glu_kernelERNS_18TensorIteratorBaseEENKUlvE_clEvENKUlvE2_clEvEUlN3c108BFloat16ES7_E_St5arrayIPcLm3EELi4E23TrivialOffsetCalculatorILi2EjESC_ILi1EjENS0_6memory15LoadWithoutCastENSF_16StoreWithoutCastEEEviT_T0_T2_T3_T4_T5_,"ax",@progbits
	.align	128
        .global         _ZN2at6native27unrolled_elementwise_kernelIZZZNS0_10glu_kernelERNS_18TensorIteratorBaseEENKUlvE_clEvENKUlvE2_clEvEUlN3c108BFloat16ES7_E_St5arrayIPcLm3EELi4E23TrivialOffsetCalculatorILi2EjESC_ILi1EjENS0_6memory15LoadWithoutCastENSF_16StoreWithoutCastEEEviT_T0_T2_T3_T4_T5_
        .type           _ZN2at6native27unrolled_elementwise_kernelIZZZNS0_10glu_kernelERNS_18TensorIteratorBaseEENKUlvE_clEvENKUlvE2_clEvEUlN3c108BFloat16ES7_E_St5arrayIPcLm3EELi4E23TrivialOffsetCalculatorILi2EjESC_ILi1EjENS0_6memory15LoadWithoutCastENSF_16StoreWithoutCastEEEviT_T0_T2_T3_T4_T5_,@function
        .size           _ZN2at6native27unrolled_elementwise_kernelIZZZNS0_10glu_kernelERNS_18TensorIteratorBaseEENKUlvE_clEvENKUlvE2_clEvEUlN3c108BFloat16ES7_E_St5arrayIPcLm3EELi4E23TrivialOffsetCalculatorILi2EjESC_ILi1EjENS0_6memory15LoadWithoutCastENSF_16StoreWithoutCastEEEviT_T0_T2_T3_T4_T5_,(.L_x_9604 - _ZN2at6native27unrolled_elementwise_kernelIZZZNS0_10glu_kernelERNS_18TensorIteratorBaseEENKUlvE_clEvENKUlvE2_clEvEUlN3c108BFloat16ES7_E_St5arrayIPcLm3EELi4E23TrivialOffsetCalculatorILi2EjESC_ILi1EjENS0_6memory15LoadWithoutCastENSF_16StoreWithoutCastEEEviT_T0_T2_T3_T4_T5_)
        .other          _ZN2at6native27unrolled_elementwise_kernelIZZZNS0_10glu_kernelERNS_18TensorIteratorBaseEENKUlvE_clEvENKUlvE2_clEvEUlN3c108BFloat16ES7_E_St5arrayIPcLm3EELi4E23TrivialOffsetCalculatorILi2EjESC_ILi1EjENS0_6memory15LoadWithoutCastENSF_16StoreWithoutCastEEEviT_T0_T2_T3_T4_T5_,@"STO_CUDA_ENTRY STV_DEFAULT"
_ZN2at6native27unrolled_elementwise_kernelIZZZNS0_10glu_kernelERNS_18TensorIteratorBaseEENKUlvE_clEvENKUlvE2_clEvEUlN3c108BFloat16ES7_E_St5arrayIPcLm3EELi4E23TrivialOffsetCalculatorILi2EjESC_ILi1EjENS0_6memory15LoadWithoutCastENSF_16StoreWithoutCastEEEviT_T0_T2_T3_T4_T5_:
.text._ZN2at6native27unrolled_elementwise_kernelIZZZNS0_10glu_kernelERNS_18TensorIteratorBaseEENKUlvE_clEvENKUlvE2_clEvEUlN3c108BFloat16ES7_E_St5arrayIPcLm3EELi4E23TrivialOffsetCalculatorILi2EjESC_ILi1EjENS0_6memory15LoadWithoutCastENSF_16StoreWithoutCastEEEviT_T0_T2_T3_T4_T5_:
[----:B------:R-:W-:Y:S01]  /*0000*/  LDC R1, c[0x0][0x28] ;  /* 0x00000a00ff017b82 */ /* 0x000fe20000000800 */
[----:B------:R-:W0:Y:S07]  /*0010*/  S2R R0, SR_CTAID.X ;  /* 0x0000000000007919 */ /* 0x000e2e0000002500 */
[----:B------:R-:W0:Y:S01]  /*0020*/  LDC R3, c[0x0][0x210] ;  /* 0x00008400ff037b82 */ /* 0x000e220000000800 */
[----:B------:R-:W-:Y:S01]  /*0030*/  PRMT R16, RZ, 0x7610, R16 ;  /* 0x00007610ff107816 */ /* 0x000fe20000000010 */
[----:B------:R-:W-:Y:S01]  /*0040*/  ULDC.64 UR4, c[0x0][0x208] ;  /* 0x0000820000047ab9 */ /* 0x000fe20000000a00 */
[----:B------:R-:W1:Y:S01]  /*0050*/  S2R R17, SR_TID.X ;  /* 0x0000000000117919 */ /* 0x000e620000002100 */
[----:B0-----:R-:W-:Y:S01]  /*0060*/  IMAD R10, R0, -0x200, R3 ;  /* 0xfffffe00000a7824 */ /* 0x001fe200078e0203 */
[----:B-1----:R-:W-:-:S04]  /*0070*/  MOV R19, R17 ;  /* 0x0000001100137202 */ /* 0x002fc80000000f00 */
[----:B------:R-:W-:-:S13]  /*0080*/  ISETP.GE.AND P0, PT, R17, R10, PT ;  /* 0x0000000a1100720c */ /* 0x000fda0003f06270 */
[C---:B------:R-:W-:Y:S01]  /*0090*/  @!P0 IMAD R27, R0.reuse, 0x200, R19 ;  /* 0x00000200001b8824 */ /* 0x040fe200078e0213 */
[----:B------:R-:W-:Y:S01]  /*00a0*/  @!P0 IADD3 R19, R19, 0x80, RZ ;  /* 0x0000008013138810 */ /* 0x000fe20007ffe0ff */
[----:B------:R-:W0:Y:S03]  /*00b0*/  @!P0 LDC.64 R6, c[0x0][0x228] ;  /* 0x00008a00ff068b82 */ /* 0x000e260000000a00 */
[CC--:B------:R-:W-:Y:S02]  /*00c0*/  ISETP.GE.AND P1, PT, R19.reuse, R10.reuse, PT ;  /* 0x0000000a1300720c */ /* 0x0c0fe40003f26270 */
[----:B------:R-:W-:Y:S02]  /*00d0*/  PRMT R15, RZ, 0x7610, R15 ;  /* 0x00007610ff0f7816 */ /* 0x000fe4000000000f */
[----:B------:R-:W-:Y:S01]  /*00e0*/  PRMT R14, RZ, 0x7610, R14 ;  /* 0x00007610ff0e7816 */ /* 0x000fe2000000000e */
[----:B------:R-:W1:Y:S08]  /*00f0*/  @!P0 LDC.64 R8, c[0x0][0x220] ;  /* 0x00008800ff088b82 */ /* 0x000e700000000a00 */
[----:B------:R-:W-:Y:S01]  /*0100*/  @!P1 IMAD R23, R0, 0x200, R19 ;  /* 0x0000020000179824 */ /* 0x000fe200078e0213 */
[----:B------:R-:W-:Y:S01]  /*0110*/  @!P1 IADD3 R19, R19, 0x80, RZ ;  /* 0x0000008013139810 */ /* 0x000fe20007ffe0ff */
[----:B------:R-:W2:Y:S03]  /*0120*/  @!P1 LDC.64 R4, c[0x0][0x228] ;  /* 0x00008a00ff049b82 */ /* 0x000ea60000000a00 */
[----:B------:R-:W-:Y:S01]  /*0130*/  ISETP.GE.AND P3, PT, R19, R10, PT ;  /* 0x0000000a1300720c */ /* 0x000fe20003f66270 */
[----:B0-----:R-:W-:-:S05]  /*0140*/  @!P0 IMAD.WIDE.U32 R6, R27, 0x2, R6 ;  /* 0x000000021b068825 */ /* 0x001fca00078e0006 */
[----:B------:R0:W3:Y:S07]  /*0150*/  @!P0 LDG.E.U16 R16, desc[UR4][R6.64] ;  /* 0x0000000406108981 */ /* 0x0000ee000c1e1500 */
[----:B------:R-:W4:Y:S01]  /*0160*/  @!P3 LDC.64 R2, c[0x0][0x228] ;  /* 0x00008a00ff02bb82 */ /* 0x000f220000000a00 */
[----:B------:R-:W-:Y:S01]  /*0170*/  @!P3 IMAD R21, R0, 0x200, R19 ;  /* 0x000002000015b824 */ /* 0x000fe200078e0213 */
[----:B------:R-:W-:-:S04]  /*0180*/  @!P3 IADD3 R19, R19, 0x80, RZ ;  /* 0x000000801313b810 */ /* 0x000fc80007ffe0ff */
[----:B------:R-:W-:Y:S01]  /*0190*/  ISETP.GE.AND P2, PT, R19, R10, PT ;  /* 0x0000000a1300720c */ /* 0x000fe20003f46270 */
[----:B--2---:R-:W-:Y:S01]  /*01a0*/  @!P1 IMAD.WIDE.U32 R28, R23, 0x2, R4 ;  /* 0x00000002171c9825 */ /* 0x004fe200078e0004 */
[----:B------:R-:W-:Y:S01]  /*01b0*/  PRMT R18, RZ, 0x7610, R18 ;  /* 0x00007610ff127816 */ /* 0x000fe20000000012 */
[----:B------:R-:W2:Y:S03]  /*01c0*/  @!P1 LDC.64 R4, c[0x0][0x220] ;  /* 0x00008800ff049b82 */ /* 0x000ea60000000a00 */
[----:B------:R-:W3:Y:S07]  /*01d0*/  @!P1 LDG.E.U16 R14, desc[UR4][R28.64] ;  /* 0x000000041c0e9981 */ /* 0x000eee000c1e1500 */
[----:B0-----:R-:W0:Y:S01]  /*01e0*/  @!P2 LDC.64 R6, c[0x0][0x228] ;  /* 0x00008a00ff06ab82 */ /* 0x001e220000000a00 */
[----:B----4-:R-:W-:-:S07]  /*01f0*/  @!P3 IMAD.WIDE.U32 R24, R21, 0x2, R2 ;  /* 0x000000021518b825 */ /* 0x010fce00078e0002 */
[----:B------:R-:W4:Y:S01]  /*0200*/  @!P3 LDC.64 R2, c[0x0][0x220] ;  /* 0x00008800ff02bb82 */ /* 0x000f220000000a00 */
[----:B------:R2:W3:Y:S01]  /*0210*/  @!P3 LDG.E.U16 R15, desc[UR4][R24.64] ;  /* 0x00000004180fb981 */ /* 0x0004e2000c1e1500 */
[----:B-1----:R-:W-:-:S05]  /*0220*/  @!P0 IMAD.WIDE.U32 R8, R27, 0x2, R8 ;  /* 0x000000021b088825 */ /* 0x002fca00078e0008 */
[----:B------:R-:W3:Y:S01]  /*0230*/  @!P0 LDG.E.U16 R18, desc[UR4][R8.64] ;  /* 0x0000000408128981 */ /* 0x000ee2000c1e1500 */
[----:B------:R-:W-:Y:S01]  /*0240*/  @!P2 IMAD R19, R0, 0x200, R19 ;  /* 0x000002000013a824 */ /* 0x000fe200078e0213 */
[----:B------:R-:W-:-:S03]  /*0250*/  PRMT R20, RZ, 0x7610, R20 ;  /* 0x00007610ff147816 */ /* 0x000fc60000000014 */
[----:B0-----:R-:W-:-:S05]  /*0260*/  @!P2 IMAD.WIDE.U32 R6, R19, 0x2, R6 ;  /* 0x000000021306a825 */ /* 0x001fca00078e0006 */
[----:B------:R0:W3:Y:S01]  /*0270*/  @!P2 LDG.E.U16 R20, desc[UR4][R6.64] ;  /* 0x000000040614a981 */ /* 0x0000e2000c1e1500 */
[----:B--2---:R-:W-:Y:S01]  /*0280*/  PRMT R24, RZ, 0x7610, R24 ;  /* 0x00007610ff187816 */ /* 0x004fe20000000018 */
[----:B----4-:R-:W-:Y:S01]  /*0290*/  @!P3 IMAD.WIDE.U32 R2, R21, 0x2, R2 ;  /* 0x000000021502b825 */ /* 0x010fe200078e0002 */
[----:B------:R-:W-:-:S03]  /*02a0*/  PRMT R21, RZ, 0x7610, R21 ;  /* 0x00007610ff157816 */ /* 0x000fc60000000015 */
[----:B------:R-:W-:Y:S02]  /*02b0*/  @!P1 IMAD.WIDE.U32 R4, R23, 0x2, R4 ;  /* 0x0000000217049825 */ /* 0x000fe400078e0004 */
[----:B------:R-:W1:Y:S01]  /*02c0*/  @!P2 LDC.64 R22, c[0x0][0x220] ;  /* 0x00008800ff16ab82 */ /* 0x000e620000000a00 */
[----:B------:R2:W4:Y:S04]  /*02d0*/  @!P3 LDG.E.U16 R21, desc[UR4][R2.64] ;  /* 0x000000040215b981 */ /* 0x000528000c1e1500 */
[----:B------:R3:W4:Y:S01]  /*02e0*/  @!P1 LDG.E.U16 R24, desc[UR4][R4.64] ;  /* 0x0000000404189981 */ /* 0x000722000c1e1500 */
[----:B0-----:R-:W-:-:S04]  /*02f0*/  MOV R7, R17 ;  /* 0x0000001100077202 */ /* 0x001fc80000000f00 */
[C---:B------:R-:W-:Y:S01]  /*0300*/  IADD3 R25, R7.reuse, 0x100, RZ ;  /* 0x0000010007197810 */ /* 0x040fe20007ffe0ff */
[----:B------:R-:W-:-:S03]  /*0310*/  VIADD R9, R7, 0x80 ;  /* 0x0000008007097836 */ /* 0x000fc60000000000 */
[----:B------:R-:W-:Y:S01]  /*0320*/  ISETP.GE.AND P3, PT, R25, R10, PT ;  /* 0x0000000a1900720c */ /* 0x000fe20003f66270 */
[----:B-1----:R-:W-:Y:S01]  /*0330*/  @!P2 IMAD.WIDE.U32 R22, R19, 0x2, R22 ;  /* 0x000000021316a825 */ /* 0x002fe200078e0016 */
[----:B------:R-:W-:-:S06]  /*0340*/  PRMT R19, RZ, 0x7610, R19 ;  /* 0x00007610ff137816 */ /* 0x000fcc0000000013 */
[----:B------:R0:W5:Y:S01]  /*0350*/  @!P2 LDG.E.U16 R19, desc[UR4][R22.64] ;  /* 0x000000041613a981 */ /* 0x000162000c1e1500 */
[----:B------:R-:W-:Y:S02]  /*0360*/  ISETP.GE.AND P2, PT, R9, R10, PT ;  /* 0x0000000a0900720c */ /* 0x000fe40003f46270 */
[----:B--2---:R-:W-:-:S04]  /*0370*/  IADD3 R3, R7, 0x180, RZ ;  /* 0x0000018007037810 */ /* 0x004fc80007ffe0ff */
[----:B------:R-:W-:Y:S02]  /*0380*/  ISETP.GE.AND P1, PT, R3, R10, PT ;  /* 0x0000000a0300720c */ /* 0x000fe40003f26270 */
[----:B------:R-:W1:Y:S01]  /*0390*/  @!P0 LDC.64 R2, c[0x0][0x218] ;  /* 0x00008600ff028b82 */ /* 0x000e620000000a00 */
[----:B------:R-:W-:-:S05]  /*03a0*/  @!P0 IMAD.MOV.U32 R7, RZ, RZ, R9 ;  /* 0x000000ffff078224 */ /* 0x000fca00078e0009 */
[----:B------:R-:W-:Y:S01]  /*03b0*/  ISETP.GE.AND P4, PT, R7, R10, PT ;  /* 0x0000000a0700720c */ /* 0x000fe20003f86270 */
[----:B------:R-:W-:Y:S01]  /*03c0*/  BSSY B0, `(.L_x_6679) ;  /* 0x000002a000007945 */ /* 0x000fe20003800000 */
[----:B---3--:R-:W-:-:S04]  /*03d0*/  @!P0 IMAD.U32 R16, R16, 0x10000, RZ ;  /* 0x0001000010108824 */ /* 0x008fc800078e00ff */
[----:B------:R-:W-:-:S06]  /*03e0*/  @!P0 FMUL.FTZ R16, R16, -1.4426950216293334961 ;  /* 0xbfb8aa3b10108820 */ /* 0x000fcc0000410000 */
[----:B------:R-:W2:Y:S01]  /*03f0*/  @!P0 MUFU.EX2 R16, R16 ;  /* 0x0000001000108308 */ /* 0x000ea20000000800 */
[----:B------:R-:W-:-:S05]  /*0400*/  @!P2 SHF.L.U32 R14, R14, 0x10, RZ ;  /* 0x000000100e0ea819 */ /* 0x000fca00000006ff */
[----:B------:R-:W-:Y:S01]  /*0410*/  @!P2 FMUL.FTZ R14, R14, -1.4426950216293334961 ;  /* 0xbfb8aa3b0e0ea820 */ /* 0x000fe20000410000 */
[----:B--2---:R-:W-:Y:S01]  /*0420*/  @!P0 FADD.FTZ R5, R16, 1 ;  /* 0x3f80000010058421 */ /* 0x004fe20000010000 */
[----:B------:R-:W-:-:S04]  /*0430*/  @!P3 IMAD.U32 R15, R15, 0x10000, RZ ;  /* 0x000100000f0fb824 */ /* 0x000fc800078e00ff */
[----:B------:R-:W-:Y:S01]  /*0440*/  @!P3 FMUL.FTZ R15, R15, -1.4426950216293334961 ;  /* 0xbfb8aa3b0f0fb820 */ /* 0x000fe20000410000 */
[----:B------:R-:W2:Y:S08]  /*0450*/  @!P0 MUFU.RCP R5, R5 ;  /* 0x0000000500058308 */ /* 0x000eb00000001000 */
[----:B------:R-:W3:Y:S08]  /*0460*/  @!P3 MUFU.EX2 R15, R15 ;  /* 0x0000000f000fb308 */ /* 0x000ef00000000800 */
[----:B------:R-:W0:Y:S01]  /*0470*/  @!P2 MUFU.EX2 R14, R14 ;  /* 0x0000000e000ea308 */ /* 0x000e220000000800 */
[----:B------:R-:W-:-:S04]  /*0480*/  @!P0 IMAD.U32 R18, R18, 0x10000, RZ ;  /* 0x0001000012128824 */ /* 0x000fc800078e00ff */
[----:B--2---:R-:W-:Y:S01]  /*0490*/  @!P0 FMUL.FTZ R18, R18, R5 ;  /* 0x0000000512128220 */ /* 0x004fe20000410000 */
[----:B---3--:R-:W-:Y:S01]  /*04a0*/  @!P3 FADD.FTZ R6, R15, 1 ;  /* 0x3f8000000f06b421 */ /* 0x008fe20000010000 */
[----:B------:R-:W-:-:S03]  /*04b0*/  @!P0 LEA R15, R0, R17, 0x9 ;  /* 0x00000011000f8211 */ /* 0x000fc600078e48ff */
[----:B------:R-:W-:Y:S01]  /*04c0*/  @!P0 F2FP.BF16.F32.PACK_AB R13, RZ, R18 ;  /* 0x00000012ff0d823e */ /* 0x000fe200000010ff */
[----:B0-----:R-:W-:Y:S01]  /*04d0*/  @!P2 FADD.FTZ R4, R14, 1 ;  /* 0x3f8000000e04a421 */ /* 0x001fe20000010000 */
[----:B-1----:R-:W-:Y:S01]  /*04e0*/  @!P0 IMAD.WIDE.U32 R2, R15, 0x2, R2 ;  /* 0x000000020f028825 */ /* 0x002fe200078e0002 */
[----:B------:R-:W-:Y:S01]  /*04f0*/  @!P1 SHF.L.U32 R20, R20, 0x10, RZ ;  /* 0x0000001014149819 */ /* 0x000fe200000006ff */
[----:B------:R-:W0:Y:S03]  /*0500*/  @!P3 MUFU.RCP R6, R6 ;  /* 0x000000060006b308 */ /* 0x000e260000001000 */
[----:B------:R1:W-:Y:S01]  /*0510*/  @!P0 STG.E.U16 desc[UR4][R2.64], R13 ;  /* 0x0000000d02008986 */ /* 0x0003e2000c101504 */
[----:B------:R-:W-:-:S04]  /*0520*/  @!P1 FMUL.FTZ R5, R20, -1.4426950216293334961 ;  /* 0xbfb8aa3b14059820 */ /* 0x000fc80000410000 */
[----:B------:R-:W2:Y:S01]  /*0530*/  @!P2 MUFU.RCP R4, R4 ;  /* 0x000000040004a308 */ /* 0x000ea20000001000 */
[----:B----4-:R-:W-:Y:S01]  /*0540*/  @!P3 SHF.L.U32 R21, R21, 0x10, RZ ;  /* 0x000000101515b819 */ /* 0x010fe200000006ff */
[----:B------:R-:W-:-:S06]  /*0550*/  @!P2 IMAD.U32 R9, R24, 0x10000, RZ ;  /* 0x000100001809a824 */ /* 0x000fcc00078e00ff */
[----:B------:R-:W3:Y:S01]  /*0560*/  @!P1 MUFU.EX2 R5, R5 ;  /* 0x0000000500059308 */ /* 0x000ee20000000800 */
[----:B0-----:R-:W-:Y:S01]  /*0570*/  @!P3 FMUL.FTZ R6, R21, R6 ;  /* 0x000000061506b220 */ /* 0x001fe20000410000 */
[----:B--2---:R-:W-:-:S04]  /*0580*/  @!P2 FMUL.FTZ R4, R9, R4 ;  /* 0x000000040904a220 */ /* 0x004fc80000410000 */
[----:B------:R-:W-:Y:S02]  /*0590*/  @!P3 F2FP.BF16.F32.PACK_AB R12, RZ, R6 ;  /* 0x00000006ff0cb23e */ /* 0x000fe400000010ff */
[----:B------:R-:W-:Y:S01]  /*05a0*/  @!P2 F2FP.BF16.F32.PACK_AB R11, RZ, R4 ;  /* 0x00000004ff0ba23e */ /* 0x000fe200000010ff */
[----:B-1----:R-:W-:Y:S06]  /*05b0*/  @P4 BRA `(.L_x_6680) ;  /* 0x0000000000284947 */ /* 0x002fec0003800000 */
[----:B------:R-:W0:Y:S01]  /*05c0*/  LDC.64 R8, c[0x0][0x218] ;  /* 0x00008600ff087b82 */ /* 0x000e220000000a00 */
[----:B------:R-:W-:Y:S01]  /*05d0*/  IMAD R3, R0, 0x200, R7 ;  /* 0x0000020000037824 */ /* 0x000fe200078e0207 */
[----:B------:R-:W-:-:S04]  /*05e0*/  IADD3 R7, R7, 0x80, RZ ;  /* 0x0000008007077810 */ /* 0x000fc80007ffe0ff */
[----:B------:R-:W-:-:S13]  /*05f0*/  ISETP.GE.AND P0, PT, R7, R10, PT ;  /* 0x0000000a0700720c */ /* 0x000fda0003f06270 */
[----:B------:R-:W-:Y:S01]  /*0600*/  @!P0 LEA R13, R0, R7, 0x9 ;  /* 0x00000007000d8211 */ /* 0x000fe200078e48ff */
[----:B------:R-:W-:Y:S02]  /*0610*/  @!P0 VIADD R7, R7, 0x80 ;  /* 0x0000008007078836 */ /* 0x000fe40000000000 */
[----:B0-----:R-:W-:-:S04]  /*0620*/  IMAD.WIDE.U32 R2, R3, 0x2, R8 ;  /* 0x0000000203027825 */ /* 0x001fc800078e0008 */
[----:B------:R-:W-:Y:S01]  /*0630*/  @!P0 IMAD.WIDE.U32 R8, R13, 0x2, R8 ;  /* 0x000000020d088825 */ /* 0x000fe200078e0008 */
[----:B------:R0:W-:Y:S04]  /*0640*/  STG.E.U16 desc[UR4][R2.64], R11 ;  /* 0x0000000b02007986 */ /* 0x0001e8000c101504 */
[----:B------:R0:W-:Y:S02]  /*0650*/  @!P0 STG.E.U16 desc[UR4][R8.64], R12 ;  /* 0x0000000c08008986 */ /* 0x0001e4000c101504 */
.L_x_6680:
[----:B------:R-:W-:Y:S05]  /*0660*/  BSYNC B0 ;  /* 0x0000000000007941 */ /* 0x000fea0003800000 */
.L_x_6679:
[----:B---3--:R-:W-:Y:S01]  /*0670*/  @!P1 FADD.FTZ R5, R5, 1 ;  /* 0x3f80000005059421 */ /* 0x008fe20000010000 */
[----:B------:R-:W-:-:S03]  /*0680*/  ISETP.GE.AND P0, PT, R7, R10, PT ;  /* 0x0000000a0700720c */ /* 0x000fc60003f06270 */
[----:B------:R1:W2:Y:S10]  /*0690*/  @!P1 MUFU.RCP R4, R5 ;  /* 0x0000000500049308 */ /* 0x0002b40000001000 */
[----:B-1----:R-:W-:Y:S05]  /*06a0*/  @P0 EXIT ;  /* 0x000000000000094d */ /* 0x002fea0003800000 */
[----:B0-----:R-:W0:Y:S01]  /*06b0*/  LDC.64 R2, c[0x0][0x218] ;  /* 0x00008600ff027b82 */ /* 0x001e220000000a00 */
[----:B-----5:R-:W-:Y:S02]  /*06c0*/  @!P1 SHF.L.U32 R19, R19, 0x10, RZ ;  /* 0x0000001013139819 */ /* 0x020fe400000006ff */
[----:B------:R-:W-:-:S03]  /*06d0*/  LEA R7, R0, R7, 0x9 ;  /* 0x0000000700077211 */ /* 0x000fc600078e48ff */
[----:B--2---:R-:W-:-:S05]  /*06e0*/  @!P1 FMUL.FTZ R4, R19, R4 ;  /* 0x0000000413049220 */ /* 0x004fca0000410000 */
[----:B------:R-:W-:Y:S01]  /*06f0*/  @!P1 F2FP.BF16.F32.PACK_AB R5, RZ, R4 ;  /* 0x00000004ff05923e */ /* 0x000fe200000010ff */
[----:B0-----:R-:W-:-:S05]  /*0700*/  IMAD.WIDE.U32 R2, R7, 0x2, R2 ;  /* 0x0000000207027825 */ /* 0x001fca00078e0002 */
[----:B------:R-:W-:Y:S01]  /*0710*/  STG.E.U16 desc[UR4][R2.64], R5 ;  /* 0x0000000502007986 */ /* 0x000fe2000c101504 */
[----:B------:R-:W-:Y:S05]  /*0720*/  EXIT ;  /* 0x000000000000794d */ /* 0x000fea0003800000 */
.L_x_6681:
        /* <DEDUP_REMOVED lines=13> */
.L_x_9604:


//--------------------- .text._ZN2at6native29vectorized_elementwise_kernelILi2EZZZNS0_10glu_kernelERNS_18TensorIteratorBaseEENKUlvE_clEvENKUlvE2_clEvEUlN3c108BFloat16ES7_E_St5arrayIPcLm3EEEEviT0_T1_ --------------------------
	.section	.text._ZN2at6native29vectorized_elementwise_kernelILi2EZZZNS0_10glu_kernelERNS_18TensorIteratorBaseEENKUlvE_clEvENKUlvE2_clEvEUlN3c108BFloat16ES7_E_St5arrayIPcLm3EEEEviT0_T1_,"ax",@progbits
	.align	128
        .global         _ZN2at6native29vectorized_elementwise_kernelILi2EZZZNS0_10glu_kernelERNS_18TensorIteratorBaseEENKUlvE_clEvENKUlvE2_clEvEUlN3c108BFloat16ES7_E_St5arrayIPcLm3EEEEviT0_T1_
        .type           _ZN2at6native29vectorized_elementwise_kernelILi2EZZZNS0_10glu_kernelERNS_18TensorIteratorBaseEENKUlvE_clEvENKUlvE2_clEvEUlN3c108BFloat16ES7_E_St5arrayIPcLm3EEEEviT0_T1_,@function
        .size           _ZN2at6native29vectorized_elementwise_kernelILi2EZZZNS0_10glu_kernelERNS_18TensorIteratorBaseEENKUlvE_clEvENKUlvE2_clEvEUlN3c108BFloat16ES7_E_St5arrayIPcLm3EEEEviT0_T1_,(.L_x_9605 - _ZN2at6native29vectorized_elementwise_kernelILi2EZZZNS0_10glu_kernelERNS_18TensorIteratorBaseEENKUlvE_clEvENKUlvE2_clEvEUlN3c108BFloat16ES7_E_St5arrayIPcLm3EEEEviT0_T1_)
        .other          _ZN2at6native29vectorized_elementwise_kernelILi2EZZZNS0_10glu_kernelERNS_18TensorIteratorBaseEENKUlvE_clEvENKUlvE2_clEvEUlN3c108BFloat16ES7_E_St5arrayIPcLm3EEEEviT0_T1_,@"STO_CUDA_ENTRY STV_DEFAULT"
_ZN2at6native29vectorized_elementwise_kernelILi2EZZZNS0_10glu_kernelERNS_18TensorIteratorBaseEENKUlvE_clEvENKUlvE2_clEvEUlN3c108BFloat16ES7_E_St5arrayIPcLm3EEEEviT0_T1_:
.text._ZN2at6native29vectorized_elementwise_kernelILi2EZZZNS0_10glu_kernelERNS_18TensorIteratorBaseEENKUlvE_clEvENKUlvE2_clEvEUlN3c108BFloat16ES7_E_St5arrayIPcLm3EEEEviT0_T1_:
        /* <DEDUP_REMOVED lines=12> */
[----:B0-----:R-:W-:-:S05]  /*00c0*/  IMAD.WIDE.U32 R10, R4, 0x4, R2 ;  /* 0x00000004040a7825 */ /* 0x001fca00078e0002 */
[----:B------:R-:W3:Y:S04]  /*00d0*/  LDG.E R17, desc[UR4][R10.64] ;  /* 0x000000040a117981 */ /* 0x000ee8000c1e1900 */
[----:B------:R-:W4:Y:S04]  /*00e0*/  LDG.E R2, desc[UR4][R10.64+0x400] ;  /* 0x000400040a027981 */ /* 0x000f28000c1e1900 */
[----:B------:R-:W5:Y:S04]  /*00f0*/  LDG.E R13, desc[UR4][R10.64+0x200] ;  /* 0x000200040a0d7981 */ /* 0x000f68000c1e1900 */
[----:B------:R-:W5:Y:S01]  /*0100*/  LDG.E R12, desc[UR4][R10.64+0x600] ;  /* 0x000600040a0c7981 */ /* 0x000f62000c1e1900 */
[----:B--2---:R-:W-:-:S04]  /*0110*/  IMAD.WIDE R6, R0, 0x2, R6 ;  /* 0x0000000200067825 */ /* 0x004fc800078e0206 */
[----:B------:R-:W-:-:S05]  /*0120*/  IMAD.WIDE.U32 R14, R4, 0x4, R6 ;  /* 0x00000004040e7825 */ /* 0x000fca00078e0006 */
[----:B------:R-:W2:Y:S04]  /*0130*/  LDG.E R8, desc[UR4][R14.64] ;  /* 0x000000040e087981 */ /* 0x000ea8000c1e1900 */
[----:B------:R-:W2:Y:S04]  /*0140*/  LDG.E R7, desc[UR4][R14.64+0x200] ;  /* 0x000200040e077981 */ /* 0x000ea8000c1e1900 */
[----:B------:R-:W2:Y:S04]  /*0150*/  LDG.E R5, desc[UR4][R14.64+0x400] ;  /* 0x000400040e057981 */ /* 0x000ea8000c1e1900 */
[----:B------:R0:W2:Y:S01]  /*0160*/  LDG.E R6, desc[UR4][R14.64+0x600] ;  /* 0x000600040e067981 */ /* 0x0000a2000c1e1900 */
[----:B---3--:R-:W-:-:S04]  /*0170*/  IMAD.U32 R3, R17, 0x10000, RZ ;  /* 0x0001000011037824 */ /* 0x008fc800078e00ff */
[----:B------:R-:W-:Y:S01]  /*0180*/  FMUL.FTZ R16, R3, -1.4426950216293334961 ;  /* 0xbfb8aa3b03107820 */ /* 0x000fe20000410000 */
[----:B----4-:R-:W-:Y:S01]  /*0190*/  IMAD.U32 R9, R2, 0x10000, RZ ;  /* 0x0001000002097824 */ /* 0x010fe200078e00ff */
[----:B------:R-:W-:Y:S02]  /*01a0*/  PRMT R2, R17, 0x7632, R2 ;  /* 0x0000763211027816 */ /* 0x000fe40000000002 */
[C---:B-----5:R-:W-:Y:S02]  /*01b0*/  SHF.L.U32 R3, R13.reuse, 0x10, RZ ;  /* 0x000000100d037819 */ /* 0x060fe400000006ff */
[----:B------:R-:W-:Y:S01]  /*01c0*/  PRMT R13, R13, 0x7632, R13 ;  /* 0x000076320d0d7816 */ /* 0x000fe2000000000d */
[----:B0-----:R-:W-:-:S03]  /*01d0*/  IMAD.U32 R14, R2, 0x10000, RZ ;  /* 0x00010000020e7824 */ /* 0x001fc600078e00ff */
[----:B------:R-:W-:Y:S01]  /*01e0*/  SHF.L.U32 R13, R13, 0x10, RZ ;  /* 0x000000100d0d7819 */ /* 0x000fe200000006ff */
[----:B------:R0:W-:Y:S01]  /*01f0*/  MUFU.EX2 R10, R16 ;  /* 0x00000010000a7308 */ /* 0x0001e20000000800 */
[----:B------:R-:W-:Y:S01]  /*0200*/  FMUL.FTZ R15, R14, -1.4426950216293334961 ;  /* 0xbfb8aa3b0e0f7820 */ /* 0x000fe20000410000 */
[----:B------:R-:W-:Y:S01]  /*0210*/  FMUL.FTZ R11, R3, -1.4426950216293334961 ;  /* 0xbfb8aa3b030b7820 */ /* 0x000fe20000410000 */
[----:B------:R-:W-:Y:S02]  /*0220*/  SHF.L.U32 R3, R12, 0x10, RZ ;  /* 0x000000100c037819 */ /* 0x000fe400000006ff */
[----:B------:R-:W-:Y:S01]  /*0230*/  PRMT R2, R2, 0x7632, R2 ;  /* 0x0000763202027816 */ /* 0x000fe20000000002 */
[----:B0-----:R-:W-:Y:S01]  /*0240*/  FMUL.FTZ R16, R13, -1.4426950216293334961 ;  /* 0xbfb8aa3b0d107820 */ /* 0x001fe20000410000 */
[----:B------:R-:W-:Y:S01]  /*0250*/  PRMT R12, R12, 0x7632, R12 ;  /* 0x000076320c0c7816 */ /* 0x000fe2000000000c */
[----:B------:R-:W0:Y:S01]  /*0260*/  MUFU.EX2 R15, R15 ;  /* 0x0000000f000f7308 */ /* 0x000e220000000800 */
[----:B------:R-:W-:Y:S01]  /*0270*/  FMUL.FTZ R3, R3, -1.4426950216293334961 ;  /* 0xbfb8aa3b03037820 */ /* 0x000fe20000410000 */
[----:B------:R-:W-:Y:S01]  /*0280*/  IMAD.U32 R2, R2, 0x10000, RZ ;  /* 0x0001000002027824 */ /* 0x000fe200078e00ff */
[----:B------:R-:W-:Y:S01]  /*0290*/  SHF.L.U32 R13, R12, 0x10, RZ ;  /* 0x000000100c0d7819 */ /* 0x000fe200000006ff */
[----:B------:R-:W-:-:S04]  /*02a0*/  FMUL.FTZ R9, R9, -1.4426950216293334961 ;  /* 0xbfb8aa3b09097820 */ /* 0x000fc80000410000 */
[----:B------:R-:W1:Y:S01]  /*02b0*/  MUFU.EX2 R11, R11 ;  /* 0x0000000b000b7308 */ /* 0x000e620000000800 */
[----:B------:R-:W-:Y:S01]  /*02c0*/  FMUL.FTZ R2, R2, -1.4426950216293334961 ;  /* 0xbfb8aa3b02027820 */ /* 0x000fe20000410000 */
[----:B------:R-:W-:-:S06]  /*02d0*/  FMUL.FTZ R14, R13, -1.4426950216293334961 ;  /* 0xbfb8aa3b0d0e7820 */ /* 0x000fcc0000410000 */
[----:B------:R-:W3:Y:S08]  /*02e0*/  MUFU.EX2 R16, R16 ;  /* 0x0000001000107308 */ /* 0x000ef00000000800 */
[----:B------:R-:W4:Y:S01]  /*02f0*/  MUFU.EX2 R3, R3 ;  /* 0x0000000300037308 */ /* 0x000f220000000800 */
[----:B0-----:R-:W-:-:S07]  /*0300*/  FADD.FTZ R17, R15, 1 ;  /* 0x3f8000000f117421 */ /* 0x001fce0000010000 */
[----:B------:R-:W0:Y:S01]  /*0310*/  MUFU.EX2 R9, R9 ;  /* 0x0000000900097308 */ /* 0x000e220000000800 */
[----:B-1----:R-:W-:-:S07]  /*0320*/  FADD.FTZ R11, R11, 1 ;  /* 0x3f8000000b0b7421 */ /* 0x002fce0000010000 */
[----:B------:R1:W5:Y:S01]  /*0330*/  MUFU.EX2 R12, R2 ;  /* 0x00000002000c7308 */ /* 0x0003620000000800 */
[----:B---3--:R-:W-:-:S07]  /*0340*/  FADD.FTZ R15, R16, 1 ;  /* 0x3f800000100f7421 */ /* 0x008fce0000010000 */
[----:B------:R-:W3:Y:S01]  /*0350*/  MUFU.EX2 R14, R14 ;  /* 0x0000000e000e7308 */ /* 0x000ee20000000800 */
[----:B------:R-:W-:Y:S01]  /*0360*/  FADD.FTZ R13, R10, 1 ;  /* 0x3f8000000a0d7421 */ /* 0x000fe20000010000 */
[----:B----4-:R-:W-:Y:S02]  /*0370*/  FADD.FTZ R10, R3, 1 ;  /* 0x3f800000030a7421 */ /* 0x010fe40000010000 */
[----:B-1----:R-:W1:Y:S04]  /*0380*/  LDC.64 R2, c[0x0][0x218] ;  /* 0x00008600ff027b82 */ /* 0x002e680000000a00 */
[----:B------:R-:W4:Y:S01]  /*0390*/  MUFU.RCP R11, R11 ;  /* 0x0000000b000b7308 */ /* 0x000f220000001000 */
[----:B0-----:R-:W-:Y:S01]  /*03a0*/  FADD.FTZ R9, R9, 1 ;  /* 0x3f80000009097421 */ /* 0x001fe20000010000 */
[----:B-----5:R-:W-:-:S06]  /*03b0*/  FADD.FTZ R12, R12, 1 ;  /* 0x3f8000000c0c7421 */ /* 0x020fcc0000010000 */
[----:B------:R-:W0:Y:S01]  /*03c0*/  MUFU.RCP R15, R15 ;  /* 0x0000000f000f7308 */ /* 0x000e220000001000 */
[----:B---3--:R-:W-:Y:S01]  /*03d0*/  FADD.FTZ R19, R14, 1 ;  /* 0x3f8000000e137421 */ /* 0x008fe20000010000 */
[C---:B--2---:R-:W-:Y:S01]  /*03e0*/  PRMT R16, R8.reuse, 0x7632, R16 ;  /* 0x0000763208107816 */ /* 0x044fe20000000010 */
[----:B------:R-:W-:-:S05]  /*03f0*/  IMAD.U32 R18, R8, 0x10000, RZ ;  /* 0x0001000008127824 */ /* 0x000fca00078e00ff */
[----:B------:R-:W2:Y:S01]  /*0400*/  MUFU.RCP R17, R17 ;  /* 0x0000001100117308 */ /* 0x000ea20000001000 */
[C---:B------:R-:W-:Y:S02]  /*0410*/  PRMT R8, R7.reuse, 0x7632, R8 ;  /* 0x0000763207087816 */ /* 0x040fe40000000008 */
[----:B------:R-:W-:Y:S02]  /*0420*/  SHF.L.U32 R14, R7, 0x10, RZ ;  /* 0x00000010070e7819 */ /* 0x000fe400000006ff */
[----:B------:R-:W-:-:S03]  /*0430*/  SHF.L.U32 R20, R8, 0x10, RZ ;  /* 0x0000001008147819 */ /* 0x000fc600000006ff */
[----:B------:R-:W3:Y:S01]  /*0440*/  MUFU.RCP R13, R13 ;  /* 0x0000000d000d7308 */ /* 0x000ee20000001000 */
[----:B------:R-:W-:-:S07]  /*0450*/  IMAD.U32 R16, R16, 0x10000, RZ ;  /* 0x0001000010107824 */ /* 0x000fce00078e00ff */
[----:B------:R-:W5:Y:S01]  /*0460*/  MUFU.RCP R9, R9 ;  /* 0x0000000900097308 */ /* 0x000f620000001000 */
[----:B----4-:R-:W-:-:S07]  /*0470*/  FMUL.FTZ R11, R14, R11 ;  /* 0x0000000b0e0b7220 */ /* 0x010fce0000410000 */
[----:B------:R-:W-:Y:S01]  /*0480*/  MUFU.RCP R10, R10 ;  /* 0x0000000a000a7308 */ /* 0x000fe20000001000 */
[----:B0-----:R-:W-:-:S07]  /*0490*/  FMUL.FTZ R20, R20, R15 ;  /* 0x0000000f14147220 */ /* 0x001fce0000410000 */
[----:B------:R-:W0:Y:S08]  /*04a0*/  MUFU.RCP R12, R12 ;  /* 0x0000000c000c7308 */ /* 0x000e300000001000 */
[----:B------:R-:W4:Y:S01]  /*04b0*/  MUFU.RCP R7, R19 ;  /* 0x0000001300077308 */ /* 0x000f220000001000 */
[C---:B------:R-:W-:Y:S02]  /*04c0*/  PRMT R14, R5.reuse, 0x7632, R14 ;  /* 0x00007632050e7816 */ /* 0x040fe4000000000e */
[----:B------:R-:W-:Y:S01]  /*04d0*/  PRMT R15, R6, 0x7632, R15 ;  /* 0x00007632060f7816 */ /* 0x000fe2000000000f */
[----:B--2---:R-:W-:Y:S01]  /*04e0*/  FMUL.FTZ R8, R16, R17 ;  /* 0x0000001110087220 */ /* 0x004fe20000410000 */
[----:B------:R-:W-:Y:S01]  /*04f0*/  IMAD.U32 R16, R5, 0x10000, RZ ;  /* 0x0001000005107824 */ /* 0x000fe200078e00ff */
[----:B------:R-:W-:Y:S01]  /*0500*/  SHF.L.U32 R5, R14, 0x10, RZ ;  /* 0x000000100e057819 */ /* 0x000fe200000006ff */
[----:B------:R-:W-:Y:S01]  /*0510*/  IMAD.U32 R17, R6, 0x10000, RZ ;  /* 0x0001000006117824 */ /* 0x000fe200078e00ff */
[----:B------:R-:W-:Y:S01]  /*0520*/  SHF.L.U32 R6, R15, 0x10, RZ ;  /* 0x000000100f067819 */ /* 0x000fe200000006ff */
[----:B-1----:R-:W-:-:S04]  /*0530*/  IMAD.WIDE.U32 R2, R0, 0x2, R2 ;  /* 0x0000000200027825 */ /* 0x002fc800078e0002 */
[----:B---3--:R-:W-:Y:S01]  /*0540*/  FMUL.FTZ R13, R18, R13 ;  /* 0x0000000d120d7220 */ /* 0x008fe20000410000 */
[----:B-----5:R-:W-:Y:S01]  /*0550*/  FMUL.FTZ R9, R16, R9 ;  /* 0x0000000910097220 */ /* 0x020fe20000410000 */
[----:B0-----:R-:W-:Y:S01]  /*0560*/  FMUL.FTZ R12, R5, R12 ;  /* 0x0000000c050c7220 */ /* 0x001fe20000410000 */
[----:B------:R-:W-:Y:S01]  /*0570*/  FMUL.FTZ R10, R17, R10 ;  /* 0x0000000a110a7220 */ /* 0x000fe20000410000 */
[----:B----4-:R-:W-:Y:S01]  /*0580*/  FMUL.FTZ R7, R6, R7 ;  /* 0x0000000706077220 */ /* 0x010fe20000410000 */
        /* <DEDUP_REMOVED lines=10> */
.L_x_6682:
[----:B------:R-:W0:Y:S01]  /*0630*/  S2R R29, SR_TID.X ;  /* 0x00000000001d7919 */ /* 0x000e220000002100 */
[----:B------:R-:W-:Y:S02]  /*0640*/  PRMT R13, RZ, 0x7610, R13 ;  /* 0x00007610ff0d7816 */ /* 0x000fe4000000000d */
[----:B0-----:R-:W-:-:S13]  /*0650*/  ISETP.GE.AND P0, PT, R29, R2, PT ;  /* 0x000000021d00720c */ /* 0x001fda0003f06270 */
[----:B------:R-:W-:Y:S01]  /*0660*/  @!P0 IMAD.IADD R15, R0, 0x1, R29 ;  /* 0x00000001000f8824 */ /* 0x000fe200078e021d */
[----:B------:R-:W-:Y:S01]  /*0670*/  @!P0 IADD3 R29, R29, 0x80, RZ ;  /* 0x000000801d1d8810 */ /* 0x000fe20007ffe0ff */
[----:B------:R-:W0:Y:S03]  /*0680*/  @!P0 LDC.64 R34, c[0x0][0x220] ;  /* 0x00008800ff228b82 */ /* 0x000e260000000a00 */
[----:B------:R-:W-:-:S13]  /*0690*/  ISETP.GE.AND P1, PT, R29, R2, PT ;  /* 0x000000021d00720c */ /* 0x000fda0003f26270 */
[----:B------:R-:W1:Y:S01]  /*06a0*/  @!P1 LDC.64 R10, c[0x0][0x228] ;  /* 0x00008a00ff0a9b82 */ /* 0x000e620000000a00 */
[----:B------:R-:W-:-:S07]  /*06b0*/  @!P1 IMAD.IADD R23, R0, 0x1, R29 ;  /* 0x0000000100179824 */ /* 0x000fce00078e021d */
[----:B------:R-:W2:Y:S01]  /*06c0*/  @!P1 LDC.64 R16, c[0x0][0x220] ;  /* 0x00008800ff109b82 */ /* 0x000ea20000000a00 */
[----:B-1----:R-:W-:-:S05]  /*06d0*/  @!P1 IMAD.WIDE.U32 R18, R23, 0x2, R10 ;  /* 0x0000000217129825 */ /* 0x002fca00078e000a */
[----:B------:R-:W3:Y:S01]  /*06e0*/  @!P1 LDG.E.U16 R13, desc[UR4][R18.64] ;  /* 0x00000004120d9981 */ /* 0x000ee2000c1e1500 */
[----:B------:R-:W-:Y:S01]  /*06f0*/  PRMT R12, RZ, 0x7610, R12 ;  /* 0x00007610ff0c7816 */ /* 0x000fe2000000000c */
[----:B--2---:R-:W-:Y:S01]  /*0700*/  @!P1 IMAD.WIDE.U32 R16, R23, 0x2, R16 ;  /* 0x0000000217109825 */ /* 0x004fe200078e0010 */
[----:B------:R-:W-:Y:S01]  /*0710*/  @!P1 IADD3 R29, R29, 0x80, RZ ;  /* 0x000000801d1d9810 */ /* 0x000fe20007ffe0ff */
[----:B------:R-:W1:Y:S03]  /*0720*/  @!P0 LDC.64 R22, c[0x0][0x228] ;  /* 0x00008a00ff168b82 */ /* 0x000e660000000a00 */
[----:B------:R2:W4:Y:S01]  /*0730*/  @!P1 LDG.E.U16 R12, desc[UR4][R16.64] ;  /* 0x00000004100c9981 */ /* 0x000522000c1e1500 */
[----:B------:R-:W-:Y:S01]  /*0740*/  ISETP.GE.AND P1, PT, R29, R2, PT ;  /* 0x000000021d00720c */ /* 0x000fe20003f26270 */
[----:B0-----:R-:W-:Y:S01]  /*0750*/  @!P0 IMAD.WIDE.U32 R34, R15, 0x2, R34 ;  /* 0x000000020f228825 */ /* 0x001fe200078e0022 */
[----:B------:R-:W-:-:S02]  /*0760*/  PRMT R24, RZ, 0x7610, R24 ;  /* 0x00007610ff187816 */ /* 0x000fc40000000018 */
[----:B------:R-:W-:Y:S01]  /*0770*/  PRMT R26, RZ, 0x7610, R26 ;  /* 0x00007610ff1a7816 */ /* 0x000fe2000000001a */
[----:B------:R-:W0:Y:S01]  /*0780*/  S2R R25, SR_TID.X ;  /* 0x0000000000197919 */ /* 0x000e220000002100 */
[----:B-1----:R-:W-:-:S07]  /*0790*/  @!P0 IMAD.WIDE.U32 R22, R15, 0x2, R22 ;  /* 0x000000020f168825 */ /* 0x002fce00078e0016 */
[C---:B------:R-:W-:Y:S01]  /*07a0*/  @!P1 IADD3 R11, R0.reuse, R29, RZ ;  /* 0x0000001d000b9210 */ /* 0x040fe20007ffe0ff */
[----:B------:R-:W1:Y:S01]  /*07b0*/  @!P1 LDC.64 R32, c[0x0][0x220] ;  /* 0x00008800ff209b82 */ /* 0x000e620000000a00 */
[----:B--2---:R-:W-:Y:S01]  /*07c0*/  PRMT R16, RZ, 0x7610, R16 ;  /* 0x00007610ff107816 */ /* 0x004fe20000000010 */
[----:B------:R-:W-:Y:S01]  /*07d0*/  @!P1 VIADD R29, R29, 0x80 ;  /* 0x000000801d1d9836 */ /* 0x000fe20000000000 */
[----:B------:R2:W5:Y:S04]  /*07e0*/  @!P0 LDG.E.U16 R24, desc[UR4][R22.64] ;  /* 0x0000000416188981 */ /* 0x000568000c1e1500 */
[C---:B------:R-:W-:Y:S01]  /*07f0*/  ISETP.GE.AND P2, PT, R29.reuse, R2, PT ;  /* 0x000000021d00720c */ /* 0x040fe20003f46270 */
[----:B------:R-:W0:Y:S01]  /*0800*/  @!P1 LDC.64 R36, c[0x0][0x228] ;  /* 0x00008a00ff249b82 */ /* 0x000e220000000a00 */
[----:B------:R2:W5:Y:S11]  /*0810*/  @!P0 LDG.E.U16 R26, desc[UR4][R34.64] ;  /* 0x00000004221a8981 */ /* 0x000576000c1e1500 */
[----:B------:R-:W-:Y:S01]  /*0820*/  @!P2 IADD3 R19, R0, R29, RZ ;  /* 0x0000001d0013a210 */ /* 0x000fe20007ffe0ff */
[----:B------:R-:W2:Y:S01]  /*0830*/  @!P2 LDC.64 R30, c[0x0][0x220] ;  /* 0x00008800ff1eab82 */ /* 0x000ea20000000a00 */
[----:B------:R-:W-:-:S04]  /*0840*/  @!P2 IADD3 R29, R29, 0x80, RZ ;  /* 0x000000801d1da810 */ /* 0x000fc80007ffe0ff */
[----:B------:R-:W-:-:S03]  /*0850*/  ISETP.GE.AND P3, PT, R29, R2, PT ;  /* 0x000000021d00720c */ /* 0x000fc60003f66270 */
[----:B------:R-:W2:Y:S01]  /*0860*/  @!P2 LDC.64 R14, c[0x0][0x228] ;  /* 0x00008a00ff0eab82 */ /* 0x000ea20000000a00 */
[----:B-1----:R-:W-:-:S04]  /*0870*/  @!P1 IMAD.WIDE.U32 R32, R11, 0x2, R32 ;  /* 0x000000020b209825 */ /* 0x002fc800078e0020 */
[----:B0-----:R-:W-:Y:S01]  /*0880*/  @!P1 IMAD.WIDE.U32 R36, R11, 0x2, R36 ;  /* 0x000000020b249825 */ /* 0x001fe200078e0024 */
[----:B--2---:R-:W-:Y:S01]  /*0890*/  PRMT R22, RZ, 0x7610, R22 ;  /* 0x00007610ff167816 */ /* 0x004fe20000000016 */
[----:B------:R0:W2:Y:S03]  /*08a0*/  @!P1 LDG.E.U16 R16, desc[UR4][R32.64] ;  /* 0x0000000420109981 */ /* 0x0000a6000c1e1500 */
[----:B------:R-:W-:Y:S01]  /*08b0*/  @!P3 IMAD.IADD R11, R0, 0x1, R29 ;  /* 0x00000001000bb824 */ /* 0x000fe200078e021d */
[----:B------:R-:W-:Y:S01]  /*08c0*/  @!P3 IADD3 R29, R29, 0x80, RZ ;  /* 0x000000801d1db810 */ /* 0x000fe20007ffe0ff */
[----:B------:R-:W1:Y:S03]  /*08d0*/  @!P3 LDC.64 R34, c[0x0][0x220] ;  /* 0x00008800ff22bb82 */ /* 0x000e660000000a00 */
[----:B------:R-:W-:Y:S01]  /*08e0*/  ISETP.GE.AND P4, PT, R29, R2, PT ;  /* 0x000000021d00720c */ /* 0x000fe20003f86270 */
[----:B------:R-:W-:Y:S01]  /*08f0*/  @!P2 IMAD.WIDE.U32 R30, R19, 0x2, R30 ;  /* 0x00000002131ea825 */ /* 0x000fe200078e001e */
[----:B------:R-:W-:-:S03]  /*0900*/  PRMT R27, RZ, 0x7610, R27 ;  /* 0x00007610ff1b7816 */ /* 0x000fc6000000001b */
[----:B0-----:R-:W0:Y:S01]  /*0910*/  @!P3 LDC.64 R32, c[0x0][0x228] ;  /* 0x00008a00ff20bb82 */ /* 0x001e220000000a00 */
[----:B------:R1:W2:Y:S01]  /*0920*/  @!P2 LDG.E.U16 R22, desc[UR4][R30.64] ;  /* 0x000000041e16a981 */ /* 0x0002a2000c1e1500 */
[----:B------:R-:W-:Y:S01]  /*0930*/  @!P2 IMAD.WIDE.U32 R14, R19, 0x2, R14 ;  /* 0x00000002130ea825 */ /* 0x000fe200078e000e */
[----:B------:R-:W-:-:S04]  /*0940*/  PRMT R17, RZ, 0x7610, R17 ;  /* 0x00007610ff117816 */ /* 0x000fc80000000011 */
[----:B------:R1:W2:Y:S02]  /*0950*/  @!P2 LDG.E.U16 R27, desc[UR4][R14.64] ;  /* 0x000000040e1ba981 */ /* 0x0002a4000c1e1500 */
[----:B-1----:R-:W1:Y:S01]  /*0960*/  @!P4 LDC.64 R30, c[0x0][0x220] ;  /* 0x00008800ff1ecb82 */ /* 0x002e620000000a00 */
[----:B------:R-:W-:Y:S01]  /*0970*/  IADD3 R23, R25, 0x80, RZ ;  /* 0x0000008019177810 */ /* 0x000fe20007ffe0ff */
[----:B------:R0:W2:Y:S06]  /*0980*/  @!P1 LDG.E.U16 R17, desc[UR4][R36.64] ;  /* 0x0000000424119981 */ /* 0x0000ac000c1e1500 */
[----:B------:R-:W1:Y:S01]  /*0990*/  @!P4 LDC.64 R14, c[0x0][0x228] ;  /* 0x00008a00ff0ecb82 */ /* 0x000e620000000a00 */
[----:B------:R-:W-:-:S02]  /*09a0*/  ISETP.GE.AND P5, PT, R23, R2, PT ;  /* 0x000000021700720c */ /* 0x000fc40003fa6270 */
[----:B0-----:R-:W-:Y:S01]  /*09b0*/  @!P4 IADD3 R36, R0, R29, RZ ;  /* 0x0000001d0024c210 */ /* 0x001fe20007ffe0ff */
[----:B------:R-:W-:-:S05]  /*09c0*/  @!P4 VIADD R29, R29, 0x80 ;  /* 0x000000801d1dc836 */ /* 0x000fca0000000000 */
[----:B------:R-:W-:Y:S01]  /*09d0*/  ISETP.GE.AND P1, PT, R29, R2, PT ;  /* 0x000000021d00720c */ /* 0x000fe20003f26270 */
[----:B------:R-:W-:Y:S01]  /*09e0*/  @!P3 IMAD.WIDE.U32 R34, R11, 0x2, R34 ;  /* 0x000000020b22b825 */ /* 0x000fe200078e0022 */
[----:B------:R-:W-:-:S03]  /*09f0*/  PRMT R20, RZ, 0x7610, R20 ;  /* 0x00007610ff147816 */ /* 0x000fc60000000014 */
[----:B------:R-:W-:Y:S01]  /*0a00*/  @!P3 IMAD.WIDE.U32 R32, R11, 0x2, R32 ;  /* 0x000000020b20b825 */ /* 0x000fe200078e0020 */
[----:B------:R-:W-:Y:S02]  /*0a10*/  PRMT R11, RZ, 0x7610, R11 ;  /* 0x00007610ff0b7816 */ /* 0x000fe4000000000b */
[----:B------:R-:W-:Y:S01]  /*0a20*/  PRMT R19, RZ, 0x7610, R19 ;  /* 0x00007610ff137816 */ /* 0x000fe20000000013 */
[C---:B-1----:R-:W-:Y:S01]  /*0a30*/  @!P4 IMAD.WIDE.U32 R30, R36.reuse, 0x2, R30 ;  /* 0x00000002241ec825 */ /* 0x042fe200078e001e */
[----:B------:R0:W2:Y:S04]  /*0a40*/  @!P3 LDG.E.U16 R20, desc[UR4][R34.64] ;  /* 0x000000042214b981 */ /* 0x0000a8000c1e1500 */
[----:B------:R1:W2:Y:S01]  /*0a50*/  @!P4 LDG.E.U16 R11, desc[UR4][R30.64] ;  /* 0x000000041e0bc981 */ /* 0x0002a2000c1e1500 */
[----:B------:R-:W-:-:S03]  /*0a60*/  @!P4 IMAD.WIDE.U32 R36, R36, 0x2, R14 ;  /* 0x000000022424c825 */ /* 0x000fc600078e000e */
[----:B------:R1:W2:Y:S01]  /*0a70*/  @!P3 LDG.E.U16 R19, desc[UR4][R32.64] ;  /* 0x000000042013b981 */ /* 0x0002a2000c1e1500 */
[----:B0-----:R-:W0:Y:S08]  /*0a80*/  @!P1 LDC.64 R34, c[0x0][0x220] ;  /* 0x00008800ff229b82 */ /* 0x001e300000000a00 */
[----:B-1----:R-:W1:Y:S01]  /*0a90*/  @!P1 LDC.64 R30, c[0x0][0x228] ;  /* 0x00008a00ff1e9b82 */ /* 0x002e620000000a00 */
[----:B------:R-:W-:Y:S01]  /*0aa0*/  @!P1 IMAD.IADD R14, R0, 0x1, R29 ;  /* 0x00000001000e9824 */ /* 0x000fe200078e021d */
[----:B------:R-:W-:-:S02]  /*0ab0*/  @!P1 IADD3 R29, R29, 0x80, RZ ;  /* 0x000000801d1d9810 */ /* 0x000fc40007ffe0ff */
[----:B------:R-:W-:Y:S02]  /*0ac0*/  PRMT R18, RZ, 0x7610, R18 ;  /* 0x00007610ff127816 */ /* 0x000fe40000000012 */
[----:B------:R-:W-:Y:S01]  /*0ad0*/  ISETP.GE.AND P6, PT, R29, R2, PT ;  /* 0x000000021d00720c */ /* 0x000fe20003fc6270 */
[----:B------:R-:W-:Y:S02]  /*0ae0*/  VIADD R28, R25, 0x100 ;  /* 0x00000100191c7836 */ /* 0x000fe40000000000 */
[----:B0-----:R-:W-:-:S05]  /*0af0*/  @!P1 IMAD.WIDE.U32 R34, R14, 0x2, R34 ;  /* 0x000000020e229825 */ /* 0x001fca00078e0022 */
[----:B------:R-:W2:Y:S01]  /*0b00*/  @!P1 LDG.E.U16 R18, desc[UR4][R34.64] ;  /* 0x0000000422129981 */ /* 0x000ea2000c1e1500 */
[----:B-1----:R-:W-:Y:S01]  /*0b10*/  @!P1 IMAD.WIDE.U32 R30, R14, 0x2, R30 ;  /* 0x000000020e1e9825 */ /* 0x002fe200078e001e */
[----:B------:R-:W-:-:S03]  /*0b20*/  PRMT R10, RZ, 0x7610, R10 ;  /* 0x00007610ff0a7816 */ /* 0x000fc6000000000a */
[----:B------:R-:W-:Y:S01]  /*0b30*/  @!P6 IMAD.IADD R33, R0, 0x1, R29 ;  /* 0x000000010021e824 */ /* 0x000fe200078e021d */
[----:B------:R-:W-:Y:S02]  /*0b40*/  IADD3 R29, R25, 0x280, RZ ;  /* 0x00000280191d7810 */ /* 0x000fe40007ffe0ff */
[----:B------:R-:W2:Y:S02]  /*0b50*/  @!P4 LDG.E.U16 R10, desc[UR4][R36.64] ;  /* 0x00000004240ac981 */ /* 0x000ea4000c1e1500 */
[----:B------:R-:W-:Y:S02]  /*0b60*/  ISETP.GE.AND P4, PT, R29, R2, PT ;  /* 0x000000021d00720c */ /* 0x000fe40003f86270 */
[----:B---3--:R-:W-:-:S05]  /*0b70*/  @!P5 SHF.L.U32 R13, R13, 0x10, RZ ;  /* 0x000000100d0dd819 */ /* 0x008fca00000006ff */
[----:B------:R-:W-:-:S04]  /*0b80*/  @!P5 FMUL.FTZ R15, R13, -1.4426950216293334961 ;  /* 0xbfb8aa3b0d0fd820 */ /* 0x000fc80000410000 */
[----:B------:R-:W0:Y:S01]  /*0b90*/  @!P5 MUFU.EX2 R32, R15 ;  /* 0x0000000f0020d308 */ /* 0x000e220000000800 */
[----:B----4-:R-:W-:Y:S02]  /*0ba0*/  @!P5 SHF.L.U32 R14, R12, 0x10, RZ ;  /* 0x000000100c0ed819 */ /* 0x010fe400000006ff */
[----:B------:R-:W-:-:S06]  /*0bb0*/  PRMT R12, RZ, 0x7610, R12 ;  /* 0x00007610ff0c7816 */ /* 0x000fcc000000000c */
[----:B------:R1:W3:Y:S01]  /*0bc0*/  @!P1 LDG.E.U16 R12, desc[UR4][R30.64] ;  /* 0x000000041e0c9981 */ /* 0x0002e2000c1e1500 */
[----:B0-----:R-:W-:-:S04]  /*0bd0*/  @!P5 FADD.FTZ R32, R32, 1 ;  /* 0x3f8000002020d421 */ /* 0x001fc80000010000 */
[----:B------:R-:W0:Y:S01]  /*0be0*/  @!P5 MUFU.RCP R13, R32 ;  /* 0x00000020000dd308 */ /* 0x000e220000001000 */
[----:B------:R-:W-:Y:S02]  /*0bf0*/  ISETP.GE.AND P1, PT, R28, R2, PT ;  /* 0x000000021c00720c */ /* 0x000fe40003f26270 */
[----:B------:R-:W-:-:S04]  /*0c00*/  IADD3 R28, R25, 0x180, RZ ;  /* 0x00000180191c7810 */ /* 0x000fc80007ffe0ff */
[----:B------:R-:W-:Y:S02]  /*0c10*/  ISETP.GE.AND P2, PT, R28, R2, PT ;  /* 0x000000021c00720c */ /* 0x000fe40003f46270 */
[----:B------:R-:W-:-:S04]  /*0c20*/  IADD3 R28, R25, 0x200, RZ ;  /* 0x00000200191c7810 */ /* 0x000fc80007ffe0ff */
[----:B------:R-:W-:Y:S02]  /*0c30*/  ISETP.GE.AND P3, PT, R28, R2, PT ;  /* 0x000000021c00720c */ /* 0x000fe40003f66270 */
[----:B------:R-:W4:Y:S01]  /*0c40*/  @!P6 LDC.64 R28, c[0x0][0x228] ;  /* 0x00008a00ff1ceb82 */ /* 0x000f220000000a00 */
[----:B0-----:R-:W-:-:S07]  /*0c50*/  @!P5 FMUL.FTZ R13, R14, R13 ;  /* 0x0000000d0e0dd220 */ /* 0x001fce0000410000 */
[----:B------:R-:W1:Y:S01]  /*0c60*/  @!P6 LDC.64 R14, c[0x0][0x220] ;  /* 0x00008800ff0eeb82 */ /* 0x000e620000000a00 */
[----:B----4-:R-:W-:-:S04]  /*0c70*/  @!P6 IMAD.WIDE.U32 R28, R33, 0x2, R28 ;  /* 0x00000002211ce825 */ /* 0x010fc800078e001c */
[----:B-1----:R-:W-:Y:S01]  /*0c80*/  @!P6 IMAD.WIDE.U32 R30, R33, 0x2, R14 ;  /* 0x00000002211ee825 */ /* 0x002fe200078e000e */
[----:B------:R-:W-:-:S06]  /*0c90*/  PRMT R15, RZ, 0x7610, R15 ;  /* 0x00007610ff0f7816 */ /* 0x000fcc000000000f */
[----:B------:R-:W4:Y:S01]  /*0ca0*/  @!P6 LDG.E.U16 R15, desc[UR4][R28.64] ;  /* 0x000000041c0fe981 */ /* 0x000f22000c1e1500 */
[----:B------:R-:W-:-:S06]  /*0cb0*/  PRMT R14, RZ, 0x7610, R14 ;  /* 0x00007610ff0e7816 */ /* 0x000fcc000000000e */
[----:B------:R0:W4:Y:S01]  /*0cc0*/  @!P6 LDG.E.U16 R14, desc[UR4][R30.64] ;  /* 0x000000041e0ee981 */ /* 0x000122000c1e1500 */
[----:B-----5:R-:W-:-:S05]  /*0cd0*/  @!P0 SHF.L.U32 R24, R24, 0x10, RZ ;  /* 0x0000001018188819 */ /* 0x020fca00000006ff */
[----:B------:R-:W-:Y:S01]  /*0ce0*/  @!P0 FMUL.FTZ R32, R24, -1.4426950216293334961 ;  /* 0xbfb8aa3b18208820 */ /* 0x000fe20000410000 */
[----:B--2---:R-:W-:-:S03]  /*0cf0*/  @!P1 IMAD.U32 R24, R17, 0x10000, RZ ;  /* 0x0001000011189824 */ /* 0x004fc600078e00ff */
[----:B------:R-:W1:Y:S01]  /*0d00*/  @!P0 MUFU.EX2 R17, R32 ;  /* 0x0000002000118308 */ /* 0x000e620000000800 */
[----:B------:R-:W-:Y:S01]  /*0d10*/  @!P1 FMUL.FTZ R24, R24, -1.4426950216293334961 ;  /* 0xbfb8aa3b18189820 */ /* 0x000fe20000410000 */
[C---:B0-----:R-:W-:Y:S01]  /*0d20*/  IADD3 R31, R25.reuse, 0x380, RZ ;  /* 0x00000380191f7810 */ /* 0x041fe20007ffe0ff */
[----:B------:R-:W-:Y:S01]  /*0d30*/  VIADD R29, R25, 0x300 ;  /* 0x00000300191d7836 */ /* 0x000fe20000000000 */
[----:B------:R-:W-:Y:S02]  /*0d40*/  @!P5 F2FP.BF16.F32.PACK_AB R3, RZ, R13 ;  /* 0x0000000dff03d23e */ /* 0x000fe400000010ff */
[-C--:B------:R-:W-:Y:S02]  /*0d50*/  ISETP.GE.AND P5, PT, R31, R2.reuse, PT ;  /* 0x000000021f00720c */ /* 0x080fe40003fa6270 */
[----:B------:R-:W0:Y:S01]  /*0d60*/  @!P1 MUFU.EX2 R24, R24 ;  /* 0x0000001800189308 */ /* 0x000e220000000800 */
[----:B------:R-:W-:Y:S02]  /*0d70*/  ISETP.GE.AND P6, PT, R29, R2, PT ;  /* 0x000000021d00720c */ /* 0x000fe40003fc6270 */
[----:B------:R-:W-:-:S05]  /*0d80*/  @!P3 SHF.L.U32 R19, R19, 0x10, RZ ;  /* 0x000000101313b819 */ /* 0x000fca00000006ff */
[----:B------:R-:W-:-:S06]  /*0d90*/  @!P3 FMUL.FTZ R19, R19, -1.4426950216293334961 ;  /* 0xbfb8aa3b1313b820 */ /* 0x000fcc0000410000 */
[----:B------:R-:W2:Y:S01]  /*0da0*/  @!P3 MUFU.EX2 R19, R19 ;  /* 0x000000130013b308 */ /* 0x000ea20000000800 */
[----:B------:R-:W-:Y:S01]  /*0db0*/  @!P2 SHF.L.U32 R27, R27, 0x10, RZ ;  /* 0x000000101b1ba819 */ /* 0x000fe200000006ff */
[----:B-1----:R-:W-:Y:S01]  /*0dc0*/  @!P0 FADD.FTZ R17, R17, 1 ;  /* 0x3f80000011118421 */ /* 0x002fe20000010000 */
[----:B0-----:R-:W-:-:S03]  /*0dd0*/  @!P1 FADD.FTZ R13, R24, 1 ;  /* 0x3f800000180d9421 */ /* 0x001fc60000010000 */
[----:B------:R-:W-:Y:S02]  /*0de0*/  @!P2 FMUL.FTZ R27, R27, -1.4426950216293334961 ;  /* 0xbfb8aa3b1b1ba820 */ /* 0x000fe40000410000 */
[----:B------:R-:W-:Y:S01]  /*0df0*/  @!P0 MUFU.RCP R17, R17 ;  /* 0x0000001100118308 */ /* 0x000fe20000001000 */
[----:B--2---:R-:W-:-:S07]  /*0e00*/  @!P3 FADD.FTZ R30, R19, 1 ;  /* 0x3f800000131eb421 */ /* 0x004fce0000010000 */
[----:B------:R-:W0:Y:S01]  /*0e10*/  @!P2 MUFU.EX2 R27, R27 ;  /* 0x0000001b001ba308 */ /* 0x000e220000000800 */
[----:B------:R-:W-:-:S07]  /*0e20*/  @!P4 SHF.L.U32 R19, R10, 0x10, RZ ;  /* 0x000000100a13c819 */ /* 0x000fce00000006ff */
[----:B------:R-:W-:Y:S01]  /*0e30*/  @!P1 MUFU.RCP R24, R13 ;  /* 0x0000000d00189308 */ /* 0x000fe20000001000 */
[----:B------:R-:W-:-:S07]  /*0e40*/  @!P4 FMUL.FTZ R31, R19, -1.4426950216293334961 ;  /* 0xbfb8aa3b131fc820 */ /* 0x000fce0000410000 */
[----:B------:R-:W1:Y:S01]  /*0e50*/  @!P4 MUFU.EX2 R19, R31 ;  /* 0x0000001f0013c308 */ /* 0x000e620000000800 */
[----:B------:R-:W-:Y:S01]  /*0e60*/  @!P0 SHF.L.U32 R26, R26, 0x10, RZ ;  /* 0x000000101a1a8819 */ /* 0x000fe200000006ff */
[----:B0-----:R-:W-:-:S04]  /*0e70*/  @!P2 FADD.FTZ R29, R27, 1 ;  /* 0x3f8000001b1da421 */ /* 0x001fc80000010000 */
[----:B------:R-:W-:Y:S02]  /*0e80*/  @!P0 FMUL.FTZ R17, R26, R17 ;  /* 0x000000111a118220 */ /* 0x000fe40000410000 */
[----:B------:R0:W2:Y:S03]  /*0e90*/  @!P2 MUFU.RCP R27, R29 ;  /* 0x0000001d001ba308 */ /* 0x0000a60000001000 */
[----:B------:R-:W-:Y:S01]  /*0ea0*/  @!P0 F2FP.BF16.F32.PACK_AB R21, RZ, R17 ;  /* 0x00000011ff15823e */ /* 0x000fe200000010ff */
[----:B-1----:R-:W-:Y:S01]  /*0eb0*/  @!P4 FADD.FTZ R19, R19, 1 ;  /* 0x3f8000001313c421 */ /* 0x002fe20000010000 */
[----:B0-----:R-:W-:-:S03]  /*0ec0*/  @!P0 IMAD.IADD R29, R0, 0x1, R25 ;  /* 0x00000001001d8824 */ /* 0x001fc600078e0219 */
[----:B------:R-:W0:Y:S01]  /*0ed0*/  @!P3 MUFU.RCP R10, R30 ;  /* 0x0000001e000ab308 */ /* 0x000e220000001000 */
[----:B------:R-:W-:Y:S02]  /*0ee0*/  PRMT R26, R21, 0x7610, R26 ;  /* 0x00007610151a7816 */ /* 0x000fe4000000001a */
[----:B------:R-:W-:-:S05]  /*0ef0*/  @!P0 MOV R25, R23 ;  /* 0x0000001700198202 */ /* 0x000fca0000000f00 */
[----:B------:R-:W1:Y:S01]  /*0f00*/  @!P4 MUFU.RCP R19, R19 ;  /* 0x000000130013c308 */ /* 0x000e620000001000 */
[----:B------:R-:W-:Y:S01]  /*0f10*/  @!P1 SHF.L.U32 R21, R16, 0x10, RZ ;  /* 0x0000001010159819 */ /* 0x000fe200000006ff */
[----:B------:R-:W-:Y:S01]  /*0f20*/  @!P2 IMAD.U32 R22, R22, 0x10000, RZ ;  /* 0x000100001616a824 */ /* 0x000fe200078e00ff */
[----:B------:R-:W-:Y:S01]  /*0f30*/  @!P3 SHF.L.U32 R23, R20, 0x10, RZ ;  /* 0x000000101417b819 */ /* 0x000fe200000006ff */
[----:B------:R-:W-:Y:S01]  /*0f40*/  @!P6 IMAD.U32 R18, R18, 0x10000, RZ ;  /* 0x000100001212e824 */ /* 0x000fe200078e00ff */
[----:B------:R-:W-:Y:S01]  /*0f50*/  @!P4 SHF.L.U32 R16, R11, 0x10, RZ ;  /* 0x000000100b10c819 */ /* 0x000fe200000006ff */
[----:B------:R-:W-:Y:S01]  /*0f60*/  @!P1 FMUL.FTZ R21, R21, R24 ;  /* 0x0000001815159220 */ /* 0x000fe20000410000 */
[----:B--2---:R-:W-:Y:S01]  /*0f70*/  @!P2 FMUL.FTZ R22, R22, R27 ;  /* 0x0000001b1616a220 */ /* 0x004fe20000410000 */
[----:B------:R-:W-:Y:S01]  /*0f80*/  BSSY B0, `(.L_x_6683) ;  /* 0x0000045000007945 */ /* 0x000fe20003800000 */
[----:B0-----:R-:W-:-:S03]  /*0f90*/  @!P3 FMUL.FTZ R10, R23, R10 ;  /* 0x0000000a170ab220 */ /* 0x001fc60000410000 */
[----:B------:R-:W-:Y:S01]  /*0fa0*/  BSSY B1, `(.L_x_6684) ;  /* 0x000003c000017945 */ /* 0x000fe20003800000 */
[----:B------:R-:W-:Y:S01]  /*0fb0*/  @!P1 F2FP.BF16.F32.PACK_AB R4, RZ, R21 ;  /* 0x00000015ff04923e */ /* 0x000fe200000010ff */
[----:B-1----:R-:W-:Y:S01]  /*0fc0*/  @!P4 FMUL.FTZ R16, R16, R19 ;  /* 0x000000131010c220 */ /* 0x002fe20000410000 */
[----:B------:R-:W-:Y:S02]  /*0fd0*/  @!P2 F2FP.BF16.F32.PACK_AB R5, RZ, R22 ;  /* 0x00000016ff05a23e */ /* 0x000fe400000010ff */
[----:B------:R-:W-:Y:S02]  /*0fe0*/  @!P3 F2FP.BF16.F32.PACK_AB R6, RZ, R10 ;  /* 0x0000000aff06b23e */ /* 0x000fe400000010ff */
[----:B------:R-:W-:Y:S01]  /*0ff0*/  @!P4 F2FP.BF16.F32.PACK_AB R7, RZ, R16 ;  /* 0x00000010ff07c23e */ /* 0x000fe200000010ff */
[----:B---3--:R-:W-:-:S04]  /*1000*/  @!P6 IMAD.U32 R12, R12, 0x10000, RZ ;  /* 0x000100000c0ce824 */ /* 0x008fc800078e00ff */
[----:B------:R-:W-:Y:S02]  /*1010*/  @!P6 FMUL.FTZ R32, R12, -1.4426950216293334961 ;  /* 0xbfb8aa3b0c20e820 */ /* 0x000fe40000410000 */
[----:B------:R-:W0:Y:S02]  /*1020*/  @!P0 LDC.64 R12, c[0x0][0x218] ;  /* 0x00008600ff0c8b82 */ /* 0x000e240000000a00 */
[----:B0-----:R-:W-:Y:S01]  /*1030*/  @!P0 IMAD.WIDE.U32 R12, R29, 0x2, R12 ;  /* 0x000000021d0c8825 */ /* 0x001fe200078e000c */
[----:B----4-:R-:W-:-:S05]  /*1040*/  @!P5 SHF.L.U32 R28, R15, 0x10, RZ ;  /* 0x000000100f1cd819 */ /* 0x010fca00000006ff */
[----:B------:R-:W-:Y:S01]  /*1050*/  @!P5 FMUL.FTZ R28, R28, -1.4426950216293334961 ;  /* 0xbfb8aa3b1c1cd820 */ /* 0x000fe20000410000 */
[----:B------:R-:W0:Y:S08]  /*1060*/  @!P6 MUFU.EX2 R15, R32 ;  /* 0x00000020000fe308 */ /* 0x000e300000000800 */
[----:B------:R-:W1:Y:S01]  /*1070*/  @!P5 MUFU.EX2 R28, R28 ;  /* 0x0000001c001cd308 */ /* 0x000e620000000800 */
[----:B0-----:R-:W-:Y:S01]  /*1080*/  @!P6 FADD.FTZ R15, R15, 1 ;  /* 0x3f8000000f0fe421 */ /* 0x001fe20000010000 */
[----:B-1----:R-:W-:-:S06]  /*1090*/  @!P5 FADD.FTZ R17, R28, 1 ;  /* 0x3f8000001c11d421 */ /* 0x002fcc0000010000 */
[----:B------:R-:W0:Y:S01]  /*10a0*/  @!P6 MUFU.RCP R15, R15 ;  /* 0x0000000f000fe308 */ /* 0x000e220000001000 */
[----:B------:R1:W-:Y:S07]  /*10b0*/  @!P0 STG.E.U16 desc[UR4][R12.64], R26 ;  /* 0x0000001a0c008986 */ /* 0x0003ee000c101504 */
[----:B------:R-:W2:Y:S01]  /*10c0*/  @!P5 MUFU.RCP R17, R17 ;  /* 0x000000110011d308 */ /* 0x000ea20000001000 */
[----:B------:R-:W-:Y:S02]  /*10d0*/  ISETP.GE.AND P0, PT, R25, R2, PT ;  /* 0x000000021900720c */ /* 0x000fe40003f06270 */
[----:B------:R-:W-:Y:S01]  /*10e0*/  @!P5 SHF.L.U32 R14, R14, 0x10, RZ ;  /* 0x000000100e0ed819 */ /* 0x000fe200000006ff */
[----:B0-----:R-:W-:-:S04]  /*10f0*/  @!P6 FMUL.FTZ R15, R18, R15 ;  /* 0x0000000f120fe220 */ /* 0x001fc80000410000 */
[----:B--2---:R-:W-:Y:S01]  /*1100*/  @!P5 FMUL.FTZ R14, R14, R17 ;  /* 0x000000110e0ed220 */ /* 0x004fe20000410000 */
[----:B------:R-:W-:-:S04]  /*1110*/  @!P6 F2FP.BF16.F32.PACK_AB R8, RZ, R15 ;  /* 0x0000000fff08e23e */ /* 0x000fc800000010ff */
[----:B------:R-:W-:Y:S01]  /*1120*/  @!P5 F2FP.BF16.F32.PACK_AB R9, RZ, R14 ;  /* 0x0000000eff09d23e */ /* 0x000fe200000010ff */
[----:B-1----:R-:W-:Y:S06]  /*1130*/  @P0 BRA `(.L_x_6685) ;  /* 0x0000000000300947 */ /* 0x002fec0003800000 */
[----:B------:R-:W0:Y:S01]  /*1140*/  LDC.64 R10, c[0x0][0x218] ;  /* 0x00008600ff0a7b82 */ /* 0x000e220000000a00 */
[----:B------:R-:W-:Y:S01]  /*1150*/  IADD3 R13, R0, R25, RZ ;  /* 0x00000019000d7210 */ /* 0x000fe20007ffe0ff */
[----:B------:R-:W-:-:S05]  /*1160*/  VIADD R25, R25, 0x80 ;  /* 0x0000008019197836 */ /* 0x000fca0000000000 */
[----:B------:R-:W-:Y:S01]  /*1170*/  ISETP.GE.AND P0, PT, R25, R2, PT ;  /* 0x000000021900720c */ /* 0x000fe20003f06270 */
[----:B0-----:R-:W-:-:S05]  /*1180*/  IMAD.WIDE.U32 R10, R13, 0x2, R10 ;  /* 0x000000020d0a7825 */ /* 0x001fca00078e000a */
[----:B------:R0:W-:Y:S07]  /*1190*/  STG.E.U16 desc[UR4][R10.64], R3 ;  /* 0x000000030a007986 */ /* 0x0001ee000c101504 */
[----:B------:R-:W-:Y:S05]  /*11a0*/  @P0 BRA `(.L_x_6686) ;  /* 0x0000000000300947 */ /* 0x000fea0003800000 */
[----:B0-----:R-:W0:Y:S01]  /*11b0*/  LDC.64 R10, c[0x0][0x218] ;  /* 0x00008600ff0a7b82 */ /* 0x001e220000000a00 */
[----:B------:R-:W-:Y:S02]  /*11c0*/  IADD3 R3, R0, R25, RZ ;  /* 0x0000001900037210 */ /* 0x000fe40007ffe0ff */
[----:B------:R-:W-:-:S03]  /*11d0*/  IADD3 R25, R25, 0x80, RZ ;  /* 0x0000008019197810 */ /* 0x000fc60007ffe0ff */
[----:B0-----:R-:W-:-:S05]  /*11e0*/  IMAD.WIDE.U32 R10, R3, 0x2, R10 ;  /* 0x00000002030a7825 */ /* 0x001fca00078e000a */
[----:B------:R0:W-:Y:S02]  /*11f0*/  STG.E.U16 desc[UR4][R10.64], R4 ;  /* 0x000000040a007986 */ /* 0x0001e4000c101504 */
.L_x_6685:
[----:B------:R-:W-:-:S13]  /*1200*/  ISETP.GE.AND P0, PT, R25, R2, PT ;  /* 0x000000021900720c */ /* 0x000fda0003f06270 */
[----:B------:R-:W-:Y:S05]  /*1210*/  @P0 BRA `(.L_x_6687) ;  /* 0x0000000000300947 */ /* 0x000fea0003800000 */
[----:B0-----:R-:W0:Y:S01]  /*1220*/  LDC.64 R10, c[0x0][0x218] ;  /* 0x00008600ff0a7b82 */ /* 0x001e220000000a00 */
[----:B------:R-:W-:Y:S01]  /*1230*/  IMAD.IADD R3, R0, 0x1, R25 ;  /* 0x0000000100037824 */ /* 0x000fe200078e0219 */
[----:B------:R-:W-:-:S03]  /*1240*/  IADD3 R25, R25, 0x80, RZ ;  /* 0x0000008019197810 */ /* 0x000fc60007ffe0ff */
[----:B0-----:R-:W-:-:S05]  /*1250*/  IMAD.WIDE.U32 R10, R3, 0x2, R10 ;  /* 0x00000002030a7825 */ /* 0x001fca00078e000a */
[----:B------:R1:W-:Y:S02]  /*1260*/  STG.E.U16 desc[UR4][R10.64], R5 ;  /* 0x000000050a007986 */ /* 0x0003e4000c101504 */
.L_x_6686:
[----:B------:R-:W-:-:S13]  /*1270*/  ISETP.GE.AND P0, PT, R25, R2, PT ;  /* 0x000000021900720c */ /* 0x000fda0003f06270 */
[----:B------:R-:W-:Y:S05]  /*1280*/  @P0 BRA `(.L_x_6688) ;  /* 0x0000000000340947 */ /* 0x000fea0003800000 */
[----:B-1----:R-:W1:Y:S01]  /*1290*/  LDC.64 R4, c[0x0][0x218] ;  /* 0x00008600ff047b82 */ /* 0x002e620000000a00 */
[----:B0-----:R-:W-:Y:S01]  /*12a0*/  IADD3 R3, R0, R25, RZ ;  /* 0x0000001900037210 */ /* 0x001fe20007ffe0ff */
[----:B------:R-:W-:-:S04]  /*12b0*/  VIADD R25, R25, 0x80 ;  /* 0x0000008019197836 */ /* 0x000fc80000000000 */
[----:B-1----:R-:W-:-:S05]  /*12c0*/  IMAD.WIDE.U32 R4, R3, 0x2, R4 ;  /* 0x0000000203047825 */ /* 0x002fca00078e0004 */
[----:B------:R1:W-:Y:S02]  /*12d0*/  STG.E.U16 desc[UR4][R4.64], R6 ;  /* 0x0000000604007986 */ /* 0x0003e4000c101504 */
.L_x_6687:
[----:B------:R-:W-:-:S13]  /*12e0*/  ISETP.GE.AND P0, PT, R25, R2, PT ;  /* 0x000000021900720c */ /* 0x000fda0003f06270 */
[----:B------:R-:W-:Y:S05]  /*12f0*/  @P0 BREAK B1 ;  /* 0x0000000000010942 */ /* 0x000fea0003800000 */
[----:B------:R-:W-:Y:S05]  /*1300*/  @P0 BRA `(.L_x_6689) ;  /* 0x0000000000300947 */ /* 0x000fea0003800000 */
[----:B01----:R-:W0:Y:S01]  /*1310*/  LDC.64 R4, c[0x0][0x218] ;  /* 0x00008600ff047b82 */ /* 0x003e220000000a00 */
[----:B------:R-:W-:Y:S02]  /*1320*/  IADD3 R3, R0, R25, RZ ;  /* 0x0000001900037210 */ /* 0x000fe40007ffe0ff */
[----:B------:R-:W-:-:S03]  /*1330*/  IADD3 R25, R25, 0x80, RZ ;  /* 0x0000008019197810 */ /* 0x000fc60007ffe0ff */
[----:B0-----:R-:W-:-:S05]  /*1340*/  IMAD.WIDE.U32 R4, R3, 0x2, R4 ;  /* 0x0000000203047825 */ /* 0x001fca00078e0004 */
[----:B------:R2:W-:Y:S02]  /*1350*/  STG.E.U16 desc[UR4][R4.64], R7 ;  /* 0x0000000704007986 */ /* 0x0005e4000c101504 */
.L_x_6688:
[----:B------:R-:W-:Y:S05]  /*1360*/  BSYNC B1 ;  /* 0x0000000000017941 */ /* 0x000fea0003800000 */
.L_x_6684:
[----:B------:R-:W-:-:S13]  /*1370*/  ISETP.GE.AND P0, PT, R25, R2, PT ;  /* 0x000000021900720c */ /* 0x000fda0003f06270 */
[----:B-12---:R-:W1:Y:S01]  /*1380*/  @!P0 LDC.64 R4, c[0x0][0x218] ;  /* 0x00008600ff048b82 */ /* 0x006e620000000a00 */
[----:B0-----:R-:W-:Y:S01]  /*1390*/  @!P0 IMAD.IADD R3, R0, 0x1, R25 ;  /* 0x0000000100038824 */ /* 0x001fe200078e0219 */
[----:B------:R-:W-:-:S03]  /*13a0*/  @!P0 IADD3 R25, R25, 0x80, RZ ;  /* 0x0000008019198810 */ /* 0x000fc60007ffe0ff */
[----:B-1----:R-:W-:-:S05]  /*13b0*/  @!P0 IMAD.WIDE.U32 R4, R3, 0x2, R4 ;  /* 0x0000000203048825 */ /* 0x002fca00078e0004 */
[----:B------:R2:W-:Y:S02]  /*13c0*/  @!P0 STG.E.U16 desc[UR4][R4.64], R8 ;  /* 0x0000000804008986 */ /* 0x0005e4000c101504 */
.L_x_6689:
[----:B------:R-:W-:Y:S05]  /*13d0*/  BSYNC B0 ;  /* 0x0000000000007941 */ /* 0x000fea0003800000 */
.L_x_6683:
[----:B------:R-:W-:Y:S05]  /*13e0*/  WARPSYNC.ALL ;  /* 0x0000000000007948 */ /* 0x000fea0003800000 */
[----:B------:R-:W-:-:S13]  /*13f0*/  ISETP.GE.AND P0, PT, R25, R2, PT ;  /* 0x000000021900720c */ /* 0x000fda0003f06270 */
[----:B------:R-:W-:Y:S05]  /*1400*/  @P0 EXIT ;  /* 0x000000000000094d */ /* 0x000fea0003800000 */
[----:B------:R-:W3:Y:S01]  /*1410*/  LDC.64 R2, c[0x0][0x218] ;  /* 0x00008600ff027b82 */ /* 0x000ee20000000a00 */
[----:B------:R-:W-:-:S05]  /*1420*/  IADD3 R25, R0, R25, RZ ;  /* 0x0000001900197210 */ /* 0x000fca0007ffe0ff */
[----:B---3--:R-:W-:-:S05]  /*1430*/  IMAD.WIDE.U32 R2, R25, 0x2, R2 ;  /* 0x0000000219027825 */ /* 0x008fca00078e0002 */
[----:B------:R-:W-:Y:S01]  /*1440*/  STG.E.U16 desc[UR4][R2.64], R9 ;  /* 0x0000000902007986 */ /* 0x000fe2000c101504 */
[----:B------:R-:W-:Y:S05]  /*1450*/  EXIT ;  /* 0x000000000000794d */ /* 0x000fea0003800000 */
.L_x_6690:
        /* <DEDUP_REMOVED lines=10> */
.L_x_9605:


//--------------------- .text._ZN2at6native29vectorized_elementwise_kernelILi4EZZZNS0_10glu_kernelERNS_18TensorIteratorBaseEENKUlvE_clEvENKUlvE2_clEvEUlN3c108BFloat16ES7_E_St5arrayIPcLm3EEEEviT0_T1_ --------------------------
	.section	.text._ZN2at6native29vectorized_elementwise_kernelILi4EZZZNS0_10glu_kernelERNS_18TensorIteratorBaseEENKUlvE_clEvENKUlvE2_clEvEUlN3c108BFloat16ES7_E_St5arrayIPcLm3EEEEviT0_T1_,"ax",@progbits
	.align	128
        .global         _ZN2at6native29vectorized_elementwise_kernelILi4EZZZNS0_10glu_kernelERNS_18TensorIteratorBaseEENKUlvE_clEvENKUlvE2_clEvEUlN3c108BFloat16ES7_E_St5arrayIPcLm3EEEEviT0_T1_
        .type           _ZN2at6native29vectorized_elementwise_kernelILi4EZZZNS0_10glu_kernelERNS_18TensorIteratorBaseEENKUlvE_clEvENKUlvE2_clEvEUlN3c108BFloat16ES7_E_St5arrayIPcLm3EEEEviT0_T1_,@function
        .size           _ZN2at6native29vectorized_elementwise_kernelILi4EZZZNS0_10glu_kernelERNS_18TensorIteratorBaseEENKUlvE_clEvENKUlvE2_clEvEUlN3c108BFloat16ES7_E_St5arrayIPcLm3EEEEviT0_T1_,(.L_x_9606 - _ZN2at6native29vectorized_elementwise_kernelILi4EZZZNS0_10glu_kernelERNS_18TensorIteratorBaseEENKUlvE_clEvENKUlvE2_clEvEUlN3c108BFloat16ES7_E_St5arrayIPcLm3EEEEviT0_T1_)
        .other          _ZN2at6native29vectorized_elementwise_kernelILi4EZZZNS0_10glu_kernelERNS_18TensorIteratorBaseEENKUlvE_clEvENKUlvE2_clEvEUlN3c108BFloat16ES7_E_St5arrayIPcLm3EEEEviT0_T1_,@"STO_CUDA_ENTRY STV_DEFAULT"
_ZN2at6native29vectorized_elementwise_kernelILi4EZZZNS0_10glu_kernelERNS_18TensorIteratorBaseEENKUlvE_clEvENKUlvE2_clEvEUlN3c108BFloat16ES7_E_St5arrayIPcLm3EEEEviT0_T1_:
.text._ZN2at6native29vectorized_elementwise_kernelILi4EZZZNS0_10glu_kernelERNS_18TensorIteratorBaseEENKUlvE_clEvENKUlvE2_clEvEUlN3c108BFloat16ES7_E_St5arrayIPcLm3EEEEviT0_T1_:
        /* <DEDUP_REMOVED lines=9> */
[----:B------:R-:W1:Y:S02]  /*0090*/  LDC.64 R2, c[0x0][0x228] ;  /* 0x00008a00ff027b82 */ /* 0x000e640000000a00 */
[----:B-1----:R-:W-:-:S04]  /*00a0*/  IMAD.WIDE R2, R0, 0x2, R2 ;  /* 0x0000000200027825 */ /* 0x002fc800078e0202 */
[----:B0-----:R-:W-:Y:S02]  /*00b0*/  IMAD.WIDE.U32 R16, R8, 0x8, R2 ;  /* 0x0000000808107825 */ /* 0x001fe400078e0002 */
[----:B------:R-:W0:Y:S03]  /*00c0*/  LDC.64 R2, c[0x0][0x220] ;  /* 0x00008800ff027b82 */ /* 0x000e260000000a00 */
[----:B------:R-:W2:Y:S04]  /*00d0*/  LDG.E.64 R6, desc[UR4][R16.64] ;  /* 0x0000000410067981 */ /* 0x000ea8000c1e1b00 */
[----:B------:R-:W3:Y:S01]  /*00e0*/  LDG.E.64 R10, desc[UR4][R16.64+0x400] ;  /* 0x00040004100a7981 */ /* 0x000ee2000c1e1b00 */
[----:B0-----:R-:W-:-:S04]  /*00f0*/  IMAD.WIDE R2, R0, 0x2, R2 ;  /* 0x0000000200027825 */ /* 0x001fc800078e0202 */
[----:B------:R-:W-:-:S05]  /*0100*/  IMAD.WIDE.U32 R14, R8, 0x8, R2 ;  /* 0x00000008080e7825 */ /* 0x000fca00078e0002 */
[----:B------:R-:W4:Y:S04]  /*0110*/  LDG.E.64 R4, desc[UR4][R14.64] ;  /* 0x000000040e047981 */ /* 0x000f28000c1e1b00 */
[----:B------:R0:W5:Y:S01]  /*0120*/  LDG.E.64 R2, desc[UR4][R14.64+0x400] ;  /* 0x000400040e027981 */ /* 0x000162000c1e1b00 */
[C---:B--2---:R-:W-:Y:S01]  /*0130*/  IMAD.U32 R9, R6.reuse, 0x10000, RZ ;  /* 0x0001000006097824 */ /* 0x044fe200078e00ff */
[----:B------:R-:W-:Y:S02]  /*0140*/  PRMT R6, R6, 0x7632, R6 ;  /* 0x0000763206067816 */ /* 0x000fe40000000006 */
[----:B---3--:R-:W-:Y:S01]  /*0150*/  SHF.L.U32 R16, R11, 0x10, RZ ;  /* 0x000000100b107819 */ /* 0x008fe200000006ff */
[----:B------:R-:W-:Y:S02]  /*0160*/  FMUL.FTZ R13, R9, -1.4426950216293334961 ;  /* 0xbfb8aa3b090d7820 */ /* 0x000fe40000410000 */
[----:B0-----:R-:W-:Y:S01]  /*0170*/  IMAD.U32 R14, R6, 0x10000, RZ ;  /* 0x00010000060e7824 */ /* 0x001fe200078e00ff */
[C---:B------:R-:W-:Y:S01]  /*0180*/  SHF.L.U32 R9, R7.reuse, 0x10, RZ ;  /* 0x0000001007097819 */ /* 0x040fe200000006ff */
[----:B------:R-:W-:Y:S01]  /*0190*/  IMAD.U32 R18, R10, 0x10000, RZ ;  /* 0x000100000a127824 */ /* 0x000fe200078e00ff */
[----:B------:R-:W-:Y:S01]  /*01a0*/  PRMT R7, R7, 0x7632, R7 ;  /* 0x0000763207077816 */ /* 0x000fe20000000007 */
[----:B------:R-:W-:Y:S01]  /*01b0*/  FMUL.FTZ R17, R16, -1.4426950216293334961 ;  /* 0xbfb8aa3b10117820 */ /* 0x000fe20000410000 */
[----:B------:R-:W-:Y:S01]  /*01c0*/  FMUL.FTZ R15, R14, -1.4426950216293334961 ;  /* 0xbfb8aa3b0e0f7820 */ /* 0x000fe20000410000 */
[----:B------:R-:W-:Y:S01]  /*01d0*/  PRMT R10, R10, 0x7632, R10 ;  /* 0x000076320a0a7816 */ /* 0x000fe2000000000a */
[----:B------:R-:W0:Y:S01]  /*01e0*/  MUFU.EX2 R13, R13 ;  /* 0x0000000d000d7308 */ /* 0x000e220000000800 */
[----:B------:R-:W-:Y:S01]  /*01f0*/  PRMT R14, R11, 0x7632, R14 ;  /* 0x000076320b0e7816 */ /* 0x000fe2000000000e */
[----:B------:R-:W-:Y:S01]  /*0200*/  FMUL.FTZ R12, R9, -1.4426950216293334961 ;  /* 0xbfb8aa3b090c7820 */ /* 0x000fe20000410000 */
[----:B------:R-:W-:Y:S01]  /*0210*/  SHF.L.U32 R16, R7, 0x10, RZ ;  /* 0x0000001007107819 */ /* 0x000fe200000006ff */
[----:B------:R-:W-:Y:S01]  /*0220*/  IMAD.U32 R10, R10, 0x10000, RZ ;  /* 0x000100000a0a7824 */ /* 0x000fe200078e00ff */
[----:B------:R-:W-:Y:S01]  /*0230*/  SHF.L.U32 R14, R14, 0x10, RZ ;  /* 0x000000100e0e7819 */ /* 0x000fe200000006ff */
[----:B------:R-:W-:-:S02]  /*0240*/  FMUL.FTZ R9, R18, -1.4426950216293334961 ;  /* 0xbfb8aa3b12097820 */ /* 0x000fc40000410000 */
[----:B------:R-:W1:Y:S01]  /*0250*/  MUFU.EX2 R6, R17 ;  /* 0x0000001100067308 */ /* 0x000e620000000800 */
[----:B------:R-:W-:Y:S01]  /*0260*/  FMUL.FTZ R11, R16, -1.4426950216293334961 ;  /* 0xbfb8aa3b100b7820 */ /* 0x000fe20000410000 */
[----:B------:R-:W-:Y:S01]  /*0270*/  FMUL.FTZ R16, R10, -1.4426950216293334961 ;  /* 0xbfb8aa3b0a107820 */ /* 0x000fe20000410000 */
[----:B------:R-:W-:-:S05]  /*0280*/  FMUL.FTZ R14, R14, -1.4426950216293334961 ;  /* 0xbfb8aa3b0e0e7820 */ /* 0x000fca0000410000 */
[----:B------:R-:W2:Y:S01]  /*0290*/  MUFU.EX2 R7, R15 ;  /* 0x0000000f00077308 */ /* 0x000ea20000000800 */
[----:B0-----:R-:W-:Y:S01]  /*02a0*/  FADD.FTZ R13, R13, 1 ;  /* 0x3f8000000d0d7421 */ /* 0x001fe20000010000 */
[----:B----4-:R-:W-:Y:S01]  /*02b0*/  IMAD.U32 R18, R4, 0x10000, RZ ;  /* 0x0001000004127824 */ /* 0x010fe200078e00ff */
[C---:B------:R-:W-:Y:S02]  /*02c0*/  SHF.L.U32 R20, R5.reuse, 0x10, RZ ;  /* 0x0000001005147819 */ /* 0x040fe400000006ff */
[----:B------:R-:W-:-:S03]  /*02d0*/  PRMT R5, R5, 0x7632, R5 ;  /* 0x0000763205057816 */ /* 0x000fc60000000005 */
[----:B------:R-:W0:Y:S01]  /*02e0*/  MUFU.EX2 R16, R16 ;  /* 0x0000001000107308 */ /* 0x000e220000000800 */
[----:B-1----:R-:W-:-:S07]  /*02f0*/  FADD.FTZ R10, R6, 1 ;  /* 0x3f800000060a7421 */ /* 0x002fce0000010000 */
[----:B------:R-:W1:Y:S01]  /*0300*/  MUFU.EX2 R12, R12 ;  /* 0x0000000c000c7308 */ /* 0x000e620000000800 */
[----:B--2---:R-:W-:Y:S02]  /*0310*/  FADD.FTZ R17, R7, 1 ;  /* 0x3f80000007117421 */ /* 0x004fe40000010000 */
[----:B------:R-:W2:Y:S05]  /*0320*/  LDC.64 R6, c[0x0][0x218] ;  /* 0x00008600ff067b82 */ /* 0x000eaa0000000a00 */
[----:B------:R-:W3:Y:S01]  /*0330*/  MUFU.EX2 R9, R9 ;  /* 0x0000000900097308 */ /* 0x000ee20000000800 */
[----:B0-----:R-:W-:Y:S01]  /*0340*/  FADD.FTZ R19, R16, 1 ;  /* 0x3f80000010137421 */ /* 0x001fe20000010000 */
[----:B------:R-:W-:-:S06]  /*0350*/  PRMT R16, R4, 0x7632, R16 ;  /* 0x0000763204107816 */ /* 0x000fcc0000000010 */
[----:B------:R-:W0:Y:S01]  /*0360*/  MUFU.EX2 R11, R11 ;  /* 0x0000000b000b7308 */ /* 0x000e220000000800 */
[----:B-1----:R-:W-:-:S07]  /*0370*/  FADD.FTZ R12, R12, 1 ;  /* 0x3f8000000c0c7421 */ /* 0x002fce0000010000 */
[----:B------:R-:W1:Y:S01]  /*0380*/  MUFU.EX2 R14, R14 ;  /* 0x0000000e000e7308 */ /* 0x000e620000000800 */
[----:B---3--:R-:W-:Y:S01]  /*0390*/  FADD.FTZ R9, R9, 1 ;  /* 0x3f80000009097421 */ /* 0x008fe20000010000 */
[----:B--2---:R-:W-:Y:S01]  /*03a0*/  IMAD.WIDE.U32 R6, R0, 0x2, R6 ;  /* 0x0000000200067825 */ /* 0x004fe200078e0006 */
[----:B-----5:R-:W-:-:S03]  /*03b0*/  PRMT R0, R2, 0x7632, R0 ;  /* 0x0000763202007816 */ /* 0x020fc60000000000 */
[----:B------:R-:W-:Y:S02]  /*03c0*/  IMAD.U32 R2, R2, 0x10000, RZ ;  /* 0x0001000002027824 */ /* 0x000fe400078e00ff */
[----:B------:R-:W2:Y:S01]  /*03d0*/  MUFU.RCP R13, R13 ;  /* 0x0000000d000d7308 */ /* 0x000ea20000001000 */
[----:B0-----:R-:W-:Y:S01]  /*03e0*/  FADD.FTZ R11, R11, 1 ;  /* 0x3f8000000b0b7421 */ /* 0x001fe20000010000 */
[----:B------:R-:W-:-:S06]  /*03f0*/  IMAD.WIDE R6, R8, 0x8, R6 ;  /* 0x0000000808067825 */ /* 0x000fcc00078e0206 */
[----:B------:R-:W0:Y:S01]  /*0400*/  MUFU.RCP R17, R17 ;  /* 0x0000001100117308 */ /* 0x000e220000001000 */
[----:B-1----:R-:W-:Y:S01]  /*0410*/  FADD.FTZ R4, R14, 1 ;  /* 0x3f8000000e047421 */ /* 0x002fe20000010000 */
[----:B------:R-:W-:Y:S01]  /*0420*/  IMAD.U32 R14, R16, 0x10000, RZ ;  /* 0x00010000100e7824 */ /* 0x000fe200078e00ff */
[----:B------:R-:W-:-:S05]  /*0430*/  PRMT R16, R3, 0x7632, R16 ;  /* 0x0000763203107816 */ /* 0x000fca0000000010 */
[----:B------:R-:W1:Y:S01]  /*0440*/  MUFU.RCP R15, R12 ;  /* 0x0000000c000f7308 */ /* 0x000e620000001000 */
[----:B--2---:R-:W-:Y:S01]  /*0450*/  FMUL.FTZ R13, R18, R13 ;  /* 0x0000000d120d7220 */ /* 0x004fe20000410000 */
[----:B------:R-:W-:Y:S02]  /*0460*/  SHF.L.U32 R18, R5, 0x10, RZ ;  /* 0x0000001005127819 */ /* 0x000fe400000006ff */
[----:B------:R-:W-:Y:S01]  /*0470*/  SHF.L.U32 R5, R3, 0x10, RZ ;  /* 0x0000001003057819 */ /* 0x000fe200000006ff */
[----:B------:R-:W-:-:S03]  /*0480*/  IMAD.U32 R3, R0, 0x10000, RZ ;  /* 0x0001000000037824 */ /* 0x000fc600078e00ff */
[----:B------:R-:W2:Y:S01]  /*0490*/  MUFU.RCP R9, R9 ;  /* 0x0000000900097308 */ /* 0x000ea20000001000 */
[----:B0-----:R-:W-:Y:S01]  /*04a0*/  FMUL.FTZ R14, R14, R17 ;  /* 0x000000110e0e7220 */ /* 0x001fe20000410000 */
[----:B------:R-:W-:-:S04]  /*04b0*/  SHF.L.U32 R17, R16, 0x10, RZ ;  /* 0x0000001010117819 */ /* 0x000fc800000006ff */
[----:B------:R-:W-:Y:S02]  /*04c0*/  F2FP.BF16.F32.PACK_AB R14, R14, R13 ;  /* 0x0000000d0e0e723e */ /* 0x000fe400000010ff */
[----:B------:R-:W0:Y:S01]  /*04d0*/  MUFU.RCP R12, R19 ;  /* 0x00000013000c7308 */ /* 0x000e220000001000 */
[----:B-1----:R-:W-:-:S07]  /*04e0*/  FMUL.FTZ R15, R20, R15 ;  /* 0x0000000f140f7220 */ /* 0x002fce0000410000 */
[----:B------:R-:W1:Y:S01]  /*04f0*/  MUFU.RCP R10, R10 ;  /* 0x0000000a000a7308 */ /* 0x000e620000001000 */
[----:B--2---:R-:W-:-:S07]  /*0500*/  FMUL.FTZ R2, R2, R9 ;  /* 0x0000000902027220 */ /* 0x004fce0000410000 */
[----:B------:R-:W2:Y:S01]  /*0510*/  MUFU.RCP R11, R11 ;  /* 0x0000000b000b7308 */ /* 0x000ea20000001000 */
[----:B0-----:R-:W-:-:S05]  /*0520*/  FMUL.FTZ R3, R3, R12 ;  /* 0x0000000c03037220 */ /* 0x001fca0000410000 */
[----:B------:R-:W-:Y:S02]  /*0530*/  F2FP.BF16.F32.PACK_AB R2, R3, R2 ;  /* 0x000000020302723e */ /* 0x000fe400000010ff */
[----:B------:R-:W0:Y:S01]  /*0540*/  MUFU.RCP R4, R4 ;  /* 0x0000000400047308 */ /* 0x000e220000001000 */
[----:B-1----:R-:W-:Y:S01]  /*0550*/  FMUL.FTZ R5, R5, R10 ;  /* 0x0000000a05057220 */ /* 0x002fe20000410000 */
[----:B--2---:R-:W-:-:S05]  /*0560*/  FMUL.FTZ R18, R18, R11 ;  /* 0x0000000b12127220 */ /* 0x004fca0000410000 */
[----:B------:R-:W-:Y:S01]  /*0570*/  F2FP.BF16.F32.PACK_AB R15, R18, R15 ;  /* 0x0000000f120f723e */ /* 0x000fe200000010ff */
[----:B0-----:R-:W-:-:S04]  /*0580*/  FMUL.FTZ R4, R17, R4 ;  /* 0x0000000411047220 */ /* 0x001fc80000410000 */
[----:B------:R-:W-:Y:S01]  /*0590*/  STG.E.64 desc[UR4][R6.64], R14 ;  /* 0x0000000e06007986 */ /* 0x000fe2000c101b04 */
[----:B------:R-:W-:-:S05]  /*05a0*/  F2FP.BF16.F32.PACK_AB R3, R4, R5 ;  /* 0x000000050403723e */ /* 0x000fca00000010ff */
[----:B------:R-:W-:Y:S01]  /*05b0*/  STG.E.64 desc[UR4][R6.64+0x400], R2 ;  /* 0x0004000206007986 */ /* 0x000fe2000c101b04 */
[----:B------:R-:W-:Y:S05]  /*05c0*/  EXIT ;  /* 0x000000000000794d */ /* 0x000fea0003800000 */
.L_x_6691:
        /* <DEDUP_REMOVED lines=189> */
.L_x_6694:
[----:B------:R-:W-:-:S13]  /*11a0*/  ISETP.GE.AND P0, PT, R25, R2, PT ;  /* 0x000000021900720c */ /* 0x000fda0003f06270 */
[----:B------:R-:W-:Y:S05]  /*11b0*/  @P0 BRA `(.L_x_6696) ;  /* 0x0000000000300947 */ /* 0x000fea0003800000 */
[----:B0-----:R-:W0:Y:S01]  /*11c0*/  LDC.64 R10, c[0x0][0x218] ;  /* 0x00008600ff0a7b82 */ /* 0x001e220000000a00 */
[----:B------:R-:W-:Y:S01]  /*11d0*/  IMAD.IADD R3, R0, 0x1, R25 ;  /* 0x0000000100037824 */ /* 0x000fe200078e0219 */
[----:B------:R-:W-:-:S03]  /*11e0*/  IADD3 R25, R25, 0x80, RZ ;  /* 0x0000008019197810 */ /* 0x000fc60007ffe0ff */
[----:B0-----:R-:W-:-:S05]  /*11f0*/  IMAD.WIDE.U32 R10, R3, 0x2, R10 ;  /* 0x00000002030a7825 */ /* 0x001fca00078e000a */
[----:B------:R1:W-:Y:S02]  /*1200*/  STG.E.U16 desc[UR4][R10.64], R5 ;  /* 0x000000050a007986 */ /* 0x0003e4000c101504 */
.L_x_6695:
[----:B------:R-:W-:-:S13]  /*1210*/  ISETP.GE.AND P0, PT, R25, R2, PT ;  /* 0x000000021900720c */ /* 0x000fda0003f06270 */
[----:B------:R-:W-:Y:S05]  /*1220*/  @P0 BRA `(.L_x_6697) ;  /* 0x0000000000340947 */ /* 0x000fea0003800000 */
[----:B-1----:R-:W1:Y:S01]  /*1230*/  LDC.64 R4, c[0x0][0x218] ;  /* 0x00008600ff047b82 */ /* 0x002e620000000a00 */
[----:B0-----:R-:W-:Y:S01]  /*1240*/  IADD3 R3, R0, R25, RZ ;  /* 0x0000001900037210 */ /* 0x001fe20007ffe0ff */
[----:B------:R-:W-:-:S04]  /*1250*/  VIADD R25, R25, 0x80 ;  /* 0x0000008019197836 */ /* 0x000fc80000000000 */
[----:B-1----:R-:W-:-:S05]  /*1260*/  IMAD.WIDE.U32 R4, R3, 0x2, R4 ;  /* 0x0000000203047825 */ /* 0x002fca00078e0004 */
[----:B------:R1:W-:Y:S02]  /*1270*/  STG.E.U16 desc[UR4][R4.64], R6 ;  /* 0x0000000604007986 */ /* 0x0003e4000c101504 */
.L_x_6696:
        /* <DEDUP_REMOVED lines=8> */
.L_x_6697:
[----:B------:R-:W-:Y:S05]  /*1300*/  BSYNC B1 ;  /* 0x0000000000017941 */ /* 0x000fea0003800000 */
.L_x_6693:
[----:B------:R-:W-:-:S13]  /*1310*/  ISETP.GE.AND P0, PT, R25, R2, PT ;  /* 0x000000021900720c */ /* 0x000fda0003f06270 */
[----:B-12---:R-:W1:Y:S01]  /*1320*/  @!P0 LDC.64 R4, c[0x0][0x218] ;  /* 0x00008600ff048b82 */ /* 0x006e620000000a00 */
[----:B0-----:R-:W-:Y:S01]  /*1330*/  @!P0 IMAD.IADD R3, R0, 0x1, R25 ;  /* 0x0000000100038824 */ /* 0x001fe200078e0219 */
[----:B------:R-:W-:-:S03]  /*1340*/  @!P0 IADD3 R25, R25, 0x80, RZ ;  /* 0x0000008019198810 */ /* 0x000fc60007ffe0ff */
[----:B-1----:R-:W-:-:S05]  /*1350*/  @!P0 IMAD.WIDE.U32 R4, R3, 0x2, R4 ;  /* 0x0000000203048825 */ /* 0x002fca00078e0004 */
[----:B------:R2:W-:Y:S02]  /*1360*/  @!P0 STG.E.U16 desc[UR4][R4.64], R8 ;  /* 0x0000000804008986 */ /* 0x0005e4000c101504 */
.L_x_6698:
[----:B------:R-:W-:Y:S05]  /*1370*/  BSYNC B0 ;  /* 0x0000000000007941 */ /* 0x000fea0003800000 */
.L_x_6692:
        /* <DEDUP_REMOVED lines=8> */
.L_x_6699:
        /* <DEDUP_REMOVED lines=16> */
.L_x_9606:


//--------------------- .text._ZN2at6native29vectorized_elementwise_kernelILi8EZZZNS0_10glu_kernelERNS_18TensorIteratorBaseEENKUlvE_clEvENKUlvE2_clEvEUlN3c108BFloat16ES7_E_St5arrayIPcLm3EEEEviT0_T1_ --------------------------
	.section	.text._ZN2at6native29vectorized_elementwise_kernelILi8EZZZNS0_10glu_kernelERNS_18TensorIteratorBaseEENKUlvE_clEvENKUlvE2_clEvEUlN3c108BFloat16ES7_E_St5arrayIPcLm3EEEEviT0_T1_,"ax",@progbits
	.align	128
        .global         _ZN2at6native29vectorized_elementwise_kernelILi8EZZZNS0_10glu_kernelERNS_18TensorIteratorBaseEENKUlvE_clEvENKUlvE2_clEvEUlN3c108BFloat16ES7_E_St5arrayIPcLm3EEEEviT0_T1_
        .type           _ZN2at6native29vectorized_elementwise_kernelILi8EZZZNS0_10glu_kernelERNS_18TensorIteratorBaseEENKUlvE_clEvENKUlvE2_clEvEUlN3c108BFloat16ES7_E_St5arrayIPcLm3EEEEviT0_T1_,@function
        .size           _ZN2at6native29vectorized_elementwise_kernelILi8EZZZNS0_10glu_kernelERNS_18TensorIteratorBaseEENKUlvE_clEvENKUlvE2_clEvEUlN3c108BFloat16ES7_E_St5arrayIPcLm3EEEEviT0_T1_,(.L_x_9607 - _ZN2at6native29vectorized_elementwise_kernelILi8EZZZNS0_10glu_kernelERNS_18TensorIteratorBaseEENKUlvE_clEvENKUlvE2_clEvEUlN3c108BFloat16ES7_E_St5arrayIPcLm3EEEEviT0_T1_)
        .other          _ZN2at6native29vectorized_elementwise_kernelILi8EZZZNS0_10glu_kernelERNS_18TensorIteratorBaseEENKUlvE_clEvENKUlvE2_clEvEUlN3c108BFloat16ES7_E_St5arrayIPcLm3EEEEviT0_T1_,@"STO_CUDA_ENTRY STV_DEFAULT"
_ZN2at6native29vectorized_elementwise_kernelILi8EZZZNS0_10glu_kernelERNS_18TensorIteratorBaseEENKUlvE_clEvENKUlvE2_clEvEUlN3c108BFloat16ES7_E_St5arrayIPcLm3EEEEviT0_T1_:
.text._ZN2at6native29vectorized_elementwise_kernelILi8EZZZNS0_10glu_kernelERNS_18TensorIteratorBaseEENKUlvE_clEvENKUlvE2_clEvEUlN3c108BFloat16ES7_E_St5arrayIPcLm3EEEEviT0_T1_:
        /* <DEDUP_REMOVED lines=12> */
[----:B------:R-:W0:Y:S04]  /*00c0*/  LDC.64 R2, c[0x0][0x220] ;  /* 0x00008800ff027b82 */ /* 0x000e280000000a00 */
[----:B------:R-:W2:Y:S01]  /*00d0*/  LDG.E.128 R8, desc[UR4][R8.64] ;  /* 0x0000000408087981 */ /* 0x000ea2000c1e1d00 */
[----:B0-----:R-:W-:-:S04]  /*00e0*/  IMAD.WIDE R2, R0, 0x2, R2 ;  /* 0x0000000200027825 */ /* 0x001fc800078e0202 */
[----:B------:R-:W-:-:S06]  /*00f0*/  IMAD.WIDE.U32 R4, R12, 0x10, R2 ;  /* 0x000000100c047825 */ /* 0x000fcc00078e0002 */
[----:B------:R-:W3:Y:S01]  /*0100*/  LDG.E.128 R4, desc[UR4][R4.64] ;  /* 0x0000000404047981 */ /* 0x000ee2000c1e1d00 */
[C---:B--2---:R-:W-:Y:S01]  /*0110*/  IMAD.U32 R2, R8.reuse, 0x10000, RZ ;  /* 0x0001000008027824 */ /* 0x044fe200078e00ff */
[----:B------:R-:W-:Y:S01]  /*0120*/  PRMT R8, R8, 0x7632, R8 ;  /* 0x0000763208087816 */ /* 0x000fe20000000008 */
[C---:B------:R-:W-:Y:S01]  /*0130*/  IMAD.U32 R14, R10.reuse, 0x10000, RZ ;  /* 0x000100000a0e7824 */ /* 0x040fe200078e00ff */
[----:B------:R-:W-:Y:S01]  /*0140*/  PRMT R10, R10, 0x7632, R10 ;  /* 0x000076320a0a7816 */ /* 0x000fe2000000000a */
[----:B------:R-:W-:Y:S01]  /*0150*/  FMUL.FTZ R3, R2, -1.4426950216293334961 ;  /* 0xbfb8aa3b02037820 */ /* 0x000fe20000410000 */
[C---:B------:R-:W-:Y:S02]  /*0160*/  SHF.L.U32 R2, R9.reuse, 0x10, RZ ;  /* 0x0000001009027819 */ /* 0x040fe400000006ff */
[----:B------:R-:W-:-:S03]  /*0170*/  PRMT R9, R9, 0x7632, R9 ;  /* 0x0000763209097816 */ /* 0x000fc60000000009 */
[----:B------:R-:W-:Y:S01]  /*0180*/  FMUL.FTZ R13, R2, -1.4426950216293334961 ;  /* 0xbfb8aa3b020d7820 */ /* 0x000fe20000410000 */
[----:B------:R-:W-:Y:S01]  /*0190*/  SHF.L.U32 R15, R9, 0x10, RZ ;  /* 0x00000010090f7819 */ /* 0x000fe200000006ff */
[----:B------:R-:W-:Y:S01]  /*01a0*/  FMUL.FTZ R2, R14, -1.4426950216293334961 ;  /* 0xbfb8aa3b0e027820 */ /* 0x000fe20000410000 */
[C---:B------:R-:W-:Y:S01]  /*01b0*/  SHF.L.U32 R14, R11.reuse, 0x10, RZ ;  /* 0x000000100b0e7819 */ /* 0x040fe200000006ff */
[----:B------:R-:W0:Y:S01]  /*01c0*/  MUFU.EX2 R3, R3 ;  /* 0x0000000300037308 */ /* 0x000e220000000800 */
[----:B------:R-:W-:Y:S01]  /*01d0*/  PRMT R11, R11, 0x7632, R11 ;  /* 0x000076320b0b7816 */ /* 0x000fe2000000000b */
[----:B------:R-:W-:Y:S01]  /*01e0*/  FMUL.FTZ R17, R15, -1.4426950216293334961 ;  /* 0xbfb8aa3b0f117820 */ /* 0x000fe20000410000 */
[----:B------:R-:W-:Y:S02]  /*01f0*/  IMAD.U32 R15, R10, 0x10000, RZ ;  /* 0x000100000a0f7824 */ /* 0x000fe400078e00ff */
[----:B------:R-:W-:Y:S01]  /*0200*/  FMUL.FTZ R16, R14, -1.4426950216293334961 ;  /* 0xbfb8aa3b0e107820 */ /* 0x000fe20000410000 */
[----:B------:R-:W-:Y:S01]  /*0210*/  SHF.L.U32 R18, R11, 0x10, RZ ;  /* 0x000000100b127819 */ /* 0x000fe200000006ff */
[----:B------:R-:W-:-:S02]  /*0220*/  IMAD.U32 R14, R8, 0x10000, RZ ;  /* 0x00010000080e7824 */ /* 0x000fc400078e00ff */
[----:B------:R-:W-:Y:S01]  /*0230*/  FMUL.FTZ R11, R15, -1.4426950216293334961 ;  /* 0xbfb8aa3b0f0b7820 */ /* 0x000fe20000410000 */
[----:B------:R-:W-:Y:S01]  /*0240*/  MUFU.EX2 R13, R13 ;  /* 0x0000000d000d7308 */ /* 0x000fe20000000800 */
[----:B------:R-:W-:-:S07]  /*0250*/  FMUL.FTZ R14, R14, -1.4426950216293334961 ;  /* 0xbfb8aa3b0e0e7820 */ /* 0x000fce0000410000 */
[----:B------:R-:W-:Y:S01]  /*0260*/  MUFU.EX2 R2, R2 ;  /* 0x0000000200027308 */ /* 0x000fe20000000800 */
[----:B0-----:R-:W-:Y:S01]  /*0270*/  FADD.FTZ R15, R3, 1 ;  /* 0x3f800000030f7421 */ /* 0x001fe20000010000 */
[----:B---3--:R-:W-:Y:S01]  /*0280*/  SHF.L.U32 R19, R5, 0x10, RZ ;  /* 0x0000001005137819 */ /* 0x008fe200000006ff */
[----:B------:R-:W-:Y:S01]  /*0290*/  IMAD.U32 R20, R6, 0x10000, RZ ;  /* 0x0001000006147824 */ /* 0x000fe200078e00ff */
[----:B------:R-:W-:-:S04]  /*02a0*/  SHF.L.U32 R21, R7, 0x10, RZ ;  /* 0x0000001007157819 */ /* 0x000fc800000006ff */
[----:B------:R0:W1:Y:S08]  /*02b0*/  MUFU.EX2 R8, R16 ;  /* 0x0000001000087308 */ /* 0x0000700000000800 */
[----:B------:R2:W3:Y:S01]  /*02c0*/  MUFU.EX2 R10, R17 ;  /* 0x00000011000a7308 */ /* 0x0004e20000000800 */
[----:B0-----:R-:W-:Y:S01]  /*02d0*/  FMUL.FTZ R16, R18, -1.4426950216293334961 ;  /* 0xbfb8aa3b12107820 */ /* 0x001fe20000410000 */
[----:B------:R-:W-:-:S06]  /*02e0*/  IMAD.U32 R18, R4, 0x10000, RZ ;  /* 0x0001000004127824 */ /* 0x000fcc00078e00ff */
[----:B------:R0:W4:Y:S01]  /*02f0*/  MUFU.EX2 R9, R14 ;  /* 0x0000000e00097308 */ /* 0x0001220000000800 */
[----:B-1----:R-:W-:Y:S01]  /*0300*/  FADD.FTZ R8, R8, 1 ;  /* 0x3f80000008087421 */ /* 0x002fe20000010000 */
[----:B--2---:R-:W-:-:S06]  /*0310*/  PRMT R17, R4, 0x7632, R17 ;  /* 0x0000763204117816 */ /* 0x004fcc0000000011 */
[----:B------:R-:W1:Y:S01]  /*0320*/  MUFU.EX2 R11, R11 ;  /* 0x0000000b000b7308 */ /* 0x000e620000000800 */
[----:B0-----:R-:W-:Y:S01]  /*0330*/  FADD.FTZ R14, R13, 1 ;  /* 0x3f8000000d0e7421 */ /* 0x001fe20000010000 */
[----:B------:R-:W-:Y:S01]  /*0340*/  FADD.FTZ R13, R2, 1 ;  /* 0x3f800000020d7421 */ /* 0x000fe20000010000 */
[----:B---3--:R-:W-:Y:S01]  /*0350*/  FADD.FTZ R10, R10, 1 ;  /* 0x3f8000000a0a7421 */ /* 0x008fe20000010000 */
[----:B------:R-:W0:Y:S04]  /*0360*/  LDC.64 R2, c[0x0][0x218] ;  /* 0x00008600ff027b82 */ /* 0x000e280000000a00 */
[----:B------:R-:W2:Y:S01]  /*0370*/  MUFU.EX2 R16, R16 ;  /* 0x0000001000107308 */ /* 0x000ea20000000800 */
[----:B----4-:R-:W-:-:S07]  /*0380*/  FADD.FTZ R9, R9, 1 ;  /* 0x3f80000009097421 */ /* 0x010fce0000010000 */
[----:B------:R-:W3:Y:S01]  /*0390*/  MUFU.RCP R10, R10 ;  /* 0x0000000a000a7308 */ /* 0x000ee20000001000 */
[----:B-1----:R-:W-:-:S07]  /*03a0*/  FADD.FTZ R11, R11, 1 ;  /* 0x3f8000000b0b7421 */ /* 0x002fce0000010000 */
[----:B------:R-:W1:Y:S01]  /*03b0*/  MUFU.RCP R15, R15 ;  /* 0x0000000f000f7308 */ /* 0x000e620000001000 */
[----:B--2---:R-:W-:Y:S01]  /*03c0*/  FADD.FTZ R22, R16, 1 ;  /* 0x3f80000010167421 */ /* 0x004fe20000010000 */
[----:B------:R-:W-:Y:S02]  /*03d0*/  PRMT R16, R5, 0x7632, R16 ;  /* 0x0000763205107816 */ /* 0x000fe40000000010 */
[----:B------:R-:W-:Y:S01]  /*03e0*/  PRMT R5, R6, 0x7632, R5 ;  /* 0x0000763206057816 */ /* 0x000fe20000000005 */
[----:B0-----:R-:W-:Y:S01]  /*03f0*/  IMAD.WIDE.U32 R2, R0, 0x2, R2 ;  /* 0x0000000200027825 */ /* 0x001fe200078e0002 */
[----:B------:R-:W-:Y:S02]  /*0400*/  PRMT R6, R7, 0x7632, R6 ;  /* 0x0000763207067816 */ /* 0x000fe40000000006 */
[----:B------:R-:W0:Y:S01]  /*0410*/  MUFU.RCP R14, R14 ;  /* 0x0000000e000e7308 */ /* 0x000e220000001000 */
[----:B------:R-:W-:Y:S01]  /*0420*/  IMAD.U32 R0, R17, 0x10000, RZ ;  /* 0x0001000011007824 */ /* 0x000fe200078e00ff */
[----:B------:R-:W-:Y:S01]  /*0430*/  SHF.L.U32 R7, R16, 0x10, RZ ;  /* 0x0000001010077819 */ /* 0x000fe200000006ff */
[----:B------:R-:W-:Y:S01]  /*0440*/  IMAD.U32 R16, R5, 0x10000, RZ ;  /* 0x0001000005107824 */ /* 0x000fe200078e00ff */
[----:B------:R-:W-:Y:S01]  /*0450*/  SHF.L.U32 R17, R6, 0x10, RZ ;  /* 0x0000001006117819 */ /* 0x000fe200000006ff */
[----:B------:R-:W-:-:S04]  /*0460*/  IMAD.WIDE R2, R12, 0x10, R2 ;  /* 0x000000100c027825 */ /* 0x000fc800078e0202 */
[----:B---3--:R-:W-:Y:S01]  /*0470*/  FMUL.FTZ R5, R7, R10 ;  /* 0x0000000a07057220 */ /* 0x008fe20000410000 */
[----:B------:R-:W2:Y:S01]  /*0480*/  MUFU.RCP R13, R13 ;  /* 0x0000000d000d7308 */ /* 0x000ea20000001000 */
[----:B-1----:R-:W-:-:S07]  /*0490*/  FMUL.FTZ R15, R18, R15 ;  /* 0x0000000f120f7220 */ /* 0x002fce0000410000 */
[----:B------:R-:W1:Y:S01]  /*04a0*/  MUFU.RCP R8, R8 ;  /* 0x0000000800087308 */ /* 0x000e620000001000 */
[----:B0-----:R-:W-:-:S05]  /*04b0*/  FMUL.FTZ R14, R19, R14 ;  /* 0x0000000e130e7220 */ /* 0x001fca0000410000 */
[----:B------:R-:W-:Y:S02]  /*04c0*/  F2FP.BF16.F32.PACK_AB R5, R5, R14 ;  /* 0x0000000e0505723e */ /* 0x000fe400000010ff */
[----:B------:R-:W0:Y:S01]  /*04d0*/  MUFU.RCP R9, R9 ;  /* 0x0000000900097308 */ /* 0x000e220000001000 */
[----:B--2---:R-:W-:-:S07]  /*04e0*/  FMUL.FTZ R13, R20, R13 ;  /* 0x0000000d140d7220 */ /* 0x004fce0000410000 */
[----:B------:R-:W2:Y:S01]  /*04f0*/  MUFU.RCP R11, R11 ;  /* 0x0000000b000b7308 */ /* 0x000ea20000001000 */
[----:B-1----:R-:W-:-:S07]  /*0500*/  FMUL.FTZ R8, R21, R8 ;  /* 0x0000000815087220 */ /* 0x002fce0000410000 */
[----:B------:R-:W1:Y:S01]  /*0510*/  MUFU.RCP R4, R22 ;  /* 0x0000001600047308 */ /* 0x000e620000001000 */
[----:B0-----:R-:W-:Y:S01]  /*0520*/  FMUL.FTZ R0, R0, R9 ;  /* 0x0000000900007220 */ /* 0x001fe20000410000 */
[----:B--2---:R-:W-:-:S05]  /*0530*/  FMUL.FTZ R6, R16, R11 ;  /* 0x0000000b10067220 */ /* 0x004fca0000410000 */
[----:B------:R-:W-:Y:S01]  /*0540*/  F2FP.BF16.F32.PACK_AB R6, R6, R13 ;  /* 0x0000000d0606723e */ /* 0x000fe200000010ff */
[----:B-1----:R-:W-:Y:S01]  /*0550*/  FMUL.FTZ R7, R17, R4 ;  /* 0x0000000411077220 */ /* 0x002fe20000410000 */
[----:B------:R-:W-:-:S04]  /*0560*/  F2FP.BF16.F32.PACK_AB R4, R0, R15 ;  /* 0x0000000f0004723e */ /* 0x000fc800000010ff */
[----:B------:R-:W-:-:S05]  /*0570*/  F2FP.BF16.F32.PACK_AB R7, R7, R8 ;  /* 0x000000080707723e */ /* 0x000fca00000010ff */
[----:B------:R-:W-:Y:S01]  /*0580*/  STG.E.128 desc[UR4][R2.64], R4 ;  /* 0x0000000402007986 */ /* 0x000fe2000c101d04 */
[----:B------:R-:W-:Y:S05]  /*0590*/  EXIT ;  /* 0x000000000000794d */ /* 0x000fea0003800000 */
.L_x_6700:
        /* <DEDUP_REMOVED lines=189> */
.L_x_6703:
[----:B------:R-:W-:-:S13]  /*1170*/  ISETP.GE.AND P0, PT, R25, R2, PT ;  /* 0x000000021900720c */ /* 0x000fda0003f06270 */
[----:B------:R-:W-:Y:S05]  /*1180*/  @P0 BRA `(.L_x_6705) ;  /* 0x0000000000300947 */ /* 0x000fea0003800000 */
[----:B0-----:R-:W0:Y:S01]  /*1190*/  LDC.64 R10, c[0x0][0x218] ;  /* 0x00008600ff0a7b82 */ /* 0x001e220000000a00 */
[----:B------:R-:W-:Y:S01]  /*11a0*/  IMAD.IADD R3, R0, 0x1, R25 ;  /* 0x0000000100037824 */ /* 0x000fe200078e0219 */
[----:B------:R-:W-:-:S03]  /*11b0*/  IADD3 R25, R25, 0x80, RZ ;  /* 0x0000008019197810 */ /* 0x000fc60007ffe0ff */
[----:B0-----:R-:W-:-:S05]  /*11c0*/  IMAD.WIDE.U32 R10, R3, 0x2, R10 ;  /* 0x00000002030a7825 */ /* 0x001fca00078e000a */
[----:B------:R1:W-:Y:S02]  /*11d0*/  STG.E.U16 desc[UR4][R10.64], R5 ;  /* 0x000000050a007986 */ /* 0x0003e4000c101504 */
.L_x_6704:
[----:B------:R-:W-:-:S13]  /*11e0*/  ISETP.GE.AND P0, PT, R25, R2, PT ;  /* 0x000000021900720c */ /* 0x000fda0003f06270 */
[----:B------:R-:W-:Y:S05]  /*11f0*/  @P0 BRA `(.L_x_6706) ;  /* 0x0000000000340947 */ /* 0x000fea0003800000 */
[----:B-1----:R-:W1:Y:S01]  /*1200*/  LDC.64 R4, c[0x0][0x218] ;  /* 0x00008600ff047b82 */ /* 0x002e620000000a00 */
[----:B0-----:R-:W-:Y:S01]  /*1210*/  IADD3 R3, R0, R25, RZ ;  /* 0x0000001900037210 */ /* 0x001fe20007ffe0ff */
[----:B------:R-:W-:-:S04]  /*1220*/  VIADD R25, R25, 0x80 ;  /* 0x0000008019197836 */ /* 0x000fc80000000000 */
[----:B-1----:R-:W-:-:S05]  /*1230*/  IMAD.WIDE.U32 R4, R3, 0x2, R4 ;  /* 0x0000000203047825 */ /* 0x002fca00078e0004 */
[----:B------:R1:W-:Y:S02]  /*1240*/  STG.E.U16 desc[UR4][R4.64], R6 ;  /* 0x0000000604007986 */ /* 0x0003e4000c101504 */
.L_x_6705:
        /* <DEDUP_REMOVED lines=8> */
.L_x_6706:
[----:B------:R-:W-:Y:S05]  /*12d0*/  BSYNC B1 ;  /* 0x0000000000017941 */ /* 0x000fea0003800000 */
.L_x_6702:
[----:B------:R-:W-:-:S13]  /*12e0*/  ISETP.GE.AND P0, PT, R25, R2, PT ;  /* 0x000000021900720c */ /* 0x000fda0003f06270 */
[----:B-12---:R-:W1:Y:S01]  /*12f0*/  @!P0 LDC.64 R4, c[0x0][0x218] ;  /* 0x00008600ff048b82 */ /* 0x006e620000000a00 */
[----:B0-----:R-:W-:Y:S01]  /*1300*/  @!P0 IMAD.IADD R3, R0, 0x1, R25 ;  /* 0x0000000100038824 */ /* 0x001fe200078e0219 */
[----:B------:R-:W-:-:S03]  /*1310*/  @!P0 IADD3 R25, R25, 0x80, RZ ;  /* 0x0000008019198810 */ /* 0x000fc60007ffe0ff */
[----:B-1----:R-:W-:-:S05]  /*1320*/  @!P0 IMAD.WIDE.U32 R4, R3, 0x2, R4 ;  /* 0x0000000203048825 */ /* 0x002fca00078e0004 */
[----:B------:R2:W-:Y:S02]  /*1330*/  @!P0 STG.E.U16 desc[UR4][R4.64], R8 ;  /* 0x0000000804008986 */ /* 0x0005e4000c101504 */
.L_x_6707:
[----:B------:R-:W-:Y:S05]  /*1340*/  BSYNC B0 ;  /* 0x0000000000007941 */ /* 0x000fea0003800000 */
.L_x_6701:
        /* <DEDUP_REMOVED lines=8> */
.L_x_6708:
        /* <DEDUP_REMOVED lines=11> */
.L_x_9607:


//--------------------- .text._ZN2at6native18elementwise_kernelILi128ELi4EZNS0_15gpu_kernel_implIZZZNS0_10glu_kernelERNS_18TensorIteratorBaseEENKUlvE_clEvENKUlvE1_clEvEUlN3c104HalfES8_E_EEvS4_RKT_EUliE_EEviT1_ --------------------------
	.section	.text._ZN2at6native18elementwise_kernelILi128ELi4EZNS0_15gpu_kernel_implIZZZNS0_10glu_kernelERNS_18TensorIteratorBaseEENKUlvE_clEvENKUlvE1_clEvEUlN3c104HalfES8_E_EEvS4_RKT_EUliE_EEviT1_,"ax",@progbits
	.align	128
        .global         _ZN2at6native18elementwise_kernelILi128ELi4EZNS0_15gpu_kernel_implIZZZNS0_10glu_kernelERNS_18TensorIteratorBaseEENKUlvE_clEvENKUlvE1_clEvEUlN3c104HalfES8_E_EEvS4_RKT_EUliE_EEviT1_
        .type           _ZN2at6native18elementwise_kernelILi128ELi4EZNS0_15gpu_kernel_implIZZZNS0_10glu_kernelERNS_18TensorIteratorBaseEENKUlvE_clEvENKUlvE1_clEvEUlN3c104HalfES8_E_EEvS4_RKT_EUliE_EEviT1_,@function
        .size           _ZN2at6native18elementwise_kernelILi128ELi4EZNS0_15gpu_kernel_implIZZZNS0_10glu_kernelERNS_18TensorIteratorBaseEENKUlvE_clEvENKUlvE1_clEvEUlN3c104HalfES8_E_EEvS4_RKT_EUliE_EEviT1_,(.L_x_9608 - _ZN2at6native18elementwise_kernelILi128ELi4EZNS0_15gpu_kernel_implIZZZNS0_10glu_kernelERNS_18TensorIteratorBaseEENKUlvE_clEvENKUlvE1_clEvEUlN3c104HalfES8_E_EEvS4_RKT_EUliE_EEviT1_)
        .other          _ZN2at6native18elementwise_kernelILi128ELi4EZNS0_15gpu_kernel_implIZZZNS0_10glu_kernelERNS_18TensorIteratorBaseEENKUlvE_clEvENKUlvE1_clEvEUlN3c104HalfES8_E_EEvS4_RKT_EUliE_EEviT1_,@"STO_CUDA_ENTRY STV_DEFAULT"
_ZN2at6native18elementwise_kernelILi128ELi4EZNS0_15gpu_kernel_implIZZZNS0_10glu_kernelERNS_18TensorIteratorBaseEENKUlvE_clEvENKUlvE1_clEvEUlN3c104HalfES8_E_EEvS4_RKT_EUliE_EEviT1_:
.text._ZN2at6native18elementwise_kernelILi128ELi4EZNS0_15gpu_kernel_implIZZZNS0_10glu_kernelERNS_18TensorIteratorBaseEENKUlvE_clEvENKUlvE1_clEvEUlN3c104HalfES8_E_EEvS4_RKT_EUliE_EEviT1_:
        /* <DEDUP_REMOVED lines=365> */
.L_x_6711:
        /* <DEDUP_REMOVED lines=23> */
.L_x_6715:
[----:B------:R-:W2:Y:S02]  /*1840*/  LDG.E.U8 R2, desc[UR36][R2.64] ;  /* 0x0000002402027981 */ /* 0x000ea4000c1e1100 */
[----:B--2---:R-:W-:-:S04]  /*1850*/  I2FP.F32.U32 R0, R2 ;  /* 0x0000000200007245 */ /* 0x004fc80000201000 */
[----:B------:R-:W-:-:S04]  /*1860*/  F2FP.F16.F32.PACK_AB R0, RZ, R0 ;  /* 0x00000000ff00723e */ /* 0x000fc800000000ff */
[----:B------:R-:W-:Y:S01]  /*1870*/  PRMT R19, R0, 0x7610, R19 ;  /* 0x0000761000137816 */ /* 0x000fe20000000013 */
[----:B------:R-:W-:Y:S06]  /*1880*/  BRA `(.L_x_6717) ;  /* 0x0000000c00bc7947 */ /* 0x000fec0003800000 */
.L_x_6714:
        /* <DEDUP_REMOVED lines=11> */
.L_x_6719:
[----:B------:R-:W2:Y:S02]  /*1940*/  LDG.E R2, desc[UR36][R2.64] ;  /* 0x0000002402027981 */ /* 0x000ea4000c1e1900 */
[----:B--2---:R-:W-:-:S04]  /*1950*/  I2FP.F32.S32 R0, R2 ;  /* 0x0000000200007245 */ /* 0x004fc80000201400 */
[----:B------:R-:W-:-:S04]  /*1960*/  F2FP.F16.F32.PACK_AB R0, RZ, R0 ;  /* 0x00000000ff00723e */ /* 0x000fc800000000ff */
[----:B------:R-:W-:Y:S01]  /*1970*/  PRMT R19, R0, 0x7610, R19 ;  /* 0x0000761000137816 */ /* 0x000fe20000000013 */
[----:B------:R-:W-:Y:S06]  /*1980*/  BRA `(.L_x_6717) ;  /* 0x0000000c007c7947 */ /* 0x000fec0003800000 */
.L_x_6718:
[----:B------:R-:W2:Y:S02]  /*1990*/  LDG.E.U16 R2, desc[UR36][R2.64] ;  /* 0x0000002402027981 */ /* 0x000ea4000c1e1500 */
[----:B--2---:R-:W0:Y:S02]  /*19a0*/  I2F.S16 R0, R2 ;  /* 0x0000000200007306 */ /* 0x004e240000101400 */
[----:B0-----:R-:W-:-:S04]  /*19b0*/  F2FP.F16.F32.PACK_AB R0, RZ, R0 ;  /* 0x00000000ff00723e */ /* 0x001fc800000000ff */
[----:B------:R-:W-:Y:S01]  /*19c0*/  PRMT R19, R0, 0x7610, R19 ;  /* 0x0000761000137816 */ /* 0x000fe20000000013 */
[----:B------:R-:W-:Y:S06]  /*19d0*/  BRA `(.L_x_6717) ;  /* 0x0000000c00687947 */ /* 0x000fec0003800000 */
.L_x_6713:
        /* <DEDUP_REMOVED lines=9> */
.L_x_6721:
[----:B------:R0:W5:Y:S01]  /*1a70*/  LDG.E.U16 R19, desc[UR36][R2.64] ;  /* 0x0000002402137981 */ /* 0x000162000c1e1500 */
[----:B------:R-:W-:Y:S05]  /*1a80*/  BRA `(.L_x_6717) ;  /* 0x0000000c003c7947 */ /* 0x000fea0003800000 */
.L_x_6720:
        /* <DEDUP_REMOVED lines=9> */
.L_x_6723:
[----:B------:R1:W5:Y:S01]  /*1b20*/  LDG.E.U16 R19, desc[UR36][R2.64] ;  /* 0x0000002402137981 */ /* 0x000362000c1e1500 */
[----:B------:R-:W-:Y:S05]  /*1b30*/  BRA `(.L_x_6717) ;  /* 0x0000000c00107947 */ /* 0x000fea0003800000 */
.L_x_6722:
        /* <DEDUP_REMOVED lines=9> */
.L_x_6712:
        /* <DEDUP_REMOVED lines=14> */
.L_x_6726:
        /* <DEDUP_REMOVED lines=9> */
.L_x_6725:
        /* <DEDUP_REMOVED lines=28> */
.L_x_6728:
        /* <DEDUP_REMOVED lines=15> */
.L_x_6727:
[----:B------:R-:W2:Y:S02]  /*1ff0*/  LDG.E.U16 R0, desc[UR36][R2.64] ;  /* 0x0000002402007981 */ /* 0x000ea4000c1e1500 */
[----:B--2---:R-:W-:-:S05]  /*2000*/  IMAD.U32 R0, R0, 0x10000, RZ ;  /* 0x0001000000007824 */ /* 0x004fca00078e00ff */
[----:B------:R-:W-:-:S04]  /*2010*/  F2FP.F16.F32.PACK_AB R0, RZ, R0 ;  /* 0x00000000ff00723e */ /* 0x000fc800000000ff */
[----:B------:R-:W-:Y:S01]  /*2020*/  PRMT R19, R0, 0x7610, R19 ;  /* 0x0000761000137816 */ /* 0x000fe20000000013 */
[----:B------:R-:W-:Y:S06]  /*2030*/  BRA `(.L_x_6717) ;  /* 0x0000000400d07947 */ /* 0x000fec0003800000 */
.L_x_6724:
        /* <DEDUP_REMOVED lines=13> */
.L_x_6731:
        /* <DEDUP_REMOVED lines=21> */
.L_x_6735:
[----:B------:R-:W-:Y:S05]  /*2260*/  BSYNC B1 ;  /* 0x0000000000017941 */ /* 0x000fea0003800000 */
.L_x_6734:
[----:B------:R-:W-:Y:S01]  /*2270*/  LEA R3, R0, 0x3b800000, 0x17 ;  /* 0x3b80000000037811 */ /* 0x000fe200078eb8ff */
[----:B------:R-:W-:-:S05]  /*2280*/  IMAD.SHL.U32 R0, R2, 0x100000, RZ ;  /* 0x0010000002007824 */ /* 0x000fca00078e00ff */
[----:B------:R-:W-:-:S07]  /*2290*/  LOP3.LUT R0, R3, R0, R4, 0xfe, !PT ;  /* 0x0000000003007212 */ /* 0x000fce00078efe04 */
.L_x_6733:
[----:B------:R-:W-:Y:S05]  /*22a0*/  BSYNC B0 ;  /* 0x0000000000007941 */ /* 0x000fea0003800000 */
.L_x_6732:
[----:B------:R-:W-:-:S04]  /*22b0*/  F2FP.F16.F32.PACK_AB R0, RZ, R0 ;  /* 0x00000000ff00723e */ /* 0x000fc800000000ff */
[----:B------:R-:W-:Y:S01]  /*22c0*/  PRMT R19, R0, 0x7610, R19 ;  /* 0x0000761000137816 */ /* 0x000fe20000000013 */
[----:B------:R-:W-:Y:S06]  /*22d0*/  BRA `(.L_x_6717) ;  /* 0x0000000400287947 */ /* 0x000fec0003800000 */
.L_x_6730:
        /* <DEDUP_REMOVED lines=21> */
.L_x_6739:
[----:B------:R-:W-:Y:S05]  /*2430*/  BSYNC B1 ;  /* 0x0000000000017941 */ /* 0x000fea0003800000 */
.L_x_6738:
[----:B------:R-:W-:Y:S01]  /*2440*/  LEA R3, R0, 0x37800000, 0x17 ;  /* 0x3780000000037811 */ /* 0x000fe200078eb8ff */
[----:B------:R-:W-:-:S05]  /*2450*/  IMAD.SHL.U32 R0, R2, 0x200000, RZ ;  /* 0x0020000002007824 */ /* 0x000fca00078e00ff */
[----:B------:R-:W-:-:S07]  /*2460*/  LOP3.LUT R0, R3, R0, R4, 0xfe, !PT ;  /* 0x0000000003007212 */ /* 0x000fce00078efe04 */
.L_x_6737:
[----:B------:R-:W-:Y:S05]  /*2470*/  BSYNC B0 ;  /* 0x0000000000007941 */ /* 0x000fea0003800000 */
.L_x_6736:
[----:B------:R-:W-:-:S04]  /*2480*/  F2FP.F16.F32.PACK_AB R0, RZ, R0 ;  /* 0x00000000ff00723e */ /* 0x000fc800000000ff */
[----:B------:R-:W-:Y:S01]  /*2490*/  PRMT R19, R0, 0x7610, R19 ;  /* 0x0000761000137816 */ /* 0x000fe20000000013 */
[----:B------:R-:W-:Y:S06]  /*24a0*/  BRA `(.L_x_6717) ;  /* 0x0000000000b47947 */ /* 0x000fec0003800000 */
.L_x_6729:
        /* <DEDUP_REMOVED lines=14> */
.L_x_6743:
[----:B------:R-:W-:Y:S05]  /*2590*/  BSYNC B0 ;  /* 0x0000000000007941 */ /* 0x000fea0003800000 */
.L_x_6742:
[----:B------:R-:W-:-:S04]  /*25a0*/  F2FP.F16.F32.PACK_AB R0, RZ, R0 ;  /* 0x00000000ff00723e */ /* 0x000fc800000000ff */
[----:B------:R-:W-:Y:S01]  /*25b0*/  PRMT R19, R0, 0x7610, R19 ;  /* 0x0000761000137816 */ /* 0x000fe20000000013 */
[----:B------:R-:W-:Y:S06]  /*25c0*/  BRA `(.L_x_6717) ;  /* 0x00000000006c7947 */ /* 0x000fec0003800000 */
.L_x_6716:
        /* <DEDUP_REMOVED lines=16> */
.L_x_6744:
[----:B------:R-:W-:Y:S01]  /*26d0*/  PRMT R19, RZ, 0x7610, R19 ;  /* 0x00007610ff137816 */ /* 0x000fe20000000013 */
[----:B------:R-:W-:Y:S06]  /*26e0*/  BRA `(.L_x_6717) ;  /* 0x0000000000247947 */ /* 0x000fec0003800000 */
.L_x_6741:
[----:B------:R-:W2:Y:S02]  /*26f0*/  LDG.E.64 R2, desc[UR36][R2.64] ;  /* 0x0000002402027981 */ /* 0x000ea4000c1e1b00 */
[----:B--2---:R-:W0:Y:S02]  /*2700*/  I2F.U64 R0, R2 ;  /* 0x0000000200007312 */ /* 0x004e240000301000 */
[----:B0-----:R-:W-:-:S04]  /*2710*/  F2FP.F16.F32.PACK_AB R0, RZ, R0 ;  /* 0x00000000ff00723e */ /* 0x001fc800000000ff */
[----:B------:R-:W-:Y:S01]  /*2720*/  PRMT R19, R0, 0x7610, R19 ;  /* 0x0000761000137816 */ /* 0x000fe20000000013 */
[----:B------:R-:W-:Y:S06]  /*2730*/  BRA `(.L_x_6717) ;  /* 0x0000000000107947 */ /* 0x000fec0003800000 */
.L_x_6740:
[----:B------:R-:W2:Y:S02]  /*2740*/  LDG.E R2, desc[UR36][R2.64] ;  /* 0x0000002402027981 */ /* 0x000ea4000c1e1900 */
[----:B--2---:R-:W-:-:S04]  /*2750*/  I2FP.F32.U32 R0, R2 ;  /* 0x0000000200007245 */ /* 0x004fc80000201000 */
[----:B------:R-:W-:-:S04]  /*2760*/  F2FP.F16.F32.PACK_AB R0, RZ, R0 ;  /* 0x00000000ff00723e */ /* 0x000fc800000000ff */
[----:B------:R-:W-:-:S07]  /*2770*/  PRMT R19, R0, 0x7610, R19 ;  /* 0x0000761000137816 */ /* 0x000fce0000000013 */
.L_x_6717:
        /* <DEDUP_REMOVED lines=19> */
.L_x_6748:
[----:B------:R-:W2:Y:S02]  /*28b0*/  LDG.E.U8 R2, desc[UR36][R2.64] ;  /* 0x0000002402027981 */ /* 0x000ea4000c1e1100 */
[----:B--2---:R-:W-:-:S04]  /*28c0*/  I2FP.F32.U32 R0, R2 ;  /* 0x0000000200007245 */ /* 0x004fc80000201000 */
[----:B------:R-:W-:Y:S01]  /*28d0*/  F2FP.F16.F32.PACK_AB R0, RZ, R0 ;  /* 0x00000000ff00723e */ /* 0x000fe200000000ff */
[----:B------:R-:W-:Y:S06]  /*28e0*/  BRA `(.L_x_6750) ;  /* 0x0000000c00887947 */ /* 0x000fec0003800000 */
.L_x_6747:
        /* <DEDUP_REMOVED lines=10> */
.L_x_6752:
[----:B------:R-:W2:Y:S02]  /*2990*/  LDG.E R2, desc[UR36][R2.64] ;  /* 0x0000002402027981 */ /* 0x000ea4000c1e1900 */
[----:B--2---:R-:W-:-:S04]  /*29a0*/  I2FP.F32.S32 R0, R2 ;  /* 0x0000000200007245 */ /* 0x004fc80000201400 */
[----:B------:R-:W-:Y:S01]  /*29b0*/  F2FP.F16.F32.PACK_AB R0, RZ, R0 ;  /* 0x00000000ff00723e */ /* 0x000fe200000000ff */
[----:B------:R-:W-:Y:S06]  /*29c0*/  BRA `(.L_x_6750) ;  /* 0x0000000c00507947 */ /* 0x000fec0003800000 */
.L_x_6751:
[----:B------:R-:W2:Y:S02]  /*29d0*/  LDG.E.U16 R2, desc[UR36][R2.64] ;  /* 0x0000002402027981 */ /* 0x000ea4000c1e1500 */
[----:B--2---:R-:W0:Y:S02]  /*29e0*/  I2F.S16 R0, R2 ;  /* 0x0000000200007306 */ /* 0x004e240000101400 */
[----:B0-----:R-:W-:Y:S01]  /*29f0*/  F2FP.F16.F32.PACK_AB R0, RZ, R0 ;  /* 0x00000000ff00723e */ /* 0x001fe200000000ff */
[----:B------:R-:W-:Y:S06]  /*2a00*/  BRA `(.L_x_6750) ;  /* 0x0000000c00407947 */ /* 0x000fec0003800000 */
.L_x_6746:
        /* <DEDUP_REMOVED lines=9> */
.L_x_6754:
[----:B------:R1:W5:Y:S01]  /*2aa0*/  LDG.E.U16 R0, desc[UR36][R2.64] ;  /* 0x0000002402007981 */ /* 0x000362000c1e1500 */
[----:B------:R-:W-:Y:S05]  /*2ab0*/  BRA `(.L_x_6750) ;  /* 0x0000000c00147947 */ /* 0x000fea0003800000 */
.L_x_6753:
        /* <DEDUP_REMOVED lines=9> */
.L_x_6756:
[----:B------:R0:W5:Y:S01]  /*2b50*/  LDG.E.U16 R0, desc[UR36][R2.64] ;  /* 0x0000002402007981 */ /* 0x000162000c1e1500 */
[----:B------:R-:W-:Y:S05]  /*2b60*/  BRA `(.L_x_6750) ;  /* 0x0000000800e87947 */ /* 0x000fea0003800000 */
.L_x_6755:
        /* <DEDUP_REMOVED lines=8> */
.L_x_6745:
        /* <DEDUP_REMOVED lines=13> */
.L_x_6759:
        /* <DEDUP_REMOVED lines=8> */
.L_x_6758:
        /* <DEDUP_REMOVED lines=28> */
.L_x_6761:
        /* <DEDUP_REMOVED lines=15> */
.L_x_6760:
[----:B------:R-:W2:Y:S02]  /*2ff0*/  LDG.E.U16 R0, desc[UR36][R2.64] ;  /* 0x0000002402007981 */ /* 0x000ea4000c1e1500 */
[----:B--2---:R-:W-:-:S05]  /*3000*/  IMAD.U32 R0, R0, 0x10000, RZ ;  /* 0x0001000000007824 */ /* 0x004fca00078e00ff */
[----:B------:R-:W-:Y:S01]  /*3010*/  F2FP.F16.F32.PACK_AB R0, RZ, R0 ;  /* 0x00000000ff00723e */ /* 0x000fe200000000ff */
[----:B------:R-:W-:Y:S06]  /*3020*/  BRA `(.L_x_6750) ;  /* 0x0000000400b87947 */ /* 0x000fec0003800000 */
.L_x_6757:
        /* <DEDUP_REMOVED lines=12> */
.L_x_6764:
        /* <DEDUP_REMOVED lines=21> */
.L_x_6768:
[----:B------:R-:W-:Y:S05]  /*3240*/  BSYNC B1 ;  /* 0x0000000000017941 */ /* 0x000fea0003800000 */
.L_x_6767:
[----:B------:R-:W-:Y:S01]  /*3250*/  LEA R3, R0, 0x3b800000, 0x17 ;  /* 0x3b80000000037811 */ /* 0x000fe200078eb8ff */
[----:B------:R-:W-:-:S05]  /*3260*/  IMAD.SHL.U32 R0, R2, 0x100000, RZ ;  /* 0x0010000002007824 */ /* 0x000fca00078e00ff */
[----:B------:R-:W-:-:S07]  /*3270*/  LOP3.LUT R0, R3, R0, R4, 0xfe, !PT ;  /* 0x0000000003007212 */ /* 0x000fce00078efe04 */
.L_x_6766:
[----:B------:R-:W-:Y:S05]  /*3280*/  BSYNC B0 ;  /* 0x0000000000007941 */ /* 0x000fea0003800000 */
.L_x_6765:
[----:B------:R-:W-:Y:S01]  /*3290*/  F2FP.F16.F32.PACK_AB R0, RZ, R0 ;  /* 0x00000000ff00723e */ /* 0x000fe200000000ff */
[----:B------:R-:W-:Y:S06]  /*32a0*/  BRA `(.L_x_6750) ;  /* 0x0000000400187947 */ /* 0x000fec0003800000 */
.L_x_6763:
        /* <DEDUP_REMOVED lines=21> */
.L_x_6772:
[----:B------:R-:W-:Y:S05]  /*3400*/  BSYNC B1 ;  /* 0x0000000000017941 */ /* 0x000fea0003800000 */
.L_x_6771:
[----:B------:R-:W-:Y:S01]  /*3410*/  LEA R3, R0, 0x37800000, 0x17 ;  /* 0x3780000000037811 */ /* 0x000fe200078eb8ff */
[----:B------:R-:W-:-:S05]  /*3420*/  IMAD.SHL.U32 R0, R2, 0x200000, RZ ;  /* 0x0020000002007824 */ /* 0x000fca00078e00ff */
[----:B------:R-:W-:-:S07]  /*3430*/  LOP3.LUT R0, R3, R0, R4, 0xfe, !PT ;  /* 0x0000000003007212 */ /* 0x000fce00078efe04 */
.L_x_6770:
[----:B------:R-:W-:Y:S05]  /*3440*/  BSYNC B0 ;  /* 0x0000000000007941 */ /* 0x000fea0003800000 */
.L_x_6769:
[----:B------:R-:W-:Y:S01]  /*3450*/  F2FP.F16.F32.PACK_AB R0, RZ, R0 ;  /* 0x00000000ff00723e */ /* 0x000fe200000000ff */
[----:B------:R-:W-:Y:S06]  /*3460*/  BRA `(.L_x_6750) ;  /* 0x0000000000a87947 */ /* 0x000fec0003800000 */
.L_x_6762:
        /* <DEDUP_REMOVED lines=14> */
.L_x_6776:
[----:B------:R-:W-:Y:S05]  /*3550*/  BSYNC B0 ;  /* 0x0000000000007941 */ /* 0x000fea0003800000 */
.L_x_6775:
[----:B------:R-:W-:Y:S01]  /*3560*/  F2FP.F16.F32.PACK_AB R0, RZ, R0 ;  /* 0x00000000ff00723e */ /* 0x000fe200000000ff */
[----:B------:R-:W-:Y:S06]  /*3570*/  BRA `(.L_x_6750) ;  /* 0x0000000000647947 */ /* 0x000fec0003800000 */
.L_x_6749:
        /* <DEDUP_REMOVED lines=16> */
.L_x_6777:
[----:B------:R-:W-:Y:S01]  /*3680*/  PRMT R0, RZ, 0x7610, R0 ;  /* 0x00007610ff007816 */ /* 0x000fe20000000000 */
[----:B------:R-:W-:Y:S06]  /*3690*/  BRA `(.L_x_6750) ;  /* 0x00000000001c7947 */ /* 0x000fec0003800000 */
.L_x_6774:
[----:B------:R-:W2:Y:S02]  /*36a0*/  LDG.E.64 R2, desc[UR36][R2.64] ;  /* 0x0000002402027981 */ /* 0x000ea4000c1e1b00 */
[----:B--2---:R-:W0:Y:S02]  /*36b0*/  I2F.U64 R0, R2 ;  /* 0x0000000200007312 */ /* 0x004e240000301000 */
[----:B0-----:R-:W-:Y:S01]  /*36c0*/  F2FP.F16.F32.PACK_AB R0, RZ, R0 ;  /* 0x00000000ff00723e */ /* 0x001fe200000000ff */
[----:B------:R-:W-:Y:S06]  /*36d0*/  BRA `(.L_x_6750) ;  /* 0x00000000000c7947 */ /* 0x000fec0003800000 */
.L_x_6773:
[----:B------:R-:W2:Y:S02]  /*36e0*/  LDG.E R2, desc[UR36][R2.64] ;  /* 0x0000002402027981 */ /* 0x000ea4000c1e1900 */
[----:B--2---:R-:W-:-:S04]  /*36f0*/  I2FP.F32.U32 R0, R2 ;  /* 0x0000000200007245 */ /* 0x004fc80000201000 */
[----:B------:R-:W-:-:S07]  /*3700*/  F2FP.F16.F32.PACK_AB R0, RZ, R0 ;  /* 0x00000000ff00723e */ /* 0x000fce00000000ff */
.L_x_6750:
[----:B-----5:R-:W-:Y:S01]  /*3710*/  HADD2.F32 R0, -RZ, R0.H0_H0 ;  /* 0x20000000ff007230 */ /* 0x020fe20000004100 */
[----:B------:R-:W0:Y:S01]  /*3720*/  LDC.U8 R4, c[0x0][0x491] ;  /* 0x00012440ff047b82 */ /* 0x000e220000000000 */
[----:B------:R-:W-:-:S03]  /*3730*/  HADD2.F32 R19, -RZ, R19.H0_H0 ;  /* 0x20000013ff137230 */ /* 0x000fc60000004100 */
[----:B------:R-:W-:-:S06]  /*3740*/  FMUL.FTZ R0, R0, -1.4426950216293334961 ;  /* 0xbfb8aa3b00007820 */ /* 0x000fcc0000410000 */
[----:B------:R-:W2:Y:S01]  /*3750*/  MUFU.EX2 R0, R0 ;  /* 0x0000000000007308 */ /* 0x000ea20000000800 */
[----:B01----:R-:W-:Y:S01]  /*3760*/  PRMT R3, R4, 0x9910, RZ ;  /* 0x0000991004037816 */ /* 0x003fe200000000ff */
[----:B--2---:R-:W-:-:S03]  /*3770*/  FADD.FTZ R2, R0, 1 ;  /* 0x3f80000000027421 */ /* 0x004fc60000010000 */
[----:B------:R-:W-:-:S03]  /*3780*/  ISETP.GT.AND P0, PT, R3, 0x9, PT ;  /* 0x000000090300780c */ /* 0x000fc60003f04270 */
[----:B------:R-:W0:Y:S02]  /*3790*/  MUFU.RCP R2, R2 ;  /* 0x0000000200027308 */ /* 0x000e240000001000 */
[----:B0-----:R-:W-:-:S05]  /*37a0*/  FMUL.FTZ R19, R19, R2 ;  /* 0x0000000213137220 */ /* 0x001fca0000410000 */
[----:B------:R-:W-:-:S03]  /*37b0*/  F2FP.F16.F32.PACK_AB R19, RZ, R19 ;  /* 0x00000013ff13723e */ /* 0x000fc600000000ff */
        /* <DEDUP_REMOVED lines=13> */
.L_x_6781:
[----:B------:R-:W-:-:S06]  /*3890*/  HADD2.F32 R3, -RZ, R19.H0_H0 ;  /* 0x20000013ff037230 */ /* 0x000fcc0000004100 */
[----:B------:R-:W0:Y:S02]  /*38a0*/  F2I.S64.TRUNC R2, R3 ;  /* 0x0000000300027311 */ /* 0x000e24000020d900 */
[----:B0-----:R1:W-:Y:S01]  /*38b0*/  STG.E.U8 desc[UR36][R16.64], R2 ;  /* 0x0000000210007986 */ /* 0x0013e2000c101124 */
[----:B------:R-:W-:Y:S05]  /*38c0*/  BRA `(.L_x_6783) ;  /* 0x0000000c00847947 */ /* 0x000fea0003800000 */
.L_x_6780:
        /* <DEDUP_REMOVED lines=10> */
.L_x_6785:
[----:B------:R-:W-:-:S06]  /*3970*/  HADD2.F32 R19, -RZ, R19.H0_H0 ;  /* 0x20000013ff137230 */ /* 0x000fcc0000004100 */
[----:B------:R-:W0:Y:S02]  /*3980*/  F2I.FTZ.TRUNC.NTZ R19, R19 ;  /* 0x0000001300137305 */ /* 0x000e24000021f100 */
[----:B0-----:R3:W-:Y:S01]  /*3990*/  STG.E desc[UR36][R16.64], R19 ;  /* 0x0000001310007986 */ /* 0x0017e2000c101924 */
[----:B------:R-:W-:Y:S05]  /*39a0*/  BRA `(.L_x_6783) ;  /* 0x0000000c004c7947 */ /* 0x000fea0003800000 */
.L_x_6784:
[----:B------:R-:W-:-:S06]  /*39b0*/  HADD2.F32 R19, -RZ, R19.H0_H0 ;  /* 0x20000013ff137230 */ /* 0x000fcc0000004100 */
[----:B------:R-:W0:Y:S02]  /*39c0*/  F2I.FTZ.TRUNC.NTZ R19, R19 ;  /* 0x0000001300137305 */ /* 0x000e24000021f100 */
[----:B0-----:R2:W-:Y:S01]  /*39d0*/  STG.E.U16 desc[UR36][R16.64], R19 ;  /* 0x0000001310007986 */ /* 0x0015e2000c101524 */
[----:B------:R-:W-:Y:S05]  /*39e0*/  BRA `(.L_x_6783) ;  /* 0x0000000c003c7947 */ /* 0x000fea0003800000 */
.L_x_6779:
        /* <DEDUP_REMOVED lines=9> */
.L_x_6787:
[----:B------:R0:W-:Y:S01]  /*3a80*/  STG.E.U16 desc[UR36][R16.64], R19 ;  /* 0x0000001310007986 */ /* 0x0001e2000c101524 */
[----:B------:R-:W-:Y:S05]  /*3a90*/  BRA `(.L_x_6783) ;  /* 0x0000000c00107947 */ /* 0x000fea0003800000 */
.L_x_6786:
        /* <DEDUP_REMOVED lines=10> */
.L_x_6789:
[----:B------:R-:W-:-:S05]  /*3b40*/  HADD2.F32 R0, -RZ, R19.H0_H0 ;  /* 0x20000013ff007230 */ /* 0x000fca0000004100 */
[----:B------:R-:W-:-:S04]  /*3b50*/  F2FP.F16.F32.PACK_AB R0, RZ, R0 ;  /* 0x00000000ff00723e */ /* 0x000fc800000000ff */
[----:B------:R-:W-:-:S05]  /*3b60*/  PRMT R0, R0, 0x5410, RZ ;  /* 0x0000541000007816 */ /* 0x000fca00000000ff */
[----:B------:R0:W-:Y:S01]  /*3b70*/  STG.E desc[UR36][R16.64], R0 ;  /* 0x0000000010007986 */ /* 0x0001e2000c101924 */
[----:B------:R-:W-:Y:S05]  /*3b80*/  BRA `(.L_x_6783) ;  /* 0x0000000800d47947 */ /* 0x000fea0003800000 */
.L_x_6788:
[----:B------:R-:W-:-:S05]  /*3b90*/  HADD2.F32 R2, -RZ, R19.H0_H0 ;  /* 0x20000013ff027230 */ /* 0x000fca0000004100 */
[----:B------:R-:W-:-:S06]  /*3ba0*/  FMUL.FTZ R2, R2, 1 ;  /* 0x3f80000002027820 */ /* 0x000fcc0000410000 */
[----:B------:R-:W0:Y:S02]  /*3bb0*/  F2F.F64.F32 R2, R2 ;  /* 0x0000000200027310 */ /* 0x000e240000201800 */
[----:B0-----:R0:W-:Y:S01]  /*3bc0*/  STG.E.64 desc[UR36][R16.64], R2 ;  /* 0x0000000210007986 */ /* 0x0011e2000c101b24 */
[----:B------:R-:W-:Y:S05]  /*3bd0*/  BRA `(.L_x_6783) ;  /* 0x0000000800c07947 */ /* 0x000fea0003800000 */
.L_x_6778:
        /* <DEDUP_REMOVED lines=13> */
.L_x_6792:
[----:B------:R-:W-:Y:S01]  /*3cb0*/  HADD2.F32 R19, -RZ, R19.H0_H0 ;  /* 0x20000013ff137230 */ /* 0x000fe20000004100 */
[----:B------:R-:W-:-:S04]  /*3cc0*/  CS2R R6, SRZ ;  /* 0x0000000000067805 */ /* 0x000fc8000001ff00 */
[----:B------:R-:W-:-:S06]  /*3cd0*/  FMUL.FTZ R4, R19, 1 ;  /* 0x3f80000013047820 */ /* 0x000fcc0000410000 */
[----:B------:R-:W0:Y:S02]  /*3ce0*/  F2F.F64.F32 R4, R4 ;  /* 0x0000000400047310 */ /* 0x000e240000201800 */
[----:B0-----:R0:W-:Y:S01]  /*3cf0*/  STG.E.128 desc[UR36][R16.64], R4 ;  /* 0x0000000410007986 */ /* 0x0011e2000c101d24 */
[----:B------:R-:W-:Y:S05]  /*3d00*/  BRA `(.L_x_6783) ;  /* 0x0000000800747947 */ /* 0x000fea0003800000 */
.L_x_6791:
        /* <DEDUP_REMOVED lines=21> */
.L_x_6796:
[----:B------:R-:W-:Y:S05]  /*3e60*/  BSYNC B0 ;  /* 0x0000000000007941 */ /* 0x000fea0003800000 */
.L_x_6795:
[----:B------:R-:W-:-:S05]  /*3e70*/  LOP3.LUT R3, R0, R3, RZ, 0xfc, !PT ;  /* 0x0000000300037212 */ /* 0x000fca00078efcff */
[----:B------:R0:W-:Y:S01]  /*3e80*/  STG.E.U8 desc[UR36][R16.64], R3 ;  /* 0x0000000310007986 */ /* 0x0001e2000c101124 */
[----:B------:R-:W-:Y:S05]  /*3e90*/  BRA `(.L_x_6783) ;  /* 0x0000000800107947 */ /* 0x000fea0003800000 */
.L_x_6794:
        /* <DEDUP_REMOVED lines=13> */
.L_x_6798:
[----:B------:R-:W-:Y:S01]  /*3f70*/  IMAD.MOV.U32 R0, RZ, RZ, 0x7f ;  /* 0x0000007fff007424 */ /* 0x000fe200078e00ff */
[----:B------:R-:W-:-:S04]  /*3f80*/  ISETP.GT.U32.AND P0, PT, R2, 0x7f800000, PT ;  /* 0x7f8000000200780c */ /* 0x000fc80003f04070 */
[----:B------:R-:W-:-:S09]  /*3f90*/  SEL R0, R0, 0x7c, P0 ;  /* 0x0000007c00007807 */ /* 0x000fd20000000000 */
.L_x_6799:
[----:B------:R-:W-:Y:S05]  /*3fa0*/  BSYNC B0 ;  /* 0x0000000000007941 */ /* 0x000fea0003800000 */
.L_x_6797:
[----:B------:R-:W-:-:S04]  /*3fb0*/  LOP3.LUT R2, R19, 0x80000000, RZ, 0xc0, !PT ;  /* 0x8000000013027812 */ /* 0x000fc800078ec0ff */
[----:B------:R-:W-:-:S04]  /*3fc0*/  SHF.R.U32.HI R3, RZ, 0x18, R2 ;  /* 0x00000018ff037819 */ /* 0x000fc80000011602 */
[----:B------:R-:W-:-:S05]  /*3fd0*/  LOP3.LUT R3, R0, R3, RZ, 0xfc, !PT ;  /* 0x0000000300037212 */ /* 0x000fca00078efcff */
[----:B------:R0:W-:Y:S01]  /*3fe0*/  STG.E.U8 desc[UR36][R16.64], R3 ;  /* 0x0000000310007986 */ /* 0x0001e2000c101124 */
[----:B------:R-:W-:Y:S05]  /*3ff0*/  BRA `(.L_x_6783) ;  /* 0x0000000400b87947 */ /* 0x000fea0003800000 */
.L_x_6793:
[----:B------:R-:W-:-:S05]  /*4000*/  HADD2.F32 R0, -RZ, R19.H0_H0 ;  /* 0x20000013ff007230 */ /* 0x000fca0000004100 */
[----:B------:R-:W-:-:S05]  /*4010*/  F2FP.BF16.F32.PACK_AB R0, RZ, R0 ;  /* 0x00000000ff00723e */ /* 0x000fca00000010ff */
[----:B------:R0:W-:Y:S01]  /*4020*/  STG.E.U16 desc[UR36][R16.64], R0 ;  /* 0x0000000010007986 */ /* 0x0001e2000c101524 */
[----:B------:R-:W-:Y:S05]  /*4030*/  BRA `(.L_x_6783) ;  /* 0x0000000400a87947 */ /* 0x000fea0003800000 */
.L_x_6790:
        /* <DEDUP_REMOVED lines=12> */
.L_x_6802:
        /* <DEDUP_REMOVED lines=17> */
.L_x_6805:
[----:B------:R-:W-:-:S04]  /*4210*/  LOP3.LUT R2, R19, 0x80000000, RZ, 0xc0, !PT ;  /* 0x8000000013027812 */ /* 0x000fc800078ec0ff */
[----:B------:R-:W-:-:S04]  /*4220*/  SHF.R.U32.HI R3, RZ, 0x18, R2 ;  /* 0x00000018ff037819 */ /* 0x000fc80000011602 */
[----:B------:R-:W-:-:S04]  /*4230*/  LOP3.LUT R0, R0, R3, RZ, 0xfc, !PT ;  /* 0x0000000300007212 */ /* 0x000fc800078efcff */
[----:B------:R-:W-:-:S07]  /*4240*/  PRMT R8, R0, 0x7610, R8 ;  /* 0x0000761000087816 */ /* 0x000fce0000000008 */
.L_x_6804:
[----:B------:R-:W-:Y:S05]  /*4250*/  BSYNC B0 ;  /* 0x0000000000007941 */ /* 0x000fea0003800000 */
.L_x_6803:
[----:B------:R0:W-:Y:S01]  /*4260*/  STG.E.U8 desc[UR36][R16.64], R8 ;  /* 0x0000000810007986 */ /* 0x0001e2000c101124 */
[----:B------:R-:W-:Y:S05]  /*4270*/  BRA `(.L_x_6783) ;  /* 0x0000000400187947 */ /* 0x000fea0003800000 */
.L_x_6801:
        /* <DEDUP_REMOVED lines=17> */
.L_x_6808:
[----:B------:R-:W-:-:S04]  /*4390*/  LOP3.LUT R2, R19, 0x80000000, RZ, 0xc0, !PT ;  /* 0x8000000013027812 */ /* 0x000fc800078ec0ff */
[----:B------:R-:W-:-:S04]  /*43a0*/  SHF.R.U32.HI R3, RZ, 0x18, R2 ;  /* 0x00000018ff037819 */ /* 0x000fc80000011602 */
[----:B------:R-:W-:-:S04]  /*43b0*/  LOP3.LUT R0, R0, R3, RZ, 0xfc, !PT ;  /* 0x0000000300007212 */ /* 0x000fc800078efcff */
[----:B------:R-:W-:-:S07]  /*43c0*/  PRMT R8, R0, 0x7610, R8 ;  /* 0x0000761000087816 */ /* 0x000fce0000000008 */
.L_x_6807:
[----:B------:R-:W-:Y:S05]  /*43d0*/  BSYNC B0 ;  /* 0x0000000000007941 */ /* 0x000fea0003800000 */
.L_x_6806:
[----:B------:R0:W-:Y:S01]  /*43e0*/  STG.E.U8 desc[UR36][R16.64], R8 ;  /* 0x0000000810007986 */ /* 0x0001e2000c101124 */
[----:B------:R-:W-:Y:S05]  /*43f0*/  BRA `(.L_x_6783) ;  /* 0x0000000000b87947 */ /* 0x000fea0003800000 */
.L_x_6800:
        /* <DEDUP_REMOVED lines=22> */
.L_x_6782:
        /* <DEDUP_REMOVED lines=16> */
.L_x_6811:
[----:B------:R-:W-:Y:S05]  /*4660*/  BRA `(.L_x_6783) ;  /* 0x00000000001c7947 */ /* 0x000fea0003800000 */
.L_x_6810:
[----:B------:R-:W-:-:S06]  /*4670*/  HADD2.F32 R2, -RZ, R19.H0_H0 ;  /* 0x20000013ff027230 */ /* 0x000fcc0000004100 */
[----:B------:R-:W0:Y:S02]  /*4680*/  F2I.U64.TRUNC R2, R2 ;  /* 0x0000000200027311 */ /* 0x000e24000020d800 */
[----:B0-----:R0:W-:Y:S01]  /*4690*/  STG.E.64 desc[UR36][R16.64], R2 ;  /* 0x0000000210007986 */ /* 0x0011e2000c101b24 */
[----:B------:R-:W-:Y:S05]  /*46a0*/  BRA `(.L_x_6783) ;  /* 0x00000000000c7947 */ /* 0x000fea0003800000 */
.L_x_6809:
[----:B------:R-:W-:-:S06]  /*46b0*/  HADD2.F32 R19, -RZ, R19.H0_H0 ;  /* 0x20000013ff137230 */ /* 0x000fcc0000004100 */
[----:B------:R-:W0:Y:S02]  /*46c0*/  F2I.FTZ.U32.TRUNC.NTZ R19, R19 ;  /* 0x0000001300137305 */ /* 0x000e24000021f000 */
[----:B0-----:R0:W-:Y:S02]  /*46d0*/  STG.E desc[UR36][R16.64], R19 ;  /* 0x0000001310007986 */ /* 0x0011e4000c101924 */
.L_x_6783:
[----:B------:R-:W-:-:S04]  /*46e0*/  IMAD R18, R18, 0x200, R23 ;  /* 0x0000020012127824 */ /* 0x000fc800078e0217 */
[----:B0-23--:R-:W-:-:S07]  /*46f0*/  VIADD R19, R18, 0x80 ;  /* 0x0000008012137836 */ /* 0x00dfce0000000000 */
.L_x_6710:
[----:B------:R-:W-:Y:S05]  /*4700*/  BSYNC B6 ;  /* 0x0000000000067941 */ /* 0x000fea0003800000 */
.L_x_6709:
        /* <DEDUP_REMOVED lines=358> */
.L_x_6814:
        /* <DEDUP_REMOVED lines=23> */
.L_x_6818:
[----:B------:R-:W2:Y:S02]  /*5ee0*/  LDG.E.U8 R2, desc[UR36][R2.64] ;  /* 0x0000002402027981 */ /* 0x000ea4000c1e1100 */
[----:B--2---:R-:W-:-:S04]  /*5ef0*/  I2FP.F32.U32 R0, R2 ;  /* 0x0000000200007245 */ /* 0x004fc80000201000 */
[----:B------:R-:W-:-:S04]  /*5f00*/  F2FP.F16.F32.PACK_AB R0, RZ, R0 ;  /* 0x00000000ff00723e */ /* 0x000fc800000000ff */
[----:B------:R-:W-:Y:S01]  /*5f10*/  PRMT R22, R0, 0x7610, R22 ;  /* 0x0000761000167816 */ /* 0x000fe20000000016 */
[----:B------:R-:W-:Y:S06]  /*5f20*/  BRA `(.L_x_6820) ;  /* 0x0000000c00bc7947 */ /* 0x000fec0003800000 */
.L_x_6817:
        /* <DEDUP_REMOVED lines=11> */
.L_x_6822:
[----:B------:R-:W2:Y:S02]  /*5fe0*/  LDG.E R2, desc[UR36][R2.64] ;  /* 0x0000002402027981 */ /* 0x000ea4000c1e1900 */
[----:B--2---:R-:W-:-:S04]  /*5ff0*/  I2FP.F32.S32 R0, R2 ;  /* 0x0000000200007245 */ /* 0x004fc80000201400 */
[----:B------:R-:W-:-:S04]  /*6000*/  F2FP.F16.F32.PACK_AB R0, RZ, R0 ;  /* 0x00000000ff00723e */ /* 0x000fc800000000ff */
[----:B------:R-:W-:Y:S01]  /*6010*/  PRMT R22, R0, 0x7610, R22 ;  /* 0x0000761000167816 */ /* 0x000fe20000000016 */
[----:B------:R-:W-:Y:S06]  /*6020*/  BRA `(.L_x_6820) ;  /* 0x0000000c007c7947 */ /* 0x000fec0003800000 */
.L_x_6821:
[----:B------:R-:W2:Y:S02]  /*6030*/  LDG.E.U16 R2, desc[UR36][R2.64] ;  /* 0x0000002402027981 */ /* 0x000ea4000c1e1500 */
[----:B--2---:R-:W0:Y:S02]  /*6040*/  I2F.S16 R0, R2 ;  /* 0x0000000200007306 */ /* 0x004e240000101400 */
[----:B0-----:R-:W-:-:S04]  /*6050*/  F2FP.F16.F32.PACK_AB R0, RZ, R0 ;  /* 0x00000000ff00723e */ /* 0x001fc800000000ff */
[----:B------:R-:W-:Y:S01]  /*6060*/  PRMT R22, R0, 0x7610, R22 ;  /* 0x0000761000167816 */ /* 0x000fe20000000016 */
[----:B------:R-:W-:Y:S06]  /*6070*/  BRA `(.L_x_6820) ;  /* 0x0000000c00687947 */ /* 0x000fec0003800000 */
.L_x_6816:
        /* <DEDUP_REMOVED lines=9> */
.L_x_6824:
[----:B------:R1:W5:Y:S01]  /*6110*/  LDG.E.U16 R22, desc[UR36][R2.64] ;  /* 0x0000002402167981 */ /* 0x000362000c1e1500 */
[----:B------:R-:W-:Y:S05]  /*6120*/  BRA `(.L_x_6820) ;  /* 0x0000000c003c7947 */ /* 0x000fea0003800000 */
.L_x_6823:
        /* <DEDUP_REMOVED lines=9> */
.L_x_6826:
[----:B------:R0:W5:Y:S01]  /*61c0*/  LDG.E.U16 R22, desc[UR36][R2.64] ;  /* 0x0000002402167981 */ /* 0x000162000c1e1500 */
[----:B------:R-:W-:Y:S05]  /*61d0*/  BRA `(.L_x_6820) ;  /* 0x0000000c00107947 */ /* 0x000fea0003800000 */
.L_x_6825:
        /* <DEDUP_REMOVED lines=9> */
.L_x_6815:
        /* <DEDUP_REMOVED lines=14> */
.L_x_6829:
        /* <DEDUP_REMOVED lines=9> */
.L_x_6828:
        /* <DEDUP_REMOVED lines=28> */
.L_x_6831:
        /* <DEDUP_REMOVED lines=15> */
.L_x_6830:
[----:B------:R-:W2:Y:S02]  /*6690*/  LDG.E.U16 R0, desc[UR36][R2.64] ;  /* 0x0000002402007981 */ /* 0x000ea4000c1e1500 */
[----:B--2---:R-:W-:-:S05]  /*66a0*/  IMAD.U32 R0, R0, 0x10000, RZ ;  /* 0x0001000000007824 */ /* 0x004fca00078e00ff */
[----:B------:R-:W-:-:S04]  /*66b0*/  F2FP.F16.F32.PACK_AB R0, RZ, R0 ;  /* 0x00000000ff00723e */ /* 0x000fc800000000ff */
[----:B------:R-:W-:Y:S01]  /*66c0*/  PRMT R22, R0, 0x7610, R22 ;  /* 0x0000761000167816 */ /* 0x000fe20000000016 */
[----:B------:R-:W-:Y:S06]  /*66d0*/  BRA `(.L_x_6820) ;  /* 0x0000000400d07947 */ /* 0x000fec0003800000 */
.L_x_6827:
        /* <DEDUP_REMOVED lines=13> */
.L_x_6834:
        /* <DEDUP_REMOVED lines=21> */
.L_x_6838:
[----:B------:R-:W-:Y:S05]  /*6900*/  BSYNC B1 ;  /* 0x0000000000017941 */ /* 0x000fea0003800000 */
.L_x_6837:
[----:B------:R-:W-:Y:S01]  /*6910*/  LEA R3, R0, 0x3b800000, 0x17 ;  /* 0x3b80000000037811 */ /* 0x000fe200078eb8ff */
[----:B------:R-:W-:-:S05]  /*6920*/  IMAD.SHL.U32 R0, R2, 0x100000, RZ ;  /* 0x0010000002007824 */ /* 0x000fca00078e00ff */
[----:B------:R-:W-:-:S07]  /*6930*/  LOP3.LUT R0, R3, R0, R4, 0xfe, !PT ;  /* 0x0000000003007212 */ /* 0x000fce00078efe04 */
.L_x_6836:
[----:B------:R-:W-:Y:S05]  /*6940*/  BSYNC B0 ;  /* 0x0000000000007941 */ /* 0x000fea0003800000 */
.L_x_6835:
[----:B------:R-:W-:-:S04]  /*6950*/  F2FP.F16.F32.PACK_AB R0, RZ, R0 ;  /* 0x00000000ff00723e */ /* 0x000fc800000000ff */
[----:B------:R-:W-:Y:S01]  /*6960*/  PRMT R22, R0, 0x7610, R22 ;  /* 0x0000761000167816 */ /* 0x000fe20000000016 */
[----:B------:R-:W-:Y:S06]  /*6970*/  BRA `(.L_x_6820) ;  /* 0x0000000400287947 */ /* 0x000fec0003800000 */
.L_x_6833:
        /* <DEDUP_REMOVED lines=21> */
.L_x_6842:
[----:B------:R-:W-:Y:S05]  /*6ad0*/  BSYNC B1 ;  /* 0x0000000000017941 */ /* 0x000fea0003800000 */
.L_x_6841:
[----:B------:R-:W-:Y:S01]  /*6ae0*/  LEA R3, R0, 0x37800000, 0x17 ;  /* 0x3780000000037811 */ /* 0x000fe200078eb8ff */
[----:B------:R-:W-:-:S05]  /*6af0*/  IMAD.SHL.U32 R0, R2, 0x200000, RZ ;  /* 0x0020000002007824 */ /* 0x000fca00078e00ff */
[----:B------:R-:W-:-:S07]  /*6b00*/  LOP3.LUT R0, R3, R0, R4, 0xfe, !PT ;  /* 0x0000000003007212 */ /* 0x000fce00078efe04 */
.L_x_6840:
[----:B------:R-:W-:Y:S05]  /*6b10*/  BSYNC B0 ;  /* 0x0000000000007941 */ /* 0x000fea0003800000 */
.L_x_6839:
[----:B------:R-:W-:-:S04]  /*6b20*/  F2FP.F16.F32.PACK_AB R0, RZ, R0 ;  /* 0x00000000ff00723e */ /* 0x000fc800000000ff */
[----:B------:R-:W-:Y:S01]  /*6b30*/  PRMT R22, R0, 0x7610, R22 ;  /* 0x0000761000167816 */ /* 0x000fe20000000016 */
[----:B------:R-:W-:Y:S06]  /*6b40*/  BRA `(.L_x_6820) ;  /* 0x0000000000b47947 */ /* 0x000fec0003800000 */
.L_x_6832:
        /* <DEDUP_REMOVED lines=14> */
.L_x_6846:
[----:B------:R-:W-:Y:S05]  /*6c30*/  BSYNC B0 ;  /* 0x0000000000007941 */ /* 0x000fea0003800000 */
.L_x_6845:
[----:B------:R-:W-:-:S04]  /*6c40*/  F2FP.F16.F32.PACK_AB R0, RZ, R0 ;  /* 0x00000000ff00723e */ /* 0x000fc800000000ff */
[----:B------:R-:W-:Y:S01]  /*6c50*/  PRMT R22, R0, 0x7610, R22 ;  /* 0x0000761000167816 */ /* 0x000fe20000000016 */
[----:B------:R-:W-:Y:S06]  /*6c60*/  BRA `(.L_x_6820) ;  /* 0x00000000006c7947 */ /* 0x000fec0003800000 */
.L_x_6819:
        /* <DEDUP_REMOVED lines=16> */
.L_x_6847:
[----:B------:R-:W-:Y:S01]  /*6d70*/  PRMT R22, RZ, 0x7610, R22 ;  /* 0x00007610ff167816 */ /* 0x000fe20000000016 */
[----:B------:R-:W-:Y:S06]  /*6d80*/  BRA `(.L_x_6820) ;  /* 0x0000000000247947 */ /* 0x000fec0003800000 */
.L_x_6844:
[----:B------:R-:W2:Y:S02]  /*6d90*/  LDG.E.64 R2, desc[UR36][R2.64] ;  /* 0x0000002402027981 */ /* 0x000ea4000c1e1b00 */
[----:B--2---:R-:W0:Y:S02]  /*6da0*/  I2F.U64 R0, R2 ;  /* 0x0000000200007312 */ /* 0x004e240000301000 */
[----:B0-----:R-:W-:-:S04]  /*6db0*/  F2FP.F16.F32.PACK_AB R0, RZ, R0 ;  /* 0x00000000ff00723e */ /* 0x001fc800000000ff */
[----:B------:R-:W-:Y:S01]  /*6dc0*/  PRMT R22, R0, 0x7610, R22 ;  /* 0x0000761000167816 */ /* 0x000fe20000000016 */
[----:B------:R-:W-:Y:S06]  /*6dd0*/  BRA `(.L_x_6820) ;  /* 0x0000000000107947 */ /* 0x000fec0003800000 */
.L_x_6843:
[----:B------:R-:W2:Y:S02]  /*6de0*/  LDG.E R2, desc[UR36][R2.64] ;  /* 0x0000002402027981 */ /* 0x000ea4000c1e1900 */
[----:B--2---:R-:W-:-:S04]  /*6df0*/  I2FP.F32.U32 R0, R2 ;  /* 0x0000000200007245 */ /* 0x004fc80000201000 */
[----:B------:R-:W-:-:S04]  /*6e00*/  F2FP.F16.F32.PACK_AB R0, RZ, R0 ;  /* 0x00000000ff00723e */ /* 0x000fc800000000ff */
[----:B------:R-:W-:-:S07]  /*6e10*/  PRMT R22, R0, 0x7610, R22 ;  /* 0x0000761000167816 */ /* 0x000fce0000000016 */
.L_x_6820:
        /* <DEDUP_REMOVED lines=19> */
.L_x_6851:
[----:B------:R-:W2:Y:S02]  /*6f50*/  LDG.E.U8 R2, desc[UR36][R2.64] ;  /* 0x0000002402027981 */ /* 0x000ea4000c1e1100 */
[----:B--2---:R-:W-:-:S04]  /*6f60*/  I2FP.F32.U32 R0, R2 ;  /* 0x0000000200007245 */ /* 0x004fc80000201000 */
[----:B------:R-:W-:Y:S01]  /*6f70*/  F2FP.F16.F32.PACK_AB R0, RZ, R0 ;  /* 0x00000000ff00723e */ /* 0x000fe200000000ff */
[----:B------:R-:W-:Y:S06]  /*6f80*/  BRA `(.L_x_6853) ;  /* 0x0000000c00887947 */ /* 0x000fec0003800000 */
.L_x_6850:
        /* <DEDUP_REMOVED lines=10> */
.L_x_6855:
[----:B------:R-:W2:Y:S02]  /*7030*/  LDG.E R2, desc[UR36][R2.64] ;  /* 0x0000002402027981 */ /* 0x000ea4000c1e1900 */
[----:B--2---:R-:W-:-:S04]  /*7040*/  I2FP.F32.S32 R0, R2 ;  /* 0x0000000200007245 */ /* 0x004fc80000201400 */
[----:B------:R-:W-:Y:S01]  /*7050*/  F2FP.F16.F32.PACK_AB R0, RZ, R0 ;  /* 0x00000000ff00723e */ /* 0x000fe200000000ff */
[----:B------:R-:W-:Y:S06]  /*7060*/  BRA `(.L_x_6853) ;  /* 0x0000000c00507947 */ /* 0x000fec0003800000 */
.L_x_6854:
[----:B------:R-:W2:Y:S02]  /*7070*/  LDG.E.U16 R2, desc[UR36][R2.64] ;  /* 0x0000002402027981 */ /* 0x000ea4000c1e1500 */
[----:B--2---:R-:W0:Y:S02]  /*7080*/  I2F.S16 R0, R2 ;  /* 0x0000000200007306 */ /* 0x004e240000101400 */
[----:B0-----:R-:W-:Y:S01]  /*7090*/  F2FP.F16.F32.PACK_AB R0, RZ, R0 ;  /* 0x00000000ff00723e */ /* 0x001fe200000000ff */
[----:B------:R-:W-:Y:S06]  /*70a0*/  BRA `(.L_x_6853) ;  /* 0x0000000c00407947 */ /* 0x000fec0003800000 */
.L_x_6849:
        /* <DEDUP_REMOVED lines=9> */
.L_x_6857:
[----:B------:R1:W5:Y:S01]  /*7140*/  LDG.E.U16 R0, desc[UR36][R2.64] ;  /* 0x0000002402007981 */ /* 0x000362000c1e1500 */
[----:B------:R-:W-:Y:S05]  /*7150*/  BRA `(.L_x_6853) ;  /* 0x0000000c00147947 */ /* 0x000fea0003800000 */
.L_x_6856:
        /* <DEDUP_REMOVED lines=9> */
.L_x_6859:
[----:B------:R0:W5:Y:S01]  /*71f0*/  LDG.E.U16 R0, desc[UR36][R2.64] ;  /* 0x0000002402007981 */ /* 0x000162000c1e1500 */
[----:B------:R-:W-:Y:S05]  /*7200*/  BRA `(.L_x_6853) ;  /* 0x0000000800e87947 */ /* 0x000fea0003800000 */
.L_x_6858:
        /* <DEDUP_REMOVED lines=8> */
.L_x_6848:
        /* <DEDUP_REMOVED lines=13> */
.L_x_6862:
        /* <DEDUP_REMOVED lines=8> */
.L_x_6861:
        /* <DEDUP_REMOVED lines=28> */
.L_x_6864:
        /* <DEDUP_REMOVED lines=15> */
.L_x_6863:
[----:B------:R-:W2:Y:S02]  /*7690*/  LDG.E.U16 R0, desc[UR36][R2.64] ;  /* 0x0000002402007981 */ /* 0x000ea4000c1e1500 */
[----:B--2---:R-:W-:-:S05]  /*76a0*/  IMAD.U32 R0, R0, 0x10000, RZ ;  /* 0x0001000000007824 */ /* 0x004fca00078e00ff */
[----:B------:R-:W-:Y:S01]  /*76b0*/  F2FP.F16.F32.PACK_AB R0, RZ, R0 ;  /* 0x00000000ff00723e */ /* 0x000fe200000000ff */
[----:B------:R-:W-:Y:S06]  /*76c0*/  BRA `(.L_x_6853) ;  /* 0x0000000400b87947 */ /* 0x000fec0003800000 */
.L_x_6860:
        /* <DEDUP_REMOVED lines=12> */
.L_x_6867:
        /* <DEDUP_REMOVED lines=21> */
.L_x_6871:
[----:B------:R-:W-:Y:S05]  /*78e0*/  BSYNC B1 ;  /* 0x0000000000017941 */ /* 0x000fea0003800000 */
.L_x_6870:
[----:B------:R-:W-:Y:S01]  /*78f0*/  LEA R3, R0, 0x3b800000, 0x17 ;  /* 0x3b80000000037811 */ /* 0x000fe200078eb8ff */
[----:B------:R-:W-:-:S05]  /*7900*/  IMAD.SHL.U32 R0, R2, 0x100000, RZ ;  /* 0x0010000002007824 */ /* 0x000fca00078e00ff */
[----:B------:R-:W-:-:S07]  /*7910*/  LOP3.LUT R0, R3, R0, R4, 0xfe, !PT ;  /* 0x0000000003007212 */ /* 0x000fce00078efe04 */
.L_x_6869:
[----:B------:R-:W-:Y:S05]  /*7920*/  BSYNC B0 ;  /* 0x0000000000007941 */ /* 0x000fea0003800000 */
.L_x_6868:
[----:B------:R-:W-:Y:S01]  /*7930*/  F2FP.F16.F32.PACK_AB R0, RZ, R0 ;  /* 0x00000000ff00723e */ /* 0x000fe200000000ff */
[----:B------:R-:W-:Y:S06]  /*7940*/  BRA `(.L_x_6853) ;  /* 0x0000000400187947 */ /* 0x000fec0003800000 */
.L_x_6866:
        /* <DEDUP_REMOVED lines=21> */
.L_x_6875:
[----:B------:R-:W-:Y:S05]  /*7aa0*/  BSYNC B1 ;  /* 0x0000000000017941 */ /* 0x000fea0003800000 */
.L_x_6874:
[----:B------:R-:W-:Y:S01]  /*7ab0*/  LEA R3, R0, 0x37800000, 0x17 ;  /* 0x3780000000037811 */ /* 0x000fe200078eb8ff */
[----:B------:R-:W-:-:S05]  /*7ac0*/  IMAD.SHL.U32 R0, R2, 0x200000, RZ ;  /* 0x0020000002007824 */ /* 0x000fca00078e00ff */
[----:B------:R-:W-:-:S07]  /*7ad0*/  LOP3.LUT R0, R3, R0, R4, 0xfe, !PT ;  /* 0x0000000003007212 */ /* 0x000fce00078efe04 */
.L_x_6873:
[----:B------:R-:W-:Y:S05]  /*7ae0*/  BSYNC B0 ;  /* 0x0000000000007941 */ /* 0x000fea0003800000 */
.L_x_6872:
[----:B------:R-:W-:Y:S01]  /*7af0*/  F2FP.F16.F32.PACK_AB R0, RZ, R0 ;  /* 0x00000000ff00723e */ /* 0x000fe200000000ff */
[----:B------:R-:W-:Y:S06]  /*7b00*/  BRA `(.L_x_6853) ;  /* 0x0000000000a87947 */ /* 0x000fec0003800000 */
.L_x_6865:
        /* <DEDUP_REMOVED lines=14> */
.L_x_6879:
[----:B------:R-:W-:Y:S05]  /*7bf0*/  BSYNC B0 ;  /* 0x0000000000007941 */ /* 0x000fea0003800000 */
.L_x_6878:
[----:B------:R-:W-:Y:S01]  /*7c00*/  F2FP.F16.F32.PACK_AB R0, RZ, R0 ;  /* 0x00000000ff00723e */ /* 0x000fe200000000ff */
[----:B------:R-:W-:Y:S06]  /*7c10*/  BRA `(.L_x_6853) ;  /* 0x0000000000647947 */ /* 0x000fec0003800000 */
.L_x_6852:
        /* <DEDUP_REMOVED lines=16> */
.L_x_6880:
[----:B------:R-:W-:Y:S01]  /*7d20*/  PRMT R0, RZ, 0x7610, R0 ;  /* 0x00007610ff007816 */ /* 0x000fe20000000000 */
[----:B------:R-:W-:Y:S06]  /*7d30*/  BRA `(.L_x_6853) ;  /* 0x00000000001c7947 */ /* 0x000fec0003800000 */
.L_x_6877:
[----:B------:R-:W2:Y:S02]  /*7d40*/  LDG.E.64 R2, desc[UR36][R2.64] ;  /* 0x0000002402027981 */ /* 0x000ea4000c1e1b00 */
[----:B--2---:R-:W0:Y:S02]  /*7d50*/  I2F.U64 R0, R2 ;  /* 0x0000000200007312 */ /* 0x004e240000301000 */
[----:B0-----:R-:W-:Y:S01]  /*7d60*/  F2FP.F16.F32.PACK_AB R0, RZ, R0 ;  /* 0x00000000ff00723e */ /* 0x001fe200000000ff */
[----:B------:R-:W-:Y:S06]  /*7d70*/  BRA `(.L_x_6853) ;  /* 0x00000000000c7947 */ /* 0x000fec0003800000 */
.L_x_6876:
[----:B------:R-:W2:Y:S02]  /*7d80*/  LDG.E R2, desc[UR36][R2.64] ;  /* 0x0000002402027981 */ /* 0x000ea4000c1e1900 */
[----:B--2---:R-:W-:-:S04]  /*7d90*/  I2FP.F32.U32 R0, R2 ;  /* 0x0000000200007245 */ /* 0x004fc80000201000 */
[----:B------:R-:W-:-:S07]  /*7da0*/  F2FP.F16.F32.PACK_AB R0, RZ, R0 ;  /* 0x00000000ff00723e */ /* 0x000fce00000000ff */
.L_x_6853:
[----:B-----5:R-:W-:Y:S01]  /*7db0*/  HADD2.F32 R0, -RZ, R0.H0_H0 ;  /* 0x20000000ff007230 */ /* 0x020fe20000004100 */
[----:B------:R-:W2:Y:S01]  /*7dc0*/  LDC.U8 R4, c[0x0][0x491] ;  /* 0x00012440ff047b82 */ /* 0x000ea20000000000 */
[----:B------:R-:W-:-:S03]  /*7dd0*/  HADD2.F32 R22, -RZ, R22.H0_H0 ;  /* 0x20000016ff167230 */ /* 0x000fc60000004100 */
[----:B------:R-:W-:-:S06]  /*7de0*/  FMUL.FTZ R0, R0, -1.4426950216293334961 ;  /* 0xbfb8aa3b00007820 */ /* 0x000fcc0000410000 */
[----:B------:R-:W0:Y:S01]  /*7df0*/  MUFU.EX2 R0, R0 ;  /* 0x0000000000007308 */ /* 0x000e220000000800 */
[----:B--2---:R-:W-:Y:S01]  /*7e00*/  PRMT R5, R4, 0x9910, RZ ;  /* 0x0000991004057816 */ /* 0x004fe200000000ff */
[----:B01----:R-:W-:-:S03]  /*7e10*/  FADD.FTZ R2, R0, 1 ;  /* 0x3f80000000027421 */ /* 0x003fc60000010000 */
        /* <DEDUP_REMOVED lines=17> */
.L_x_6884:
[----:B------:R-:W-:-:S06]  /*7f30*/  HADD2.F32 R3, -RZ, R3.H0_H0 ;  /* 0x20000003ff037230 */ /* 0x000fcc0000004100 */
[----:B------:R-:W0:Y:S02]  /*7f40*/  F2I.S64.TRUNC R2, R3 ;  /* 0x0000000300027311 */ /* 0x000e24000020d900 */
[----:B0-----:R0:W-:Y:S01]  /*7f50*/  STG.E.U8 desc[UR36][R16.64], R2 ;  /* 0x0000000210007986 */ /* 0x0011e2000c101124 */
[----:B------:R-:W-:Y:S05]  /*7f60*/  BRA `(.L_x_6886) ;  /* 0x0000000c00847947 */ /* 0x000fea0003800000 */
.L_x_6883:
        /* <DEDUP_REMOVED lines=10> */
.L_x_6888:
[----:B------:R-:W-:-:S06]  /*8010*/  HADD2.F32 R3, -RZ, R3.H0_H0 ;  /* 0x20000003ff037230 */ /* 0x000fcc0000004100 */
[----:B------:R-:W0:Y:S02]  /*8020*/  F2I.FTZ.TRUNC.NTZ R3, R3 ;  /* 0x0000000300037305 */ /* 0x000e24000021f100 */
[----:B0-----:R3:W-:Y:S01]  /*8030*/  STG.E desc[UR36][R16.64], R3 ;  /* 0x0000000310007986 */ /* 0x0017e2000c101924 */
[----:B------:R-:W-:Y:S05]  /*8040*/  BRA `(.L_x_6886) ;  /* 0x0000000c004c7947 */ /* 0x000fea0003800000 */
.L_x_6887:
[----:B------:R-:W-:-:S06]  /*8050*/  HADD2.F32 R3, -RZ, R3.H0_H0 ;  /* 0x20000003ff037230 */ /* 0x000fcc0000004100 */
[----:B------:R-:W0:Y:S02]  /*8060*/  F2I.FTZ.TRUNC.NTZ R3, R3 ;  /* 0x0000000300037305 */ /* 0x000e24000021f100 */
[----:B0-----:R2:W-:Y:S01]  /*8070*/  STG.E.U16 desc[UR36][R16.64], R3 ;  /* 0x0000000310007986 */ /* 0x0015e2000c101524 */
[----:B------:R-:W-:Y:S05]  /*8080*/  BRA `(.L_x_6886) ;  /* 0x0000000c003c7947 */ /* 0x000fea0003800000 */
.L_x_6882:
        /* <DEDUP_REMOVED lines=9> */
.L_x_6890:
[----:B------:R0:W-:Y:S01]  /*8120*/  STG.E.U16 desc[UR36][R16.64], R3 ;  /* 0x0000000310007986 */ /* 0x0001e2000c101524 */
[----:B------:R-:W-:Y:S05]  /*8130*/  BRA `(.L_x_6886) ;  /* 0x0000000c00107947 */ /* 0x000fea0003800000 */
.L_x_6889:
        /* <DEDUP_REMOVED lines=10> */
.L_x_6892:
[----:B------:R-:W-:-:S05]  /*81e0*/  HADD2.F32 R0, -RZ, R3.H0_H0 ;  /* 0x20000003ff007230 */ /* 0x000fca0000004100 */
[----:B------:R-:W-:-:S04]  /*81f0*/  F2FP.F16.F32.PACK_AB R0, RZ, R0 ;  /* 0x00000000ff00723e */ /* 0x000fc800000000ff */
[----:B------:R-:W-:-:S05]  /*8200*/  PRMT R0, R0, 0x5410, RZ ;  /* 0x0000541000007816 */ /* 0x000fca00000000ff */
[----:B------:R0:W-:Y:S01]  /*8210*/  STG.E desc[UR36][R16.64], R0 ;  /* 0x0000000010007986 */ /* 0x0001e2000c101924 */
[----:B------:R-:W-:Y:S05]  /*8220*/  BRA `(.L_x_6886) ;  /* 0x0000000800d47947 */ /* 0x000fea0003800000 */
.L_x_6891:
[----:B------:R-:W-:-:S05]  /*8230*/  HADD2.F32 R2, -RZ, R3.H0_H0 ;  /* 0x20000003ff027230 */ /* 0x000fca0000004100 */
[----:B------:R-:W-:-:S06]  /*8240*/  FMUL.FTZ R2, R2, 1 ;  /* 0x3f80000002027820 */ /* 0x000fcc0000410000 */
[----:B------:R-:W0:Y:S02]  /*8250*/  F2F.F64.F32 R2, R2 ;  /* 0x0000000200027310 */ /* 0x000e240000201800 */
[----:B0-----:R0:W-:Y:S01]  /*8260*/  STG.E.64 desc[UR36][R16.64], R2 ;  /* 0x0000000210007986 */ /* 0x0011e2000c101b24 */
[----:B------:R-:W-:Y:S05]  /*8270*/  BRA `(.L_x_6886) ;  /* 0x0000000800c07947 */ /* 0x000fea0003800000 */
.L_x_6881:
        /* <DEDUP_REMOVED lines=13> */
.L_x_6895:
[----:B------:R-:W-:Y:S01]  /*8350*/  HADD2.F32 R3, -RZ, R3.H0_H0 ;  /* 0x20000003ff037230 */ /* 0x000fe20000004100 */
[----:B------:R-:W-:-:S04]  /*8360*/  CS2R R6, SRZ ;  /* 0x0000000000067805 */ /* 0x000fc8000001ff00 */
[----:B------:R-:W-:-:S04]  /*8370*/  FMUL.FTZ R3, R3, 1 ;  /* 0x3f80000003037820 */ /* 0x000fc80000410000 */
[----:B------:R-:W0:Y:S02]  /*8380*/  F2F.F64.F32 R4, R3 ;  /* 0x0000000300047310 */ /* 0x000e240000201800 */
[----:B0-----:R0:W-:Y:S01]  /*8390*/  STG.E.128 desc[UR36][R16.64], R4 ;  /* 0x0000000410007986 */ /* 0x0011e2000c101d24 */
[----:B------:R-:W-:Y:S05]  /*83a0*/  BRA `(.L_x_6886) ;  /* 0x0000000800747947 */ /* 0x000fea0003800000 */
.L_x_6894:
        /* <DEDUP_REMOVED lines=21> */
.L_x_6899:
[----:B------:R-:W-:Y:S05]  /*8500*/  BSYNC B0 ;  /* 0x0000000000007941 */ /* 0x000fea0003800000 */
.L_x_6898:
[----:B------:R-:W-:-:S05]  /*8510*/  LOP3.LUT R3, R0, R3, RZ, 0xfc, !PT ;  /* 0x0000000300037212 */ /* 0x000fca00078efcff */
[----:B------:R0:W-:Y:S01]  /*8520*/  STG.E.U8 desc[UR36][R16.64], R3 ;  /* 0x0000000310007986 */ /* 0x0001e2000c101124 */
[----:B------:R-:W-:Y:S05]  /*8530*/  BRA `(.L_x_6886) ;  /* 0x0000000800107947 */ /* 0x000fea0003800000 */
.L_x_6897:
        /* <DEDUP_REMOVED lines=13> */
.L_x_6901:
[----:B------:R-:W-:Y:S01]  /*8610*/  IMAD.MOV.U32 R0, RZ, RZ, 0x7f ;  /* 0x0000007fff007424 */ /* 0x000fe200078e00ff */
[----:B------:R-:W-:-:S04]  /*8620*/  ISETP.GT.U32.AND P0, PT, R2, 0x7f800000, PT ;  /* 0x7f8000000200780c */ /* 0x000fc80003f04070 */
[----:B------:R-:W-:-:S09]  /*8630*/  SEL R0, R0, 0x7c, P0 ;  /* 0x0000007c00007807 */ /* 0x000fd20000000000 */
.L_x_6902:
[----:B------:R-:W-:Y:S05]  /*8640*/  BSYNC B0 ;  /* 0x0000000000007941 */ /* 0x000fea0003800000 */
.L_x_6900:
[----:B------:R-:W-:-:S04]  /*8650*/  LOP3.LUT R2, R3, 0x80000000, RZ, 0xc0, !PT ;  /* 0x8000000003027812 */ /* 0x000fc800078ec0ff */
[----:B------:R-:W-:-:S04]  /*8660*/  SHF.R.U32.HI R3, RZ, 0x18, R2 ;  /* 0x00000018ff037819 */ /* 0x000fc80000011602 */
[----:B------:R-:W-:-:S05]  /*8670*/  LOP3.LUT R3, R0, R3, RZ, 0xfc, !PT ;  /* 0x0000000300037212 */ /* 0x000fca00078efcff */
[----:B------:R0:W-:Y:S01]  /*8680*/  STG.E.U8 desc[UR36][R16.64], R3 ;  /* 0x0000000310007986 */ /* 0x0001e2000c101124 */
[----:B------:R-:W-:Y:S05]  /*8690*/  BRA `(.L_x_6886) ;  /* 0x0000000400b87947 */ /* 0x000fea0003800000 */
.L_x_6896:
[----:B------:R-:W-:-:S05]  /*86a0*/  HADD2.F32 R0, -RZ, R3.H0_H0 ;  /* 0x20000003ff007230 */ /* 0x000fca0000004100 */
[----:B------:R-:W-:-:S05]  /*86b0*/  F2FP.BF16.F32.PACK_AB R0, RZ, R0 ;  /* 0x00000000ff00723e */ /* 0x000fca00000010ff */
[----:B------:R0:W-:Y:S01]  /*86c0*/  STG.E.U16 desc[UR36][R16.64], R0 ;  /* 0x0000000010007986 */ /* 0x0001e2000c101524 */
[----:B------:R-:W-:Y:S05]  /*86d0*/  BRA `(.L_x_6886) ;  /* 0x0000000400a87947 */ /* 0x000fea0003800000 */
.L_x_6893:
        /* <DEDUP_REMOVED lines=12> */
.L_x_6905:
        /* <DEDUP_REMOVED lines=17> */
.L_x_6908:
[----:B------:R-:W-:-:S04]  /*88b0*/  LOP3.LUT R2, R3, 0x80000000, RZ, 0xc0, !PT ;  /* 0x8000000003027812 */ /* 0x000fc800078ec0ff */
[----:B------:R-:W-:-:S04]  /*88c0*/  SHF.R.U32.HI R3, RZ, 0x18, R2 ;  /* 0x00000018ff037819 */ /* 0x000fc80000011602 */
[----:B------:R-:W-:-:S04]  /*88d0*/  LOP3.LUT R0, R0, R3, RZ, 0xfc, !PT ;  /* 0x0000000300007212 */ /* 0x000fc800078efcff */
[----:B------:R-:W-:-:S07]  /*88e0*/  PRMT R8, R0, 0x7610, R8 ;  /* 0x0000761000087816 */ /* 0x000fce0000000008 */
.L_x_6907:
[----:B------:R-:W-:Y:S05]  /*88f0*/  BSYNC B0 ;  /* 0x0000000000007941 */ /* 0x000fea0003800000 */
.L_x_6906:
[----:B------:R0:W-:Y:S01]  /*8900*/  STG.E.U8 desc[UR36][R16.64], R8 ;  /* 0x0000000810007986 */ /* 0x0001e2000c101124 */
[----:B------:R-:W-:Y:S05]  /*8910*/  BRA `(.L_x_6886) ;  /* 0x0000000400187947 */ /* 0x000fea0003800000 */
.L_x_6904:
        /* <DEDUP_REMOVED lines=17> */
.L_x_6911:
[----:B------:R-:W-:-:S04]  /*8a30*/  LOP3.LUT R2, R3, 0x80000000, RZ, 0xc0, !PT ;  /* 0x8000000003027812 */ /* 0x000fc800078ec0ff */
[----:B------:R-:W-:-:S04]  /*8a40*/  SHF.R.U32.HI R3, RZ, 0x18, R2 ;  /* 0x00000018ff037819 */ /* 0x000fc80000011602 */
[----:B------:R-:W-:-:S04]  /*8a50*/  LOP3.LUT R0, R0, R3, RZ, 0xfc, !PT ;  /* 0x0000000300007212 */ /* 0x000fc800078efcff */
[----:B------:R-:W-:-:S07]  /*8a60*/  PRMT R8, R0, 0x7610, R8 ;  /* 0x0000761000087816 */ /* 0x000fce0000000008 */
.L_x_6910:
[----:B------:R-:W-:Y:S05]  /*8a70*/  BSYNC B0 ;  /* 0x0000000000007941 */ /* 0x000fea0003800000 */
.L_x_6909:
[----:B------:R0:W-:Y:S01]  /*8a80*/  STG.E.U8 desc[UR36][R16.64], R8 ;  /* 0x0000000810007986 */ /* 0x0001e2000c101124 */
[----:B------:R-:W-:Y:S05]  /*8a90*/  BRA `(.L_x_6886) ;  /* 0x0000000000b87947 */ /* 0x000fea0003800000 */
.L_x_6903:
        /* <DEDUP_REMOVED lines=22> */
.L_x_6885:
        /* <DEDUP_REMOVED lines=16> */
.L_x_6914:
[----:B------:R-:W-:Y:S05]  /*8d00*/  BRA `(.L_x_6886) ;  /* 0x00000000001c7947 */ /* 0x000fea0003800000 */
.L_x_6913:
[----:B------:R-:W-:-:S06]  /*8d10*/  HADD2.F32 R3, -RZ, R3.H0_H0 ;  /* 0x20000003ff037230 */ /* 0x000fcc0000004100 */
[----:B------:R-:W0:Y:S02]  /*8d20*/  F2I.U64.TRUNC R2, R3 ;  /* 0x0000000300027311 */ /* 0x000e24000020d800 */
[----:B0-----:R0:W-:Y:S01]  /*8d30*/  STG.E.64 desc[UR36][R16.64], R2 ;  /* 0x0000000210007986 */ /* 0x0011e2000c101b24 */
[----:B------:R-:W-:Y:S05]  /*8d40*/  BRA `(.L_x_6886) ;  /* 0x00000000000c7947 */ /* 0x000fea0003800000 */
.L_x_6912:
[----:B------:R-:W-:-:S06]  /*8d50*/  HADD2.F32 R3, -RZ, R3.H0_H0 ;  /* 0x20000003ff037230 */ /* 0x000fcc0000004100 */
[----:B------:R-:W0:Y:S02]  /*8d60*/  F2I.FTZ.U32.TRUNC.NTZ R3, R3 ;  /* 0x0000000300037305 */ /* 0x000e24000021f000 */
[----:B0-----:R0:W-:Y:S02]  /*8d70*/  STG.E desc[UR36][R16.64], R3 ;  /* 0x0000000310007986 */ /* 0x0011e4000c101924 */
.L_x_6886:
[----:B------:R-:W-:-:S07]  /*8d80*/  VIADD R19, R19, 0x80 ;  /* 0x0000008013137836 */ /* 0x000fce0000000000 */
.L_x_6813:
[----:B------:R-:W-:Y:S05]  /*8d90*/  BSYNC B6 ;  /* 0x0000000000067941 */ /* 0x000fea0003800000 */
.L_x_6812:
        /* <DEDUP_REMOVED lines=358> */
.L_x_6917:
        /* <DEDUP_REMOVED lines=23> */
.L_x_6921:
[----:B------:R-:W2:Y:S02]  /*a570*/  LDG.E.U8 R2, desc[UR36][R2.64] ;  /* 0x0000002402027981 */ /* 0x000ea4000c1e1100 */
[----:B--2---:R-:W-:-:S04]  /*a580*/  I2FP.F32.U32 R0, R2 ;  /* 0x0000000200007245 */ /* 0x004fc80000201000 */
[----:B------:R-:W-:-:S04]  /*a590*/  F2FP.F16.F32.PACK_AB R0, RZ, R0 ;  /* 0x00000000ff00723e */ /* 0x000fc800000000ff */
[----:B------:R-:W-:Y:S01]  /*a5a0*/  PRMT R22, R0, 0x7610, R22 ;  /* 0x0000761000167816 */ /* 0x000fe20000000016 */
[----:B------:R-:W-:Y:S06]  /*a5b0*/  BRA `(.L_x_6923) ;  /* 0x0000000c00bc7947 */ /* 0x000fec0003800000 */
.L_x_6920:
        /* <DEDUP_REMOVED lines=11> */
.L_x_6925:
[----:B------:R-:W2:Y:S02]  /*a670*/  LDG.E R2, desc[UR36][R2.64] ;  /* 0x0000002402027981 */ /* 0x000ea4000c1e1900 */
[----:B--2---:R-:W-:-:S04]  /*a680*/  I2FP.F32.S32 R0, R2 ;  /* 0x0000000200007245 */ /* 0x004fc80000201400 */
[----:B------:R-:W-:-:S04]  /*a690*/  F2FP.F16.F32.PACK_AB R0, RZ, R0 ;  /* 0x00000000ff00723e */ /* 0x000fc800000000ff */
[----:B------:R-:W-:Y:S01]  /*a6a0*/  PRMT R22, R0, 0x7610, R22 ;  /* 0x0000761000167816 */ /* 0x000fe20000000016 */
[----:B------:R-:W-:Y:S06]  /*a6b0*/  BRA `(.L_x_6923) ;  /* 0x0000000c007c7947 */ /* 0x000fec0003800000 */
.L_x_6924:
[----:B------:R-:W2:Y:S02]  /*a6c0*/  LDG.E.U16 R2, desc[UR36][R2.64] ;  /* 0x0000002402027981 */ /* 0x000ea4000c1e1500 */
[----:B--2---:R-:W0:Y:S02]  /*a6d0*/  I2F.S16 R0, R2 ;  /* 0x0000000200007306 */ /* 0x004e240000101400 */
[----:B0-----:R-:W-:-:S04]  /*a6e0*/  F2FP.F16.F32.PACK_AB R0, RZ, R0 ;  /* 0x00000000ff00723e */ /* 0x001fc800000000ff */
[----:B------:R-:W-:Y:S01]  /*a6f0*/  PRMT R22, R0, 0x7610, R22 ;  /* 0x0000761000167816 */ /* 0x000fe20000000016 */
[----:B------:R-:W-:Y:S06]  /*a700*/  BRA `(.L_x_6923) ;  /* 0x0000000c00687947 */ /* 0x000fec0003800000 */
.L_x_6919:
        /* <DEDUP_REMOVED lines=9> */
.L_x_6927:
[----:B------:R0:W5:Y:S01]  /*a7a0*/  LDG.E.U16 R22, desc[UR36][R2.64] ;  /* 0x0000002402167981 */ /* 0x000162000c1e1500 */
[----:B------:R-:W-:Y:S05]  /*a7b0*/  BRA `(.L_x_6923) ;  /* 0x0000000c003c7947 */ /* 0x000fea0003800000 */
.L_x_6926:
        /* <DEDUP_REMOVED lines=9> */
.L_x_6929:
[----:B------:R1:W5:Y:S01]  /*a850*/  LDG.E.U16 R22, desc[UR36][R2.64] ;  /* 0x0000002402167981 */ /* 0x000362000c1e1500 */
[----:B------:R-:W-:Y:S05]  /*a860*/  BRA `(.L_x_6923) ;  /* 0x0000000c00107947 */ /* 0x000fea0003800000 */
.L_x_6928:
        /* <DEDUP_REMOVED lines=9> */
.L_x_6918:
        /* <DEDUP_REMOVED lines=14> */
.L_x_6932:
        /* <DEDUP_REMOVED lines=9> */
.L_x_6931:
        /* <DEDUP_REMOVED lines=28> */
.L_x_6934:
        /* <DEDUP_REMOVED lines=15> */
.L_x_6933:
[----:B------:R-:W2:Y:S02]  /*ad20*/  LDG.E.U16 R0, desc[UR36][R2.64] ;  /* 0x0000002402007981 */ /* 0x000ea4000c1e1500 */
[----:B--2---:R-:W-:-:S05]  /*ad30*/  IMAD.U32 R0, R0, 0x10000, RZ ;  /* 0x0001000000007824 */ /* 0x004fca00078e00ff */
[----:B------:R-:W-:-:S04]  /*ad40*/  F2FP.F16.F32.PACK_AB R0, RZ, R0 ;  /* 0x00000000ff00723e */ /* 0x000fc800000000ff */
[----:B------:R-:W-:Y:S01]  /*ad50*/  PRMT R22, R0, 0x7610, R22 ;  /* 0x0000761000167816 */ /* 0x000fe20000000016 */
[----:B------:R-:W-:Y:S06]  /*ad60*/  BRA `(.L_x_6923) ;  /* 0x0000000400d07947 */ /* 0x000fec0003800000 */
.L_x_6930:
        /* <DEDUP_REMOVED lines=13> */
.L_x_6937:
        /* <DEDUP_REMOVED lines=21> */
.L_x_6941:
[----:B------:R-:W-:Y:S05]  /*af90*/  BSYNC B1 ;  /* 0x0000000000017941 */ /* 0x000fea0003800000 */
.L_x_6940:
[----:B------:R-:W-:Y:S01]  /*afa0*/  LEA R3, R0, 0x3b800000, 0x17 ;  /* 0x3b80000000037811 */ /* 0x000fe200078eb8ff */
[----:B------:R-:W-:-:S05]  /*afb0*/  IMAD.SHL.U32 R0, R2, 0x100000, RZ ;  /* 0x0010000002007824 */ /* 0x000fca00078e00ff */
[----:B------:R-:W-:-:S07]  /*afc0*/  LOP3.LUT R0, R3, R0, R4, 0xfe, !PT ;  /* 0x0000000003007212 */ /* 0x000fce00078efe04 */
.L_x_6939:
[----:B------:R-:W-:Y:S05]  /*afd0*/  BSYNC B0 ;  /* 0x0000000000007941 */ /* 0x000fea0003800000 */
.L_x_6938:
[----:B------:R-:W-:-:S04]  /*afe0*/  F2FP.F16.F32.PACK_AB R0, RZ, R0 ;  /* 0x00000000ff00723e */ /* 0x000fc800000000ff */
[----:B------:R-:W-:Y:S01]  /*aff0*/  PRMT R22, R0, 0x7610, R22 ;  /* 0x0000761000167816 */ /* 0x000fe20000000016 */
[----:B------:R-:W-:Y:S06]  /*b000*/  BRA `(.L_x_6923) ;  /* 0x0000000400287947 */ /* 0x000fec0003800000 */
.L_x_6936:
        /* <DEDUP_REMOVED lines=21> */
.L_x_6945:
[----:B------:R-:W-:Y:S05]  /*b160*/  BSYNC B1 ;  /* 0x0000000000017941 */ /* 0x000fea0003800000 */
.L_x_6944:
[----:B------:R-:W-:Y:S01]  /*b170*/  LEA R3, R0, 0x37800000, 0x17 ;  /* 0x3780000000037811 */ /* 0x000fe200078eb8ff */
[----:B------:R-:W-:-:S05]  /*b180*/  IMAD.SHL.U32 R0, R2, 0x200000, RZ ;  /* 0x0020000002007824 */ /* 0x000fca00078e00ff */
[----:B------:R-:W-:-:S07]  /*b190*/  LOP3.LUT R0, R3, R0, R4, 0xfe, !PT ;  /* 0x0000000003007212 */ /* 0x000fce00078efe04 */
.L_x_6943:
[----:B------:R-:W-:Y:S05]  /*b1a0*/  BSYNC B0 ;  /* 0x0000000000007941 */ /* 0x000fea0003800000 */
.L_x_6942:
[----:B------:R-:W-:-:S04]  /*b1b0*/  F2FP.F16.F32.PACK_AB R0, RZ, R0 ;  /* 0x00000000ff00723e */ /* 0x000fc800000000ff */
[----:B------:R-:W-:Y:S01]  /*b1c0*/  PRMT R22, R0, 0x7610, R22 ;  /* 0x0000761000167816 */ /* 0x000fe20000000016 */
[----:B------:R-:W-:Y:S06]  /*b1d0*/  BRA `(.L_x_6923) ;  /* 0x0000000000b47947 */ /* 0x000fec0003800000 */
.L_x_6935:
        /* <DEDUP_REMOVED lines=14> */
.L_x_6949:
[----:B------:R-:W-:Y:S05]  /*b2c0*/  BSYNC B0 ;  /* 0x0000000000007941 */ /* 0x000fea0003800000 */
.L_x_6948:
[----:B------:R-:W-:-:S04]  /*b2d0*/  F2FP.F16.F32.PACK_AB R0, RZ, R0 ;  /* 0x00000000ff00723e */ /* 0x000fc800000000ff */
[----:B------:R-:W-:Y:S01]  /*b2e0*/  PRMT R22, R0, 0x7610, R22 ;  /* 0x0000761000167816 */ /* 0x000fe20000000016 */
[----:B------:R-:W-:Y:S06]  /*b2f0*/  BRA `(.L_x_6923) ;  /* 0x00000000006c7947 */ /* 0x000fec0003800000 */
.L_x_6922:
        /* <DEDUP_REMOVED lines=16> */
.L_x_6950:
[----:B------:R-:W-:Y:S01]  /*b400*/  PRMT R22, RZ, 0x7610, R22 ;  /* 0x00007610ff167816 */ /* 0x000fe20000000016 */
[----:B------:R-:W-:Y:S06]  /*b410*/  BRA `(.L_x_6923) ;  /* 0x0000000000247947 */ /* 0x000fec0003800000 */
.L_x_6947:
[----:B------:R-:W2:Y:S02]  /*b420*/  LDG.E.64 R2, desc[UR36][R2.64] ;  /* 0x0000002402027981 */ /* 0x000ea4000c1e1b00 */
[----:B--2---:R-:W0:Y:S02]  /*b430*/  I2F.U64 R0, R2 ;  /* 0x0000000200007312 */ /* 0x004e240000301000 */
[----:B0-----:R-:W-:-:S04]  /*b440*/  F2FP.F16.F32.PACK_AB R0, RZ, R0 ;  /* 0x00000000ff00723e */ /* 0x001fc800000000ff */
[----:B------:R-:W-:Y:S01]  /*b450*/  PRMT R22, R0, 0x7610, R22 ;  /* 0x0000761000167816 */ /* 0x000fe20000000016 */
[----:B------:R-:W-:Y:S06]  /*b460*/  BRA `(.L_x_6923) ;  /* 0x0000000000107947 */ /* 0x000fec0003800000 */
.L_x_6946:
[----:B------:R-:W2:Y:S02]  /*b470*/  LDG.E R2, desc[UR36][R2.64] ;  /* 0x0000002402027981 */ /* 0x000ea4000c1e1900 */
[----:B--2---:R-:W-:-:S04]  /*b480*/  I2FP.F32.U32 R0, R2 ;  /* 0x0000000200007245 */ /* 0x004fc80000201000 */
[----:B------:R-:W-:-:S04]  /*b490*/  F2FP.F16.F32.PACK_AB R0, RZ, R0 ;  /* 0x00000000ff00723e */ /* 0x000fc800000000ff */
[----:B------:R-:W-:-:S07]  /*b4a0*/  PRMT R22, R0, 0x7610, R22 ;  /* 0x0000761000167816 */ /* 0x000fce0000000016 */
.L_x_6923:
        /* <DEDUP_REMOVED lines=19> */
.L_x_6954:
[----:B------:R-:W2:Y:S02]  /*b5e0*/  LDG.E.U8 R2, desc[UR36][R2.64] ;  /* 0x0000002402027981 */ /* 0x000ea4000c1e1100 */
[----:B--2---:R-:W-:-:S04]  /*b5f0*/  I2FP.F32.U32 R0, R2 ;  /* 0x0000000200007245 */ /* 0x004fc80000201000 */
[----:B------:R-:W-:Y:S01]  /*b600*/  F2FP.F16.F32.PACK_AB R0, RZ, R0 ;  /* 0x00000000ff00723e */ /* 0x000fe200000000ff */
[----:B------:R-:W-:Y:S06]  /*b610*/  BRA `(.L_x_6956) ;  /* 0x0000000c00887947 */ /* 0x000fec0003800000 */
.L_x_6953:
        /* <DEDUP_REMOVED lines=10> */
.L_x_6958:
[----:B------:R-:W2:Y:S02]  /*b6c0*/  LDG.E R2, desc[UR36][R2.64] ;  /* 0x0000002402027981 */ /* 0x000ea4000c1e1900 */
[----:B--2---:R-:W-:-:S04]  /*b6d0*/  I2FP.F32.S32 R0, R2 ;  /* 0x0000000200007245 */ /* 0x004fc80000201400 */
[----:B------:R-:W-:Y:S01]  /*b6e0*/  F2FP.F16.F32.PACK_AB R0, RZ, R0 ;  /* 0x00000000ff00723e */ /* 0x000fe200000000ff */
[----:B------:R-:W-:Y:S06]  /*b6f0*/  BRA `(.L_x_6956) ;  /* 0x0000000c00507947 */ /* 0x000fec0003800000 */
.L_x_6957:
[----:B------:R-:W2:Y:S02]  /*b700*/  LDG.E.U16 R2, desc[UR36][R2.64] ;  /* 0x0000002402027981 */ /* 0x000ea4000c1e1500 */
[----:B--2---:R-:W0:Y:S02]  /*b710*/  I2F.S16 R0, R2 ;  /* 0x0000000200007306 */ /* 0x004e240000101400 */
[----:B0-----:R-:W-:Y:S01]  /*b720*/  F2FP.F16.F32.PACK_AB R0, RZ, R0 ;  /* 0x00000000ff00723e */ /* 0x001fe200000000ff */
[----:B------:R-:W-:Y:S06]  /*b730*/  BRA `(.L_x_6956) ;  /* 0x0000000c00407947 */ /* 0x000fec0003800000 */
.L_x_6952:
        /* <DEDUP_REMOVED lines=9> */
.L_x_6960:
[----:B------:R0:W5:Y:S01]  /*b7d0*/  LDG.E.U16 R0, desc[UR36][R2.64] ;  /* 0x0000002402007981 */ /* 0x000162000c1e1500 */
[----:B------:R-:W-:Y:S05]  /*b7e0*/  BRA `(.L_x_6956) ;  /* 0x0000000c00147947 */ /* 0x000fea0003800000 */
.L_x_6959:
        /* <DEDUP_REMOVED lines=9> */
.L_x_6962:
[----:B------:R1:W5:Y:S01]  /*b880*/  LDG.E.U16 R0, desc[UR36][R2.64] ;  /* 0x0000002402007981 */ /* 0x000362000c1e1500 */
[----:B------:R-:W-:Y:S05]  /*b890*/  BRA `(.L_x_6956) ;  /* 0x0000000800e87947 */ /* 0x000fea0003800000 */
.L_x_6961:
        /* <DEDUP_REMOVED lines=8> */
.L_x_6951:
        /* <DEDUP_REMOVED lines=13> */
.L_x_6965:
        /* <DEDUP_REMOVED lines=8> */
.L_x_6964:
        /* <DEDUP_REMOVED lines=28> */
.L_x_6967:
        /* <DEDUP_REMOVED lines=15> */
.L_x_6966:
[----:B------:R-:W2:Y:S02]  /*bd20*/  LDG.E.U16 R0, desc[UR36][R2.64] ;  /* 0x0000002402007981 */ /* 0x000ea4000c1e1500 */
[----:B--2---:R-:W-:-:S05]  /*bd30*/  IMAD.U32 R0, R0, 0x10000, RZ ;  /* 0x0001000000007824 */ /* 0x004fca00078e00ff */
[----:B------:R-:W-:Y:S01]  /*bd40*/  F2FP.F16.F32.PACK_AB R0, RZ, R0 ;  /* 0x00000000ff00723e */ /* 0x000fe200000000ff */
[----:B------:R-:W-:Y:S06]  /*bd50*/  BRA `(.L_x_6956) ;  /* 0x0000000400b87947 */ /* 0x000fec0003800000 */
.L_x_6963:
        /* <DEDUP_REMOVED lines=12> */
.L_x_6970:
        /* <DEDUP_REMOVED lines=21> */
.L_x_6974:
[----:B------:R-:W-:Y:S05]  /*bf70*/  BSYNC B1 ;  /* 0x0000000000017941 */ /* 0x000fea0003800000 */
.L_x_6973:
[----:B------:R-:W-:Y:S01]  /*bf80*/  LEA R3, R0, 0x3b800000, 0x17 ;  /* 0x3b80000000037811 */ /* 0x000fe200078eb8ff */
[----:B------:R-:W-:-:S05]  /*bf90*/  IMAD.SHL.U32 R0, R2, 0x100000, RZ ;  /* 0x0010000002007824 */ /* 0x000fca00078e00ff */
[----:B------:R-:W-:-:S07]  /*bfa0*/  LOP3.LUT R0, R3, R0, R4, 0xfe, !PT ;  /* 0x0000000003007212 */ /* 0x000fce00078efe04 */
.L_x_6972:
[----:B------:R-:W-:Y:S05]  /*bfb0*/  BSYNC B0 ;  /* 0x0000000000007941 */ /* 0x000fea0003800000 */
.L_x_6971:
[----:B------:R-:W-:Y:S01]  /*bfc0*/  F2FP.F16.F32.PACK_AB R0, RZ, R0 ;  /* 0x00000000ff00723e */ /* 0x000fe200000000ff */
[----:B------:R-:W-:Y:S06]  /*bfd0*/  BRA `(.L_x_6956) ;  /* 0x0000000400187947 */ /* 0x000fec0003800000 */
.L_x_6969:
        /* <DEDUP_REMOVED lines=21> */
.L_x_6978:
[----:B------:R-:W-:Y:S05]  /*c130*/  BSYNC B1 ;  /* 0x0000000000017941 */ /* 0x000fea0003800000 */
.L_x_6977:
[----:B------:R-:W-:Y:S01]  /*c140*/  LEA R3, R0, 0x37800000, 0x17 ;  /* 0x3780000000037811 */ /* 0x000fe200078eb8ff */
[----:B------:R-:W-:-:S05]  /*c150*/  IMAD.SHL.U32 R0, R2, 0x200000, RZ ;  /* 0x0020000002007824 */ /* 0x000fca00078e00ff */
[----:B------:R-:W-:-:S07]  /*c160*/  LOP3.LUT R0, R3, R0, R4, 0xfe, !PT ;  /* 0x0000000003007212 */ /* 0x000fce00078efe04 */
.L_x_6976:
[----:B------:R-:W-:Y:S05]  /*c170*/  BSYNC B0 ;  /* 0x0000000000007941 */ /* 0x000fea0003800000 */
.L_x_6975:
[----:B------:R-:W-:Y:S01]  /*c180*/  F2FP.F16.F32.PACK_AB R0, RZ, R0 ;  /* 0x00000000ff00723e */ /* 0x000fe200000000ff */
[----:B------:R-:W-:Y:S06]  /*c190*/  BRA `(.L_x_6956) ;  /* 0x0000000000a87947 */ /* 0x000fec0003800000 */
.L_x_6968:
        /* <DEDUP_REMOVED lines=14> */
.L_x_6982:
[----:B------:R-:W-:Y:S05]  /*c280*/  BSYNC B0 ;  /* 0x0000000000007941 */ /* 0x000fea0003800000 */
.L_x_6981:
[----:B------:R-:W-:Y:S01]  /*c290*/  F2FP.F16.F32.PACK_AB R0, RZ, R0 ;  /* 0x00000000ff00723e */ /* 0x000fe200000000ff */
[----:B------:R-:W-:Y:S06]  /*c2a0*/  BRA `(.L_x_6956) ;  /* 0x0000000000647947 */ /* 0x000fec0003800000 */
.L_x_6955:
        /* <DEDUP_REMOVED lines=16> */
.L_x_6983:
[----:B------:R-:W-:Y:S01]  /*c3b0*/  PRMT R0, RZ, 0x7610, R0 ;  /* 0x00007610ff007816 */ /* 0x000fe20000000000 */
[----:B------:R-:W-:Y:S06]  /*c3c0*/  BRA `(.L_x_6956) ;  /* 0x00000000001c7947 */ /* 0x000fec0003800000 */
.L_x_6980:
[----:B------:R-:W2:Y:S02]  /*c3d0*/  LDG.E.64 R2, desc[UR36][R2.64] ;  /* 0x0000002402027981 */ /* 0x000ea4000c1e1b00 */
[----:B--2---:R-:W0:Y:S02]  /*c3e0*/  I2F.U64 R0, R2 ;  /* 0x0000000200007312 */ /* 0x004e240000301000 */
[----:B0-----:R-:W-:Y:S01]  /*c3f0*/  F2FP.F16.F32.PACK_AB R0, RZ, R0 ;  /* 0x00000000ff00723e */ /* 0x001fe200000000ff */
[----:B------:R-:W-:Y:S06]  /*c400*/  BRA `(.L_x_6956) ;  /* 0x00000000000c7947 */ /* 0x000fec0003800000 */
.L_x_6979:
[----:B------:R-:W2:Y:S02]  /*c410*/  LDG.E R2, desc[UR36][R2.64] ;  /* 0x0000002402027981 */ /* 0x000ea4000c1e1900 */
[----:B--2---:R-:W-:-:S04]  /*c420*/  I2FP.F32.U32 R0, R2 ;  /* 0x0000000200007245 */ /* 0x004fc80000201000 */
[----:B------:R-:W-:-:S07]  /*c430*/  F2FP.F16.F32.PACK_AB R0, RZ, R0 ;  /* 0x00000000ff00723e */ /* 0x000fce00000000ff */
.L_x_6956:
        /* <DEDUP_REMOVED lines=24> */
.L_x_6987:
[----:B------:R-:W-:-:S06]  /*c5c0*/  HADD2.F32 R3, -RZ, R3.H0_H0 ;  /* 0x20000003ff037230 */ /* 0x000fcc0000004100 */
[----:B------:R-:W0:Y:S02]  /*c5d0*/  F2I.S64.TRUNC R2, R3 ;  /* 0x0000000300027311 */ /* 0x000e24000020d900 */
[----:B0-----:R0:W-:Y:S01]  /*c5e0*/  STG.E.U8 desc[UR36][R16.64], R2 ;  /* 0x0000000210007986 */ /* 0x0011e2000c101124 */
[----:B------:R-:W-:Y:S05]  /*c5f0*/  BRA `(.L_x_6989) ;  /* 0x0000000c00847947 */ /* 0x000fea0003800000 */
.L_x_6986:
        /* <DEDUP_REMOVED lines=10> */
.L_x_6991:
[----:B------:R-:W-:-:S06]  /*c6a0*/  HADD2.F32 R3, -RZ, R3.H0_H0 ;  /* 0x20000003ff037230 */ /* 0x000fcc0000004100 */
[----:B------:R-:W0:Y:S02]  /*c6b0*/  F2I.FTZ.TRUNC.NTZ R3, R3 ;  /* 0x0000000300037305 */ /* 0x000e24000021f100 */
[----:B0-----:R0:W-:Y:S01]  /*c6c0*/  STG.E desc[UR36][R16.64], R3 ;  /* 0x0000000310007986 */ /* 0x0011e2000c101924 */
[----:B------:R-:W-:Y:S05]  /*c6d0*/  BRA `(.L_x_6989) ;  /* 0x0000000c004c7947 */ /* 0x000fea0003800000 */
.L_x_6990:
[----:B------:R-:W-:-:S06]  /*c6e0*/  HADD2.F32 R3, -RZ, R3.H0_H0 ;  /* 0x20000003ff037230 */ /* 0x000fcc0000004100 */
[----:B------:R-:W0:Y:S02]  /*c6f0*/  F2I.FTZ.TRUNC.NTZ R3, R3 ;  /* 0x0000000300037305 */ /* 0x000e24000021f100 */
[----:B0-----:R0:W-:Y:S01]  /*c700*/  STG.E.U16 desc[UR36][R16.64], R3 ;  /* 0x0000000310007986 */ /* 0x0011e2000c101524 */
[----:B------:R-:W-:Y:S05]  /*c710*/  BRA `(.L_x_6989) ;  /* 0x0000000c003c7947 */ /* 0x000fea0003800000 */
.L_x_6985:
        /* <DEDUP_REMOVED lines=9> */
.L_x_6993:
[----:B------:R0:W-:Y:S01]  /*c7b0*/  STG.E.U16 desc[UR36][R16.64], R3 ;  /* 0x0000000310007986 */ /* 0x0001e2000c101524 */
[----:B------:R-:W-:Y:S05]  /*c7c0*/  BRA `(.L_x_6989) ;  /* 0x0000000c00107947 */ /* 0x000fea0003800000 */
.L_x_6992:
        /* <DEDUP_REMOVED lines=10> */
.L_x_6995:
[----:B------:R-:W-:-:S05]  /*c870*/  HADD2.F32 R0, -RZ, R3.H0_H0 ;  /* 0x20000003ff007230 */ /* 0x000fca0000004100 */
[----:B------:R-:W-:-:S04]  /*c880*/  F2FP.F16.F32.PACK_AB R0, RZ, R0 ;  /* 0x00000000ff00723e */ /* 0x000fc800000000ff */
[----:B------:R-:W-:-:S05]  /*c890*/  PRMT R0, R0, 0x5410, RZ ;  /* 0x0000541000007816 */ /* 0x000fca00000000ff */
[----:B------:R0:W-:Y:S01]  /*c8a0*/  STG.E desc[UR36][R16.64], R0 ;  /* 0x0000000010007986 */ /* 0x0001e2000c101924 */
[----:B------:R-:W-:Y:S05]  /*c8b0*/  BRA `(.L_x_6989) ;  /* 0x0000000800d47947 */ /* 0x000fea0003800000 */
.L_x_6994:
[----:B------:R-:W-:-:S05]  /*c8c0*/  HADD2.F32 R2, -RZ, R3.H0_H0 ;  /* 0x20000003ff027230 */ /* 0x000fca0000004100 */
[----:B------:R-:W-:-:S06]  /*c8d0*/  FMUL.FTZ R2, R2, 1 ;  /* 0x3f80000002027820 */ /* 0x000fcc0000410000 */
[----:B------:R-:W0:Y:S02]  /*c8e0*/  F2F.F64.F32 R2, R2 ;  /* 0x0000000200027310 */ /* 0x000e240000201800 */
[----:B0-----:R0:W-:Y:S01]  /*c8f0*/  STG.E.64 desc[UR36][R16.64], R2 ;  /* 0x0000000210007986 */ /* 0x0011e2000c101b24 */
[----:B------:R-:W-:Y:S05]  /*c900*/  BRA `(.L_x_6989) ;  /* 0x0000000800c07947 */ /* 0x000fea0003800000 */
.L_x_6984:
        /* <DEDUP_REMOVED lines=13> */
.L_x_6998:
[----:B------:R-:W-:Y:S01]  /*c9e0*/  HADD2.F32 R3, -RZ, R3.H0_H0 ;  /* 0x20000003ff037230 */ /* 0x000fe20000004100 */
[----:B------:R-:W-:-:S04]  /*c9f0*/  CS2R R6, SRZ ;  /* 0x0000000000067805 */ /* 0x000fc8000001ff00 */
[----:B------:R-:W-:-:S04]  /*ca00*/  FMUL.FTZ R3, R3, 1 ;  /* 0x3f80000003037820 */ /* 0x000fc80000410000 */
[----:B------:R-:W0:Y:S02]  /*ca10*/  F2F.F64.F32 R4, R3 ;  /* 0x0000000300047310 */ /* 0x000e240000201800 */
[----:B0-----:R0:W-:Y:S01]  /*ca20*/  STG.E.128 desc[UR36][R16.64], R4 ;  /* 0x0000000410007986 */ /* 0x0011e2000c101d24 */
[----:B------:R-:W-:Y:S05]  /*ca30*/  BRA `(.L_x_6989) ;  /* 0x0000000800747947 */ /* 0x000fea0003800000 */
.L_x_6997:
        /* <DEDUP_REMOVED lines=21> */
.L_x_7002:
[----:B------:R-:W-:Y:S05]  /*cb90*/  BSYNC B0 ;  /* 0x0000000000007941 */ /* 0x000fea0003800000 */
.L_x_7001:
[----:B------:R-:W-:-:S05]  /*cba0*/  LOP3.LUT R3, R0, R3, RZ, 0xfc, !PT ;  /* 0x0000000300037212 */ /* 0x000fca00078efcff */
[----:B------:R0:W-:Y:S01]  /*cbb0*/  STG.E.U8 desc[UR36][R16.64], R3 ;  /* 0x0000000310007986 */ /* 0x0001e2000c101124 */
[----:B------:R-:W-:Y:S05]  /*cbc0*/  BRA `(.L_x_6989) ;  /* 0x0000000800107947 */ /* 0x000fea0003800000 */
.L_x_7000:
        /* <DEDUP_REMOVED lines=13> */
.L_x_7004:
[----:B------:R-:W-:Y:S01]  /*cca0*/  IMAD.MOV.U32 R0, RZ, RZ, 0x7f ;  /* 0x0000007fff007424 */ /* 0x000fe200078e00ff */
[----:B------:R-:W-:-:S04]  /*ccb0*/  ISETP.GT.U32.AND P0, PT, R2, 0x7f800000, PT ;  /* 0x7f8000000200780c */ /* 0x000fc80003f04070 */
[----:B------:R-:W-:-:S09]  /*ccc0*/  SEL R0, R0, 0x7c, P0 ;  /* 0x0000007c00007807 */ /* 0x000fd20000000000 */
.L_x_7005:
[----:B------:R-:W-:Y:S05]  /*ccd0*/  BSYNC B0 ;  /* 0x0000000000007941 */ /* 0x000fea0003800000 */
.L_x_7003:
[----:B------:R-:W-:-:S04]  /*cce0*/  LOP3.LUT R2, R3, 0x80000000, RZ, 0xc0, !PT ;  /* 0x8000000003027812 */ /* 0x000fc800078ec0ff */
[----:B------:R-:W-:-:S04]  /*ccf0*/  SHF.R.U32.HI R3, RZ, 0x18, R2 ;  /* 0x00000018ff037819 */ /* 0x000fc80000011602 */
[----:B------:R-:W-:-:S05]  /*cd00*/  LOP3.LUT R3, R0, R3, RZ, 0xfc, !PT ;  /* 0x0000000300037212 */ /* 0x000fca00078efcff */
[----:B------:R0:W-:Y:S01]  /*cd10*/  STG.E.U8 desc[UR36][R16.64], R3 ;  /* 0x0000000310007986 */ /* 0x0001e2000c101124 */
[----:B------:R-:W-:Y:S05]  /*cd20*/  BRA `(.L_x_6989) ;  /* 0x0000000400b87947 */ /* 0x000fea0003800000 */
.L_x_6999:
[----:B------:R-:W-:-:S05]  /*cd30*/  HADD2.F32 R0, -RZ, R3.H0_H0 ;  /* 0x20000003ff007230 */ /* 0x000fca0000004100 */
[----:B------:R-:W-:-:S05]  /*cd40*/  F2FP.BF16.F32.PACK_AB R0, RZ, R0 ;  /* 0x00000000ff00723e */ /* 0x000fca00000010ff */
[----:B------:R0:W-:Y:S01]  /*cd50*/  STG.E.U16 desc[UR36][R16.64], R0 ;  /* 0x0000000010007986 */ /* 0x0001e2000c101524 */
[----:B------:R-:W-:Y:S05]  /*cd60*/  BRA `(.L_x_6989) ;  /* 0x0000000400a87947 */ /* 0x000fea0003800000 */
.L_x_6996:
        /* <DEDUP_REMOVED lines=12> */
.L_x_7008:
        /* <DEDUP_REMOVED lines=17> */
.L_x_7011:
[----:B------:R-:W-:-:S04]  /*cf40*/  LOP3.LUT R2, R3, 0x80000000, RZ, 0xc0, !PT ;  /* 0x8000000003027812 */ /* 0x000fc800078ec0ff */
[----:B------:R-:W-:-:S04]  /*cf50*/  SHF.R.U32.HI R3, RZ, 0x18, R2 ;  /* 0x00000018ff037819 */ /* 0x000fc80000011602 */
[----:B------:R-:W-:-:S04]  /*cf60*/  LOP3.LUT R0, R0, R3, RZ, 0xfc, !PT ;  /* 0x0000000300007212 */ /* 0x000fc800078efcff */
[----:B------:R-:W-:-:S07]  /*cf70*/  PRMT R8, R0, 0x7610, R8 ;  /* 0x0000761000087816 */ /* 0x000fce0000000008 */
.L_x_7010:
[----:B------:R-:W-:Y:S05]  /*cf80*/  BSYNC B0 ;  /* 0x0000000000007941 */ /* 0x000fea0003800000 */
.L_x_7009:
[----:B------:R3:W-:Y:S01]  /*cf90*/  STG.E.U8 desc[UR36][R16.64], R8 ;  /* 0x0000000810007986 */ /* 0x0007e2000c101124 */
[----:B------:R-:W-:Y:S05]  /*cfa0*/  BRA `(.L_x_6989) ;  /* 0x0000000400187947 */ /* 0x000fea0003800000 */
.L_x_7007:
        /* <DEDUP_REMOVED lines=17> */
.L_x_7014:
[----:B------:R-:W-:-:S04]  /*d0c0*/  LOP3.LUT R2, R3, 0x80000000, RZ, 0xc0, !PT ;  /* 0x8000000003027812 */ /* 0x000fc800078ec0ff */
[----:B------:R-:W-:-:S04]  /*d0d0*/  SHF.R.U32.HI R3, RZ, 0x18, R2 ;  /* 0x00000018ff037819 */ /* 0x000fc80000011602 */
[----:B------:R-:W-:-:S04]  /*d0e0*/  LOP3.LUT R0, R0, R3, RZ, 0xfc, !PT ;  /* 0x0000000300007212 */ /* 0x000fc800078efcff */
[----:B------:R-:W-:-:S07]  /*d0f0*/  PRMT R8, R0, 0x7610, R8 ;  /* 0x0000761000087816 */ /* 0x000fce0000000008 */
.L_x_7013:
[----:B------:R-:W-:Y:S05]  /*d100*/  BSYNC B0 ;  /* 0x0000000000007941 */ /* 0x000fea0003800000 */
.L_x_7012:
[----:B------:R0:W-:Y:S01]  /*d110*/  STG.E.U8 desc[UR36][R16.64], R8 ;  /* 0x0000000810007986 */ /* 0x0001e2000c101124 */
[----:B------:R-:W-:Y:S05]  /*d120*/  BRA `(.L_x_6989) ;  /* 0x0000000000b87947 */ /* 0x000fea0003800000 */
.L_x_7006:
        /* <DEDUP_REMOVED lines=22> */
.L_x_6988:
        /* <DEDUP_REMOVED lines=16> */
.L_x_7017:
[----:B------:R-:W-:Y:S05]  /*d390*/  BRA `(.L_x_6989) ;  /* 0x00000000001c7947 */ /* 0x000fea0003800000 */
.L_x_7016:
[----:B------:R-:W-:-:S06]  /*d3a0*/  HADD2.F32 R3, -RZ, R3.H0_H0 ;  /* 0x20000003ff037230 */ /* 0x000fcc0000004100 */
[----:B------:R-:W0:Y:S02]  /*d3b0*/  F2I.U64.TRUNC R2, R3 ;  /* 0x0000000300027311 */ /* 0x000e24000020d800 */
[----:B0-----:R1:W-:Y:S01]  /*d3c0*/  STG.E.64 desc[UR36][R16.64], R2 ;  /* 0x0000000210007986 */ /* 0x0013e2000c101b24 */
[----:B------:R-:W-:Y:S05]  /*d3d0*/  BRA `(.L_x_6989) ;  /* 0x00000000000c7947 */ /* 0x000fea0003800000 */
.L_x_7015:
[----:B------:R-:W-:-:S06]  /*d3e0*/  HADD2.F32 R3, -RZ, R3.H0_H0 ;  /* 0x20000003ff037230 */ /* 0x000fcc0000004100 */
[----:B------:R-:W0:Y:S02]  /*d3f0*/  F2I.FTZ.U32.TRUNC.NTZ R3, R3 ;  /* 0x0000000300037305 */ /* 0x000e24000021f000 */
[----:B0-----:R0:W-:Y:S02]  /*d400*/  STG.E desc[UR36][R16.64], R3 ;  /* 0x0000000310007986 */ /* 0x0011e4000c101924 */
.L_x_6989:
[----:B------:R-:W-:-:S07]  /*d410*/  VIADD R19, R19, 0x80 ;  /* 0x0000008013137836 */ /* 0x000fce0000000000 */
.L_x_6916:
[----:B------:R-:W-:Y:S05]  /*d420*/  BSYNC B6 ;  /* 0x0000000000067941 */ /* 0x000fea0003800000 */
.L_x_6915:
        /* <DEDUP_REMOVED lines=357> */
.L_x_7018:
        /* <DEDUP_REMOVED lines=23> */
.L_x_7022:
[----:B------:R-:W2:Y:S02]  /*ebf0*/  LDG.E.U8 R2, desc[UR36][R2.64] ;  /* 0x0000002402027981 */ /* 0x000ea4000c1e1100 */
[----:B--2---:R-:W-:-:S04]  /*ec00*/  I2FP.F32.U32 R0, R2 ;  /* 0x0000000200007245 */ /* 0x004fc80000201000 */
[----:B------:R-:W-:-:S04]  /*ec10*/  F2FP.F16.F32.PACK_AB R0, RZ, R0 ;  /* 0x00000000ff00723e */ /* 0x000fc800000000ff */
[----:B------:R-:W-:Y:S01]  /*ec20*/  PRMT R19, R0, 0x7610, R19 ;  /* 0x0000761000137816 */ /* 0x000fe20000000013 */
[----:B------:R-:W-:Y:S06]  /*ec30*/  BRA `(.L_x_7024) ;  /* 0x0000000c00bc7947 */ /* 0x000fec0003800000 */
.L_x_7021:
        /* <DEDUP_REMOVED lines=11> */
.L_x_7026:
[----:B------:R-:W2:Y:S02]  /*ecf0*/  LDG.E R2, desc[UR36][R2.64] ;  /* 0x0000002402027981 */ /* 0x000ea4000c1e1900 */
[----:B--2---:R-:W-:-:S04]  /*ed00*/  I2FP.F32.S32 R0, R2 ;  /* 0x0000000200007245 */ /* 0x004fc80000201400 */
[----:B------:R-:W-:-:S04]  /*ed10*/  F2FP.F16.F32.PACK_AB R0, RZ, R0 ;  /* 0x00000000ff00723e */ /* 0x000fc800000000ff */
[----:B------:R-:W-:Y:S01]  /*ed20*/  PRMT R19, R0, 0x7610, R19 ;  /* 0x0000761000137816 */ /* 0x000fe20000000013 */
[----:B------:R-:W-:Y:S06]  /*ed30*/  BRA `(.L_x_7024) ;  /* 0x0000000c007c7947 */ /* 0x000fec0003800000 */
.L_x_7025:
[----:B------:R-:W2:Y:S02]  /*ed40*/  LDG.E.U16 R2, desc[UR36][R2.64] ;  /* 0x0000002402027981 */ /* 0x000ea4000c1e1500 */
[----:B--2---:R-:W0:Y:S02]  /*ed50*/  I2F.S16 R0, R2 ;  /* 0x0000000200007306 */ /* 0x004e240000101400 */
[----:B0-----:R-:W-:-:S04]  /*ed60*/  F2FP.F16.F32.PACK_AB R0, RZ, R0 ;  /* 0x00000000ff00723e */ /* 0x001fc800000000ff */
[----:B------:R-:W-:Y:S01]  /*ed70*/  PRMT R19, R0, 0x7610, R19 ;  /* 0x0000761000137816 */ /* 0x000fe20000000013 */
[----:B------:R-:W-:Y:S06]  /*ed80*/  BRA `(.L_x_7024) ;  /* 0x0000000c00687947 */ /* 0x000fec0003800000 */
.L_x_7020:
        /* <DEDUP_REMOVED lines=9> */
.L_x_7028:
[----:B------:R1:W5:Y:S01]  /*ee20*/  LDG.E.U16 R19, desc[UR36][R2.64] ;  /* 0x0000002402137981 */ /* 0x000362000c1e1500 */
[----:B------:R-:W-:Y:S05]  /*ee30*/  BRA `(.L_x_7024) ;  /* 0x0000000c003c7947 */ /* 0x000fea0003800000 */
.L_x_7027:
        /* <DEDUP_REMOVED lines=9> */
.L_x_7030:
[----:B------:R0:W5:Y:S01]  /*eed0*/  LDG.E.U16 R19, desc[UR36][R2.64] ;  /* 0x0000002402137981 */ /* 0x000162000c1e1500 */
[----:B------:R-:W-:Y:S05]  /*eee0*/  BRA `(.L_x_7024) ;  /* 0x0000000c00107947 */ /* 0x000fea0003800000 */
.L_x_7029:
        /* <DEDUP_REMOVED lines=9> */
.L_x_7019:
        /* <DEDUP_REMOVED lines=14> */
.L_x_7033:
        /* <DEDUP_REMOVED lines=9> */
.L_x_7032:
        /* <DEDUP_REMOVED lines=28> */
.L_x_7035:
        /* <DEDUP_REMOVED lines=15> */
.L_x_7034:
[----:B------:R-:W2:Y:S02]  /*f3a0*/  LDG.E.U16 R0, desc[UR36][R2.64] ;  /* 0x0000002402007981 */ /* 0x000ea4000c1e1500 */
[----:B--2---:R-:W-:-:S05]  /*f3b0*/  IMAD.U32 R0, R0, 0x10000, RZ ;  /* 0x0001000000007824 */ /* 0x004fca00078e00ff */
[----:B------:R-:W-:-:S04]  /*f3c0*/  F2FP.F16.F32.PACK_AB R0, RZ, R0 ;  /* 0x00000000ff00723e */ /* 0x000fc800000000ff */
[----:B------:R-:W-:Y:S01]  /*f3d0*/  PRMT R19, R0, 0x7610, R19 ;  /* 0x0000761000137816 */ /* 0x000fe20000000013 */
[----:B------:R-:W-:Y:S06]  /*f3e0*/  BRA `(.L_x_7024) ;  /* 0x0000000400d07947 */ /* 0x000fec0003800000 */
.L_x_7031:
        /* <DEDUP_REMOVED lines=13> */
.L_x_7038:
        /* <DEDUP_REMOVED lines=21> */
.L_x_7042:
[----:B------:R-:W-:Y:S05]  /*f610*/  BSYNC B1 ;  /* 0x0000000000017941 */ /* 0x000fea0003800000 */
.L_x_7041:
[----:B------:R-:W-:Y:S01]  /*f620*/  LEA R3, R0, 0x3b800000, 0x17 ;  /* 0x3b80000000037811 */ /* 0x000fe200078eb8ff */
[----:B------:R-:W-:-:S05]  /*f630*/  IMAD.SHL.U32 R0, R2, 0x100000, RZ ;  /* 0x0010000002007824 */ /* 0x000fca00078e00ff */
[----:B------:R-:W-:-:S07]  /*f640*/  LOP3.LUT R0, R3, R0, R4, 0xfe, !PT ;  /* 0x0000000003007212 */ /* 0x000fce00078efe04 */
.L_x_7040:
[----:B------:R-:W-:Y:S05]  /*f650*/  BSYNC B0 ;  /* 0x0000000000007941 */ /* 0x000fea0003800000 */
.L_x_7039:
[----:B------:R-:W-:-:S04]  /*f660*/  F2FP.F16.F32.PACK_AB R0, RZ, R0 ;  /* 0x00000000ff00723e */ /* 0x000fc800000000ff */
[----:B------:R-:W-:Y:S01]  /*f670*/  PRMT R19, R0, 0x7610, R19 ;  /* 0x0000761000137816 */ /* 0x000fe20000000013 */
[----:B------:R-:W-:Y:S06]  /*f680*/  BRA `(.L_x_7024) ;  /* 0x0000000400287947 */ /* 0x000fec0003800000 */
.L_x_7037:
        /* <DEDUP_REMOVED lines=21> */
.L_x_7046:
[----:B------:R-:W-:Y:S05]  /*f7e0*/  BSYNC B1 ;  /* 0x0000000000017941 */ /* 0x000fea0003800000 */
.L_x_7045:
[----:B------:R-:W-:Y:S01]  /*f7f0*/  LEA R3, R0, 0x37800000, 0x17 ;  /* 0x3780000000037811 */ /* 0x000fe200078eb8ff */
[----:B------:R-:W-:-:S05]  /*f800*/  IMAD.SHL.U32 R0, R2, 0x200000, RZ ;  /* 0x0020000002007824 */ /* 0x000fca00078e00ff */
[----:B------:R-:W-:-:S07]  /*f810*/  LOP3.LUT R0, R3, R0, R4, 0xfe, !PT ;  /* 0x0000000003007212 */ /* 0x000fce00078efe04 */
.L_x_7044:
[----:B------:R-:W-:Y:S05]  /*f820*/  BSYNC B0 ;  /* 0x0000000000007941 */ /* 0x000fea0003800000 */
.L_x_7043:
[----:B------:R-:W-:-:S04]  /*f830*/  F2FP.F16.F32.PACK_AB R0, RZ, R0 ;  /* 0x00000000ff00723e */ /* 0x000fc800000000ff */
[----:B------:R-:W-:Y:S01]  /*f840*/  PRMT R19, R0, 0x7610, R19 ;  /* 0x0000761000137816 */ /* 0x000fe20000000013 */
[----:B------:R-:W-:Y:S06]  /*f850*/  BRA `(.L_x_7024) ;  /* 0x0000000000b47947 */ /* 0x000fec0003800000 */
.L_x_7036:
        /* <DEDUP_REMOVED lines=14> */
.L_x_7050:
[----:B------:R-:W-:Y:S05]  /*f940*/  BSYNC B0 ;  /* 0x0000000000007941 */ /* 0x000fea0003800000 */
.L_x_7049:
[----:B------:R-:W-:-:S04]  /*f950*/  F2FP.F16.F32.PACK_AB R0, RZ, R0 ;  /* 0x00000000ff00723e */ /* 0x000fc800000000ff */
[----:B------:R-:W-:Y:S01]  /*f960*/  PRMT R19, R0, 0x7610, R19 ;  /* 0x0000761000137816 */ /* 0x000fe20000000013 */
[----:B------:R-:W-:Y:S06]  /*f970*/  BRA `(.L_x_7024) ;  /* 0x00000000006c7947 */ /* 0x000fec0003800000 */
.L_x_7023:
        /* <DEDUP_REMOVED lines=16> */
.L_x_7051:
[----:B------:R-:W-:Y:S01]  /*fa80*/  PRMT R19, RZ, 0x7610, R19 ;  /* 0x00007610ff137816 */ /* 0x000fe20000000013 */
[----:B------:R-:W-:Y:S06]  /*fa90*/  BRA `(.L_x_7024) ;  /* 0x0000000000247947 */ /* 0x000fec0003800000 */
.L_x_7048:
[----:B------:R-:W2:Y:S02]  /*faa0*/  LDG.E.64 R2, desc[UR36][R2.64] ;  /* 0x0000002402027981 */ /* 0x000ea4000c1e1b00 */
[----:B--2---:R-:W0:Y:S02]  /*fab0*/  I2F.U64 R0, R2 ;  /* 0x0000000200007312 */ /* 0x004e240000301000 */
[----:B0-----:R-:W-:-:S04]  /*fac0*/  F2FP.F16.F32.PACK_AB R0, RZ, R0 ;  /* 0x00000000ff00723e */ /* 0x001fc800000000ff */
[----:B------:R-:W-:Y:S01]  /*fad0*/  PRMT R19, R0, 0x7610, R19 ;  /* 0x0000761000137816 */ /* 0x000fe20000000013 */
[----:B------:R-:W-:Y:S06]  /*fae0*/  BRA `(.L_x_7024) ;  /* 0x0000000000107947 */ /* 0x000fec0003800000 */
.L_x_7047:
[----:B------:R-:W2:Y:S02]  /*faf0*/  LDG.E R2, desc[UR36][R2.64] ;  /* 0x0000002402027981 */ /* 0x000ea4000c1e1900 */
[----:B--2---:R-:W-:-:S04]  /*fb00*/  I2FP.F32.U32 R0, R2 ;  /* 0x0000000200007245 */ /* 0x004fc80000201000 */
[----:B------:R-:W-:-:S04]  /*fb10*/  F2FP.F16.F32.PACK_AB R0, RZ, R0 ;  /* 0x00000000ff00723e */ /* 0x000fc800000000ff */
[----:B------:R-:W-:-:S07]  /*fb20*/  PRMT R19, R0, 0x7610, R19 ;  /* 0x0000761000137816 */ /* 0x000fce0000000013 */
.L_x_7024:
        /* <DEDUP_REMOVED lines=19> */
.L_x_7055:
[----:B------:R-:W2:Y:S02]  /*fc60*/  LDG.E.U8 R2, desc[UR36][R2.64] ;  /* 0x0000002402027981 */ /* 0x000ea4000c1e1100 */
[----:B--2---:R-:W-:-:S04]  /*fc70*/  I2FP.F32.U32 R0, R2 ;  /* 0x0000000200007245 */ /* 0x004fc80000201000 */
[----:B------:R-:W-:Y:S01]  /*fc80*/  F2FP.F16.F32.PACK_AB R0, RZ, R0 ;  /* 0x00000000ff00723e */ /* 0x000fe200000000ff */
[----:B------:R-:W-:Y:S06]  /*fc90*/  BRA `(.L_x_7057) ;  /* 0x0000000c00887947 */ /* 0x000fec0003800000 */
.L_x_7054:
        /* <DEDUP_REMOVED lines=10> */
.L_x_7059:
[----:B------:R-:W2:Y:S02]  /*fd40*/  LDG.E R2, desc[UR36][R2.64] ;  /* 0x0000002402027981 */ /* 0x000ea4000c1e1900 */
[----:B--2---:R-:W-:-:S04]  /*fd50*/  I2FP.F32.S32 R0, R2 ;  /* 0x0000000200007245 */ /* 0x004fc80000201400 */
[----:B------:R-:W-:Y:S01]  /*fd60*/  F2FP.F16.F32.PACK_AB R0, RZ, R0 ;  /* 0x00000000ff00723e */ /* 0x000fe200000000ff */
[----:B------:R-:W-:Y:S06]  /*fd70*/  BRA `(.L_x_7057) ;  /* 0x0000000c00507947 */ /* 0x000fec0003800000 */
.L_x_7058:
[----:B------:R-:W2:Y:S02]  /*fd80*/  LDG.E.U16 R2, desc[UR36][R2.64] ;  /* 0x0000002402027981 */ /* 0x000ea4000c1e1500 */
[----:B--2---:R-:W0:Y:S02]  /*fd90*/  I2F.S16 R0, R2 ;  /* 0x0000000200007306 */ /* 0x004e240000101400 */
[----:B0-----:R-:W-:Y:S01]  /*fda0*/  F2FP.F16.F32.PACK_AB R0, RZ, R0 ;  /* 0x00000000ff00723e */ /* 0x001fe200000000ff */
[----:B------:R-:W-:Y:S06]  /*fdb0*/  BRA `(.L_x_7057) ;  /* 0x0000000c00407947 */ /* 0x000fec0003800000 */
.L_x_7053:
        /* <DEDUP_REMOVED lines=9> */
.L_x_7061:
[----:B------:R1:W5:Y:S01]  /*fe50*/  LDG.E.U16 R0, desc[UR36][R2.64] ;  /* 0x0000002402007981 */ /* 0x000362000c1e1500 */
[----:B------:R-:W-:Y:S05]  /*fe60*/  BRA `(.L_x_7057) ;  /* 0x0000000c00147947 */ /* 0x000fea0003800000 */
.L_x_7060:
        /* <DEDUP_REMOVED lines=9> */
.L_x_7063:
[----:B------:R0:W5:Y:S01]  /*ff00*/  LDG.E.U16 R0, desc[UR36][R2.64] ;  /* 0x0000002402007981 */ /* 0x000162000c1e1500 */
[----:B------:R-:W-:Y:S05]  /*ff10*/  BRA `(.L_x_7057) ;  /* 0x0000000800e87947 */ /* 0x000fea0003800000 */
.L_x_7062:
        /* <DEDUP_REMOVED lines=8> */
.L_x_7052:
        /* <DEDUP_REMOVED lines=13> */
.L_x_7066:
        /* <DEDUP_REMOVED lines=8> */
.L_x_7065:
        /* <DEDUP_REMOVED lines=28> */
.L_x_7068:
        /* <DEDUP_REMOVED lines=15> */
.L_x_7067:
[----:B------:R-:W2:Y:S02]  /*103a0*/  LDG.E.U16 R0, desc[UR36][R2.64] ;  /* 0x0000002402007981 */ /* 0x000ea4000c1e1500 */
[----:B--2---:R-:W-:-:S05]  /*103b0*/  IMAD.U32 R0, R0, 0x10000, RZ ;  /* 0x0001000000007824 */ /* 0x004fca00078e00ff */
[----:B------:R-:W-:Y:S01]  /*103c0*/  F2FP.F16.F32.PACK_AB R0, RZ, R0 ;  /* 0x00000000ff00723e */ /* 0x000fe200000000ff */
[----:B------:R-:W-:Y:S06]  /*103d0*/  BRA `(.L_x_7057) ;  /* 0x0000000400b87947 */ /* 0x000fec0003800000 */
.L_x_7064:
        /* <DEDUP_REMOVED lines=12> */
.L_x_7071:
        /* <DEDUP_REMOVED lines=21> */
.L_x_7075:
[----:B------:R-:W-:Y:S05]  /*105f0*/  BSYNC B1 ;  /* 0x0000000000017941 */ /* 0x000fea0003800000 */
.L_x_7074:
[----:B------:R-:W-:Y:S01]  /*10600*/  LEA R3, R0, 0x3b800000, 0x17 ;  /* 0x3b80000000037811 */ /* 0x000fe200078eb8ff */
[----:B------:R-:W-:-:S05]  /*10610*/  IMAD.SHL.U32 R0, R2, 0x100000, RZ ;  /* 0x0010000002007824 */ /* 0x000fca00078e00ff */
[----:B------:R-:W-:-:S07]  /*10620*/  LOP3.LUT R0, R3, R0, R4, 0xfe, !PT ;  /* 0x0000000003007212 */ /* 0x000fce00078efe04 */
.L_x_7073:
[----:B------:R-:W-:Y:S05]  /*10630*/  BSYNC B0 ;  /* 0x0000000000007941 */ /* 0x000fea0003800000 */
.L_x_7072:
[----:B------:R-:W-:Y:S01]  /*10640*/  F2FP.F16.F32.PACK_AB R0, RZ, R0 ;  /* 0x00000000ff00723e */ /* 0x000fe200000000ff */
[----:B------:R-:W-:Y:S06]  /*10650*/  BRA `(.L_x_7057) ;  /* 0x0000000400187947 */ /* 0x000fec0003800000 */
.L_x_7070:
        /* <DEDUP_REMOVED lines=21> */
.L_x_7079:
[----:B------:R-:W-:Y:S05]  /*107b0*/  BSYNC B1 ;  /* 0x0000000000017941 */ /* 0x000fea0003800000 */
.L_x_7078:
[----:B------:R-:W-:Y:S01]  /*107c0*/  LEA R3, R0, 0x37800000, 0x17 ;  /* 0x3780000000037811 */ /* 0x000fe200078eb8ff */
[----:B------:R-:W-:-:S05]  /*107d0*/  IMAD.SHL.U32 R0, R2, 0x200000, RZ ;  /* 0x0020000002007824 */ /* 0x000fca00078e00ff */
[----:B------:R-:W-:-:S07]  /*107e0*/  LOP3.LUT R0, R3, R0, R4, 0xfe, !PT ;  /* 0x0000000003007212 */ /* 0x000fce00078efe04 */
.L_x_7077:
[----:B------:R-:W-:Y:S05]  /*107f0*/  BSYNC B0 ;  /* 0x0000000000007941 */ /* 0x000fea0003800000 */
.L_x_7076:
[----:B------:R-:W-:Y:S01]  /*10800*/  F2FP.F16.F32.PACK_AB R0, RZ, R0 ;  /* 0x00000000ff00723e */ /* 0x000fe200000000ff */
[----:B------:R-:W-:Y:S06]  /*10810*/  BRA `(.L_x_7057) ;  /* 0x0000000000a87947 */ /* 0x000fec0003800000 */
.L_x_7069:
        /* <DEDUP_REMOVED lines=14> */
.L_x_7083:
[----:B------:R-:W-:Y:S05]  /*10900*/  BSYNC B0 ;  /* 0x0000000000007941 */ /* 0x000fea0003800000 */
.L_x_7082:
[----:B------:R-:W-:Y:S01]  /*10910*/  F2FP.F16.F32.PACK_AB R0, RZ, R0 ;  /* 0x00000000ff00723e */ /* 0x000fe200000000ff */
[----:B------:R-:W-:Y:S06]  /*10920*/  BRA `(.L_x_7057) ;  /* 0x0000000000647947 */ /* 0x000fec0003800000 */
.L_x_7056:
        /* <DEDUP_REMOVED lines=16> */
.L_x_7084:
[----:B------:R-:W-:Y:S01]  /*10a30*/  PRMT R0, RZ, 0x7610, R0 ;  /* 0x00007610ff007816 */ /* 0x000fe20000000000 */
[----:B------:R-:W-:Y:S06]  /*10a40*/  BRA `(.L_x_7057) ;  /* 0x00000000001c7947 */ /* 0x000fec0003800000 */
.L_x_7081:
[----:B------:R-:W2:Y:S02]  /*10a50*/  LDG.E.64 R2, desc[UR36][R2.64] ;  /* 0x0000002402027981 */ /* 0x000ea4000c1e1b00 */
[----:B--2---:R-:W0:Y:S02]  /*10a60*/  I2F.U64 R0, R2 ;  /* 0x0000000200007312 */ /* 0x004e240000301000 */
[----:B0-----:R-:W-:Y:S01]  /*10a70*/  F2FP.F16.F32.PACK_AB R0, RZ, R0 ;  /* 0x00000000ff00723e */ /* 0x001fe200000000ff */
[----:B------:R-:W-:Y:S06]  /*10a80*/  BRA `(.L_x_7057) ;  /* 0x00000000000c7947 */ /* 0x000fec0003800000 */
.L_x_7080:
[----:B------:R-:W2:Y:S02]  /*10a90*/  LDG.E R2, desc[UR36][R2.64] ;  /* 0x0000002402027981 */ /* 0x000ea4000c1e1900 */
[----:B--2---:R-:W-:-:S04]  /*10aa0*/  I2FP.F32.U32 R0, R2 ;  /* 0x0000000200007245 */ /* 0x004fc80000201000 */
[----:B------:R-:W-:-:S07]  /*10ab0*/  F2FP.F16.F32.PACK_AB R0, RZ, R0 ;  /* 0x00000000ff00723e */ /* 0x000fce00000000ff */
.L_x_7057:
[----:B-----5:R-:W-:Y:S01]  /*10ac0*/  HADD2.F32 R0, -RZ, R0.H0_H0 ;  /* 0x20000000ff007230 */ /* 0x020fe20000004100 */
[----:B01----:R-:W0:Y:S01]  /*10ad0*/  LDC.U8 R3, c[0x0][0x491] ;  /* 0x00012440ff037b82 */ /* 0x003e220000000000 */
[----:B------:R-:W-:-:S03]  /*10ae0*/  HADD2.F32 R19, -RZ, R19.H0_H0 ;  /* 0x20000013ff137230 */ /* 0x000fc60000004100 */
[----:B------:R-:W-:-:S06]  /*10af0*/  FMUL.FTZ R0, R0, -1.4426950216293334961 ;  /* 0xbfb8aa3b00007820 */ /* 0x000fcc0000410000 */
[----:B------:R-:W1:Y:S01]  /*10b00*/  MUFU.EX2 R0, R0 ;  /* 0x0000000000007308 */ /* 0x000e620000000800 */
[----:B0-----:R-:W-:Y:S01]  /*10b10*/  PRMT R4, R3, 0x9910, RZ ;  /* 0x0000991003047816 */ /* 0x001fe200000000ff */
[----:B-1----:R-:W-:-:S03]  /*10b20*/  FADD.FTZ R2, R0, 1 ;  /* 0x3f80000000027421 */ /* 0x002fc60000010000 */
        /* <DEDUP_REMOVED lines=17> */
.L_x_7088:
[----:B------:R-:W-:-:S06]  /*10c40*/  HADD2.F32 R3, -RZ, R19.H0_H0 ;  /* 0x20000013ff037230 */ /* 0x000fcc0000004100 */
[----:B------:R-:W0:Y:S02]  /*10c50*/  F2I.S64.TRUNC R2, R3 ;  /* 0x0000000300027311 */ /* 0x000e24000020d900 */
[----:B0-----:R-:W-:Y:S01]  /*10c60*/  STG.E.U8 desc[UR36][R16.64], R2 ;  /* 0x0000000210007986 */ /* 0x001fe2000c101124 */
[----:B------:R-:W-:Y:S05]  /*10c70*/  EXIT ;  /* 0x000000000000794d */ /* 0x000fea0003800000 */
.L_x_7087:
        /* <DEDUP_REMOVED lines=10> */
.L_x_7091:
[----:B------:R-:W-:-:S06]  /*10d20*/  HADD2.F32 R19, -RZ, R19.H0_H0 ;  /* 0x20000013ff137230 */ /* 0x000fcc0000004100 */
[----:B------:R-:W0:Y:S02]  /*10d30*/  F2I.FTZ.TRUNC.NTZ R19, R19 ;  /* 0x0000001300137305 */ /* 0x000e24000021f100 */
[----:B0-----:R-:W-:Y:S01]  /*10d40*/  STG.E desc[UR36][R16.64], R19 ;  /* 0x0000001310007986 */ /* 0x001fe2000c101924 */
[----:B------:R-:W-:Y:S05]  /*10d50*/  EXIT ;  /* 0x000000000000794d */ /* 0x000fea0003800000 */
.L_x_7090:
[----:B------:R-:W-:-:S06]  /*10d60*/  HADD2.F32 R19, -RZ, R19.H0_H0 ;  /* 0x20000013ff137230 */ /* 0x000fcc0000004100 */
[----:B------:R-:W0:Y:S02]  /*10d70*/  F2I.FTZ.TRUNC.NTZ R19, R19 ;  /* 0x0000001300137305 */ /* 0x000e24000021f100 */
[----:B0-----:R-:W-:Y:S01]  /*10d80*/  STG.E.U16 desc[UR36][R16.64], R19 ;  /* 0x0000001310007986 */ /* 0x001fe2000c101524 */
[----:B------:R-:W-:Y:S05]  /*10d90*/  EXIT ;  /* 0x000000000000794d */ /* 0x000fea0003800000 */
.L_x_7086:
        /* <DEDUP_REMOVED lines=9> */
.L_x_7093:
[----:B------:R-:W-:Y:S01]  /*10e30*/  STG.E.U16 desc[UR36][R16.64], R19 ;  /* 0x0000001310007986 */ /* 0x000fe2000c101524 */
[----:B------:R-:W-:Y:S05]  /*10e40*/  EXIT ;  /* 0x000000000000794d */ /* 0x000fea0003800000 */
.L_x_7092:
        /* <DEDUP_REMOVED lines=10> */
.L_x_7095:
[----:B------:R-:W-:-:S05]  /*10ef0*/  HADD2.F32 R0, -RZ, R19.H0_H0 ;  /* 0x20000013ff007230 */ /* 0x000fca0000004100 */
[----:B------:R-:W-:-:S04]  /*10f00*/  F2FP.F16.F32.PACK_AB R0, RZ, R0 ;  /* 0x00000000ff00723e */ /* 0x000fc800000000ff */
[----:B------:R-:W-:-:S05]  /*10f10*/  PRMT R0, R0, 0x5410, RZ ;  /* 0x0000541000007816 */ /* 0x000fca00000000ff */
[----:B------:R-:W-:Y:S01]  /*10f20*/  STG.E desc[UR36][R16.64], R0 ;  /* 0x0000000010007986 */ /* 0x000fe2000c101924 */
[----:B------:R-:W-:Y:S05]  /*10f30*/  EXIT ;  /* 0x000000000000794d */ /* 0x000fea0003800000 */
.L_x_7094:
[----:B------:R-:W-:-:S05]  /*10f40*/  HADD2.F32 R2, -RZ, R19.H0_H0 ;  /* 0x20000013ff027230 */ /* 0x000fca0000004100 */
[----:B------:R-:W-:-:S06]  /*10f50*/  FMUL.FTZ R2, R2, 1 ;  /* 0x3f80000002027820 */ /* 0x000fcc0000410000 */
[----:B------:R-:W0:Y:S02]  /*10f60*/  F2F.F64.F32 R2, R2 ;  /* 0x0000000200027310 */ /* 0x000e240000201800 */
[----:B0-----:R-:W-:Y:S01]  /*10f70*/  STG.E.64 desc[UR36][R16.64], R2 ;  /* 0x0000000210007986 */ /* 0x001fe2000c101b24 */
[----:B------:R-:W-:Y:S05]  /*10f80*/  EXIT ;  /* 0x000000000000794d */ /* 0x000fea0003800000 */
.L_x_7085:
        /* <DEDUP_REMOVED lines=13> */
.L_x_7098:
[----:B------:R-:W-:Y:S01]  /*11060*/  HADD2.F32 R19, -RZ, R19.H0_H0 ;  /* 0x20000013ff137230 */ /* 0x000fe20000004100 */
[----:B------:R-:W-:-:S04]  /*11070*/  CS2R R6, SRZ ;  /* 0x0000000000067805 */ /* 0x000fc8000001ff00 */
[----:B------:R-:W-:-:S06]  /*11080*/  FMUL.FTZ R4, R19, 1 ;  /* 0x3f80000013047820 */ /* 0x000fcc0000410000 */
[----:B------:R-:W0:Y:S02]  /*11090*/  F2F.F64.F32 R4, R4 ;  /* 0x0000000400047310 */ /* 0x000e240000201800 */
[----:B0-----:R-:W-:Y:S01]  /*110a0*/  STG.E.128 desc[UR36][R16.64], R4 ;  /* 0x0000000410007986 */ /* 0x001fe2000c101d24 */
[----:B------:R-:W-:Y:S05]  /*110b0*/  EXIT ;  /* 0x000000000000794d */ /* 0x000fea0003800000 */
.L_x_7097:
        /* <DEDUP_REMOVED lines=21> */
.L_x_7102:
[----:B------:R-:W-:Y:S05]  /*11210*/  BSYNC B0 ;  /* 0x0000000000007941 */ /* 0x000fea0003800000 */
.L_x_7101:
[----:B------:R-:W-:-:S05]  /*11220*/  LOP3.LUT R3, R0, R3, RZ, 0xfc, !PT ;  /* 0x0000000300037212 */ /* 0x000fca00078efcff */
[----:B------:R-:W-:Y:S01]  /*11230*/  STG.E.U8 desc[UR36][R16.64], R3 ;  /* 0x0000000310007986 */ /* 0x000fe2000c101124 */
[----:B------:R-:W-:Y:S05]  /*11240*/  EXIT ;  /* 0x000000000000794d */ /* 0x000fea0003800000 */
.L_x_7100:
        /* <DEDUP_REMOVED lines=13> */
.L_x_7104:
[----:B------:R-:W-:Y:S01]  /*11320*/  IMAD.MOV.U32 R0, RZ, RZ, 0x7f ;  /* 0x0000007fff007424 */ /* 0x000fe200078e00ff */
[----:B------:R-:W-:-:S04]  /*11330*/  ISETP.GT.U32.AND P0, PT, R2, 0x7f800000, PT ;  /* 0x7f8000000200780c */ /* 0x000fc80003f04070 */
[----:B------:R-:W-:-:S09]  /*11340*/  SEL R0, R0, 0x7c, P0 ;  /* 0x0000007c00007807 */ /* 0x000fd20000000000 */
.L_x_7105:
[----:B------:R-:W-:Y:S05]  /*11350*/  BSYNC B0 ;  /* 0x0000000000007941 */ /* 0x000fea0003800000 */
.L_x_7103:
[----:B------:R-:W-:-:S04]  /*11360*/  LOP3.LUT R2, R19, 0x80000000, RZ, 0xc0, !PT ;  /* 0x8000000013027812 */ /* 0x000fc800078ec0ff */
[----:B------:R-:W-:-:S04]  /*11370*/  SHF.R.U32.HI R3, RZ, 0x18, R2 ;  /* 0x00000018ff037819 */ /* 0x000fc80000011602 */
[----:B------:R-:W-:-:S05]  /*11380*/  LOP3.LUT R3, R0, R3, RZ, 0xfc, !PT ;  /* 0x0000000300037212 */ /* 0x000fca00078efcff */
[----:B------:R-:W-:Y:S01]  /*11390*/  STG.E.U8 desc[UR36][R16.64], R3 ;  /* 0x0000000310007986 */ /* 0x000fe2000c101124 */
[----:B------:R-:W-:Y:S05]  /*113a0*/  EXIT ;  /* 0x000000000000794d */ /* 0x000fea0003800000 */
.L_x_7099:
[----:B------:R-:W-:-:S05]  /*113b0*/  HADD2.F32 R0, -RZ, R19.H0_H0 ;  /* 0x20000013ff007230 */ /* 0x000fca0000004100 */
[----:B------:R-:W-:-:S05]  /*113c0*/  F2FP.BF16.F32.PACK_AB R0, RZ, R0 ;  /* 0x00000000ff00723e */ /* 0x000fca00000010ff */
[----:B------:R-:W-:Y:S01]  /*113d0*/  STG.E.U16 desc[UR36][R16.64], R0 ;  /* 0x0000000010007986 */ /* 0x000fe2000c101524 */
[----:B------:R-:W-:Y:S05]  /*113e0*/  EXIT ;  /* 0x000000000000794d */ /* 0x000fea0003800000 */
.L_x_7096:
        /* <DEDUP_REMOVED lines=12> */
.L_x_7108:
        /* <DEDUP_REMOVED lines=17> */
.L_x_7111:
[----:B------:R-:W-:-:S04]  /*115c0*/  LOP3.LUT R2, R19, 0x80000000, RZ, 0xc0, !PT ;  /* 0x8000000013027812 */ /* 0x000fc800078ec0ff */
[----:B------:R-:W-:-:S04]  /*115d0*/  SHF.R.U32.HI R3, RZ, 0x18, R2 ;  /* 0x00000018ff037819 */ /* 0x000fc80000011602 */
[----:B------:R-:W-:-:S04]  /*115e0*/  LOP3.LUT R0, R0, R3, RZ, 0xfc, !PT ;  /* 0x0000000300007212 */ /* 0x000fc800078efcff */
[----:B------:R-:W-:-:S07]  /*115f0*/  PRMT R8, R0, 0x7610, R8 ;  /* 0x0000761000087816 */ /* 0x000fce0000000008 */
.L_x_7110:
[----:B------:R-:W-:Y:S05]  /*11600*/  BSYNC B0 ;  /* 0x0000000000007941 */ /* 0x000fea0003800000 */
.L_x_7109:
[----:B------:R-:W-:Y:S01]  /*11610*/  STG.E.U8 desc[UR36][R16.64], R8 ;  /* 0x0000000810007986 */ /* 0x000fe2000c101124 */
[----:B------:R-:W-:Y:S05]  /*11620*/  EXIT ;  /* 0x000000000000794d */ /* 0x000fea0003800000 */
.L_x_7107:
        /* <DEDUP_REMOVED lines=17> */
.L_x_7114:
[----:B------:R-:W-:-:S04]  /*11740*/  LOP3.LUT R2, R19, 0x80000000, RZ, 0xc0, !PT ;  /* 0x8000000013027812 */ /* 0x000fc800078ec0ff */
[----:B------:R-:W-:-:S04]  /*11750*/  SHF.R.U32.HI R3, RZ, 0x18, R2 ;  /* 0x00000018ff037819 */ /* 0x000fc80000011602 */
[----:B------:R-:W-:-:S04]  /*11760*/  LOP3.LUT R0, R0, R3, RZ, 0xfc, !PT ;  /* 0x0000000300007212 */ /* 0x000fc800078efcff */
[----:B------:R-:W-:-:S07]  /*11770*/  PRMT R8, R0, 0x7610, R8 ;  /* 0x0000761000087816 */ /* 0x000fce0000000008 */
.L_x_7113:
[----:B------:R-:W-:Y:S05]  /*11780*/  BSYNC B0 ;  /* 0x0000000000007941 */ /* 0x000fea0003800000 */
.L_x_7112:
[----:B------:R-:W-:Y:S01]  /*11790*/  STG.E.U8 desc[UR36][R16.64], R8 ;  /* 0x0000000810007986 */ /* 0x000fe2000c101124 */
[----:B------:R-:W-:Y:S05]  /*117a0*/  EXIT ;  /* 0x000000000000794d */ /* 0x000fea0003800000 */
.L_x_7106:
        /* <DEDUP_REMOVED lines=22> */
.L_x_7089:
        /* <DEDUP_REMOVED lines=16> */
.L_x_7117:
[----:B------:R-:W-:Y:S05]  /*11a10*/  EXIT ;  /* 0x000000000000794d */ /* 0x000fea0003800000 */
.L_x_7116:
[----:B------:R-:W-:-:S06]  /*11a20*/  HADD2.F32 R2, -RZ, R19.H0_H0 ;  /* 0x20000013ff027230 */ /* 0x000fcc0000004100 */
[----:B------:R-:W0:Y:S02]  /*11a30*/  F2I.U64.TRUNC R2, R2 ;  /* 0x0000000200027311 */ /* 0x000e24000020d800 */
[----:B0-----:R-:W-:Y:S01]  /*11a40*/  STG.E.64 desc[UR36][R16.64], R2 ;  /* 0x0000000210007986 */ /* 0x001fe2000c101b24 */
[----:B------:R-:W-:Y:S05]  /*11a50*/  EXIT ;  /* 0x000000000000794d */ /* 0x000fea0003800000 */
.L_x_7115:
[----:B------:R-:W-:-:S06]  /*11a60*/  HADD2.F32 R19, -RZ, R19.H0_H0 ;  /* 0x20000013ff137230 */ /* 0x000fcc0000004100 */
[----:B------:R-:W0:Y:S02]  /*11a70*/  F2I.FTZ.U32.TRUNC.NTZ R19, R19 ;  /* 0x0000001300137305 */ /* 0x000e24000021f000 */
[----:B0-----:R-:W-:Y:S01]  /*11a80*/  STG.E desc[UR36][R16.64], R19 ;  /* 0x0000001310007986 */ /* 0x001fe2000c101924 */
[----:B------:R-:W-:Y:S05]  /*11a90*/  EXIT ;  /* 0x000000000000794d */ /* 0x000fea0003800000 */
.L_x_7118:
        /* <DEDUP_REMOVED lines=14> */
.L_x_9608:


//--------------------- .text._ZN2at6native27unrolled_elementwise_kernelIZZZNS0_10glu_kernelERNS_18TensorIteratorBaseEENKUlvE_clEvENKUlvE1_clEvEUlN3c104HalfES7_E_St5arrayIPcLm3EELi4E23TrivialOffsetCalculatorILi2EjESC_ILi1EjENS0_6memory12LoadWithCastILi2EEENSF_13StoreWithCastILi1EEEEEviT_T0_T2_T3_T4_T5_ --------------------------
	.section	.text._ZN2at6native27unrolled_elementwise_kernelIZZZNS0_10glu_kernelERNS_18TensorIteratorBaseEENKUlvE_clEvENKUlvE1_clEvEUlN3c104HalfES7_E_St5arrayIPcLm3EELi4E23TrivialOffsetCalculatorILi2EjESC_ILi1EjENS0_6memory12LoadWithCastILi2EEENSF_13StoreWithCastILi1EEEEEviT_T0_T2_T3_T4_T5_,"ax",@progbits
	.align	128
        .global         _ZN2at6native27unrolled_elementwise_kernelIZZZNS0_10glu_kernelERNS_18TensorIteratorBaseEENKUlvE_clEvENKUlvE1_clEvEUlN3c104HalfES7_E_St5arrayIPcLm3EELi4E23TrivialOffsetCalculatorILi2EjESC_ILi1EjENS0_6memory12LoadWithCastILi2EEENSF_13StoreWithCastILi1EEEEEviT_T0_T2_T3_T4_T5_
        .type           _ZN2at6native27unrolled_elementwise_kernelIZZZNS0_10glu_kernelERNS_18TensorIteratorBaseEENKUlvE_clEvENKUlvE1_clEvEUlN3c104HalfES7_E_St5arrayIPcLm3EELi4E23TrivialOffsetCalculatorILi2EjESC_ILi1EjENS0_6memory12LoadWithCastILi2EEENSF_13StoreWithCastILi1EEEEEviT_T0_T2_T3_T4_T5_,@function
        .size           _ZN2at6native27unrolled_elementwise_kernelIZZZNS0_10glu_kernelERNS_18TensorIteratorBaseEENKUlvE_clEvENKUlvE1_clEvEUlN3c104HalfES7_E_St5arrayIPcLm3EELi4E23TrivialOffsetCalculatorILi2EjESC_ILi1EjENS0_6memory12LoadWithCastILi2EEENSF_13StoreWithCastILi1EEEEEviT_T0_T2_T3_T4_T5_,(.L_x_9609 - _ZN2at6native27unrolled_elementwise_kernelIZZZNS0_10glu_kernelERNS_18TensorIteratorBaseEENKUlvE_clEvENKUlvE1_clEvEUlN3c104HalfES7_E_St5arrayIPcLm3EELi4E23TrivialOffsetCalculatorILi2EjESC_ILi1EjENS0_6memory12LoadWithCastILi2EEENSF_13StoreWithCastILi1EEEEEviT_T0_T2_T3_T4_T5_)
        .other          _ZN2at6native27unrolled_elementwise_kernelIZZZNS0_10glu_kernelERNS_18TensorIteratorBaseEENKUlvE_clEvENKUlvE1_clEvEUlN3c104HalfES7_E_St5arrayIPcLm3EELi4E23TrivialOffsetCalculatorILi2EjESC_ILi1EjENS0_6memory12LoadWithCastILi2EEENSF_13StoreWithCastILi1EEEEEviT_T0_T2_T3_T4_T5_,@"STO_CUDA_ENTRY STV_DEFAULT"
_ZN2at6native27unrolled_elementwise_kernelIZZZNS0_10glu_kernelERNS_18TensorIteratorBaseEENKUlvE_clEvENKUlvE1_clEvEUlN3c104HalfES7_E_St5arrayIPcLm3EELi4E23TrivialOffsetCalculatorILi2EjESC_ILi1EjENS0_6memory12LoadWithCastILi2EEENSF_13StoreWithCastILi1EEEEEviT_T0_T2_T3_T4_T5_:
.text._ZN2at6native27unrolled_elementwise_kernelIZZZNS0_10glu_kernelERNS_18TensorIteratorBaseEENKUlvE_clEvENKUlvE1_clEvEUlN3c104HalfES7_E_St5arrayIPcLm3EELi4E23TrivialOffsetCalculatorILi2EjESC_ILi1EjENS0_6memory12LoadWithCastILi2EEENSF_13StoreWithCastILi1EEEEEviT_T0_T2_T3_T4_T5_:
        /* <DEDUP_REMOVED lines=36> */
.L_x_7124:
[----:B------:R-:W2:Y:S02]  /*0240*/  LDG.E.U8 R2, desc[UR36][R2.64] ;  /* 0x0000002402027981 */ /* 0x000ea4000c1e1100 */
[----:B--2---:R-:W-:-:S04]  /*0250*/  I2FP.F32.U32 R0, R2 ;  /* 0x0000000200007245 */ /* 0x004fc80000201000 */
[----:B------:R-:W-:-:S04]  /*0260*/  F2FP.F16.F32.PACK_AB R0, RZ, R0 ;  /* 0x00000000ff00723e */ /* 0x000fc800000000ff */
[----:B------:R-:W-:Y:S01]  /*0270*/  PRMT R19, R0, 0x7610, R19 ;  /* 0x0000761000137816 */ /* 0x000fe20000000013 */
[----:B------:R-:W-:Y:S06]  /*0280*/  BRA `(.L_x_7126) ;  /* 0x0000000c00bc7947 */ /* 0x000fec0003800000 */
.L_x_7123:
        /* <DEDUP_REMOVED lines=11> */
.L_x_7128:
[----:B------:R-:W2:Y:S02]  /*0340*/  LDG.E R2, desc[UR36][R2.64] ;  /* 0x0000002402027981 */ /* 0x000ea4000c1e1900 */
[----:B--2---:R-:W-:-:S04]  /*0350*/  I2FP.F32.S32 R0, R2 ;  /* 0x0000000200007245 */ /* 0x004fc80000201400 */
[----:B------:R-:W-:-:S04]  /*0360*/  F2FP.F16.F32.PACK_AB R0, RZ, R0 ;  /* 0x00000000ff00723e */ /* 0x000fc800000000ff */
[----:B------:R-:W-:Y:S01]  /*0370*/  PRMT R19, R0, 0x7610, R19 ;  /* 0x0000761000137816 */ /* 0x000fe20000000013 */
[----:B------:R-:W-:Y:S06]  /*0380*/  BRA `(.L_x_7126) ;  /* 0x0000000c007c7947 */ /* 0x000fec0003800000 */
.L_x_7127:
[----:B------:R-:W2:Y:S02]  /*0390*/  LDG.E.U16 R2, desc[UR36][R2.64] ;  /* 0x0000002402027981 */ /* 0x000ea4000c1e1500 */
[----:B--2---:R-:W0:Y:S02]  /*03a0*/  I2F.S16 R0, R2 ;  /* 0x0000000200007306 */ /* 0x004e240000101400 */
[----:B0-----:R-:W-:-:S04]  /*03b0*/  F2FP.F16.F32.PACK_AB R0, RZ, R0 ;  /* 0x00000000ff00723e */ /* 0x001fc800000000ff */
[----:B------:R-:W-:Y:S01]  /*03c0*/  PRMT R19, R0, 0x7610, R19 ;  /* 0x0000761000137816 */ /* 0x000fe20000000013 */
[----:B------:R-:W-:Y:S06]  /*03d0*/  BRA `(.L_x_7126) ;  /* 0x0000000c00687947 */ /* 0x000fec0003800000 */
.L_x_7122:
        /* <DEDUP_REMOVED lines=9> */
.L_x_7130:
[----:B------:R1:W5:Y:S01]  /*0470*/  LDG.E.U16 R19, desc[UR36][R2.64] ;  /* 0x0000002402137981 */ /* 0x000362000c1e1500 */
[----:B------:R-:W-:Y:S05]  /*0480*/  BRA `(.L_x_7126) ;  /* 0x0000000c003c7947 */ /* 0x000fea0003800000 */
.L_x_7129:
        /* <DEDUP_REMOVED lines=9> */
.L_x_7132:
[----:B------:R0:W5:Y:S01]  /*0520*/  LDG.E.U16 R19, desc[UR36][R2.64] ;  /* 0x0000002402137981 */ /* 0x000162000c1e1500 */
[----:B------:R-:W-:Y:S05]  /*0530*/  BRA `(.L_x_7126) ;  /* 0x0000000c00107947 */ /* 0x000fea0003800000 */
.L_x_7131:
        /* <DEDUP_REMOVED lines=9> */
.L_x_7121:
        /* <DEDUP_REMOVED lines=14> */
.L_x_7135:
        /* <DEDUP_REMOVED lines=9> */
.L_x_7134:
        /* <DEDUP_REMOVED lines=28> */
.L_x_7137:
        /* <DEDUP_REMOVED lines=15> */
.L_x_7136:
[----:B------:R-:W2:Y:S02]  /*09f0*/  LDG.E.U16 R0, desc[UR36][R2.64] ;  /* 0x0000002402007981 */ /* 0x000ea4000c1e1500 */
[----:B--2---:R-:W-:-:S05]  /*0a00*/  IMAD.U32 R0, R0, 0x10000, RZ ;  /* 0x0001000000007824 */ /* 0x004fca00078e00ff */
[----:B------:R-:W-:-:S04]  /*0a10*/  F2FP.F16.F32.PACK_AB R0, RZ, R0 ;  /* 0x00000000ff00723e */ /* 0x000fc800000000ff */
[----:B------:R-:W-:Y:S01]  /*0a20*/  PRMT R19, R0, 0x7610, R19 ;  /* 0x0000761000137816 */ /* 0x000fe20000000013 */
[----:B------:R-:W-:Y:S06]  /*0a30*/  BRA `(.L_x_7126) ;  /* 0x0000000400d07947 */ /* 0x000fec0003800000 */
.L_x_7133:
        /* <DEDUP_REMOVED lines=13> */
.L_x_7140:
        /* <DEDUP_REMOVED lines=21> */
.L_x_7144:
[----:B------:R-:W-:Y:S05]  /*0c60*/  BSYNC B1 ;  /* 0x0000000000017941 */ /* 0x000fea0003800000 */
.L_x_7143:
[----:B------:R-:W-:Y:S01]  /*0c70*/  LEA R3, R0, 0x3b800000, 0x17 ;  /* 0x3b80000000037811 */ /* 0x000fe200078eb8ff */
[----:B------:R-:W-:-:S05]  /*0c80*/  IMAD.SHL.U32 R0, R2, 0x100000, RZ ;  /* 0x0010000002007824 */ /* 0x000fca00078e00ff */
[----:B------:R-:W-:-:S07]  /*0c90*/  LOP3.LUT R0, R3, R0, R4, 0xfe, !PT ;  /* 0x0000000003007212 */ /* 0x000fce00078efe04 */
.L_x_7142:
[----:B------:R-:W-:Y:S05]  /*0ca0*/  BSYNC B0 ;  /* 0x0000000000007941 */ /* 0x000fea0003800000 */
.L_x_7141:
[----:B------:R-:W-:-:S04]  /*0cb0*/  F2FP.F16.F32.PACK_AB R0, RZ, R0 ;  /* 0x00000000ff00723e */ /* 0x000fc800000000ff */
[----:B------:R-:W-:Y:S01]  /*0cc0*/  PRMT R19, R0, 0x7610, R19 ;  /* 0x0000761000137816 */ /* 0x000fe20000000013 */
[----:B------:R-:W-:Y:S06]  /*0cd0*/  BRA `(.L_x_7126) ;  /* 0x0000000400287947 */ /* 0x000fec0003800000 */
.L_x_7139:
        /* <DEDUP_REMOVED lines=21> */
.L_x_7148:
[----:B------:R-:W-:Y:S05]  /*0e30*/  BSYNC B1 ;  /* 0x0000000000017941 */ /* 0x000fea0003800000 */
.L_x_7147:
[----:B------:R-:W-:Y:S01]  /*0e40*/  LEA R3, R0, 0x37800000, 0x17 ;  /* 0x3780000000037811 */ /* 0x000fe200078eb8ff */
[----:B------:R-:W-:-:S05]  /*0e50*/  IMAD.SHL.U32 R0, R2, 0x200000, RZ ;  /* 0x0020000002007824 */ /* 0x000fca00078e00ff */
[----:B------:R-:W-:-:S07]  /*0e60*/  LOP3.LUT R0, R3, R0, R4, 0xfe, !PT ;  /* 0x0000000003007212 */ /* 0x000fce00078efe04 */
.L_x_7146:
[----:B------:R-:W-:Y:S05]  /*0e70*/  BSYNC B0 ;  /* 0x0000000000007941 */ /* 0x000fea0003800000 */
.L_x_7145:
[----:B------:R-:W-:-:S04]  /*0e80*/  F2FP.F16.F32.PACK_AB R0, RZ, R0 ;  /* 0x00000000ff00723e */ /* 0x000fc800000000ff */
[----:B------:R-:W-:Y:S01]  /*0e90*/  PRMT R19, R0, 0x7610, R19 ;  /* 0x0000761000137816 */ /* 0x000fe20000000013 */
[----:B------:R-:W-:Y:S06]  /*0ea0*/  BRA `(.L_x_7126) ;  /* 0x0000000000b47947 */ /* 0x000fec0003800000 */
.L_x_7138:
        /* <DEDUP_REMOVED lines=14> */
.L_x_7152:
[----:B------:R-:W-:Y:S05]  /*0f90*/  BSYNC B0 ;  /* 0x0000000000007941 */ /* 0x000fea0003800000 */
.L_x_7151:
[----:B------:R-:W-:-:S04]  /*0fa0*/  F2FP.F16.F32.PACK_AB R0, RZ, R0 ;  /* 0x00000000ff00723e */ /* 0x000fc800000000ff */
[----:B------:R-:W-:Y:S01]  /*0fb0*/  PRMT R19, R0, 0x7610, R19 ;  /* 0x0000761000137816 */ /* 0x000fe20000000013 */
[----:B------:R-:W-:Y:S06]  /*0fc0*/  BRA `(.L_x_7126) ;  /* 0x00000000006c7947 */ /* 0x000fec0003800000 */
.L_x_7125:
        /* <DEDUP_REMOVED lines=16> */
.L_x_7153:
[----:B------:R-:W-:Y:S01]  /*10d0*/  PRMT R19, RZ, 0x7610, R19 ;  /* 0x00007610ff137816 */ /* 0x000fe20000000013 */
[----:B------:R-:W-:Y:S06]  /*10e0*/  BRA `(.L_x_7126) ;  /* 0x0000000000247947 */ /* 0x000fec0003800000 */
.L_x_7150:
[----:B------:R-:W2:Y:S02]  /*10f0*/  LDG.E.64 R2, desc[UR36][R2.64] ;  /* 0x0000002402027981 */ /* 0x000ea4000c1e1b00 */
[----:B--2---:R-:W0:Y:S02]  /*1100*/  I2F.U64 R0, R2 ;  /* 0x0000000200007312 */ /* 0x004e240000301000 */
[----:B0-----:R-:W-:-:S04]  /*1110*/  F2FP.F16.F32.PACK_AB R0, RZ, R0 ;  /* 0x00000000ff00723e */ /* 0x001fc800000000ff */
[----:B------:R-:W-:Y:S01]  /*1120*/  PRMT R19, R0, 0x7610, R19 ;  /* 0x0000761000137816 */ /* 0x000fe20000000013 */
[----:B------:R-:W-:Y:S06]  /*1130*/  BRA `(.L_x_7126) ;  /* 0x0000000000107947 */ /* 0x000fec0003800000 */
.L_x_7149:
[----:B------:R-:W2:Y:S02]  /*1140*/  LDG.E R2, desc[UR36][R2.64] ;  /* 0x0000002402027981 */ /* 0x000ea4000c1e1900 */
[----:B--2---:R-:W-:-:S04]  /*1150*/  I2FP.F32.U32 R0, R2 ;  /* 0x0000000200007245 */ /* 0x004fc80000201000 */
[----:B------:R-:W-:-:S04]  /*1160*/  F2FP.F16.F32.PACK_AB R0, RZ, R0 ;  /* 0x00000000ff00723e */ /* 0x000fc800000000ff */
[----:B------:R-:W-:-:S07]  /*1170*/  PRMT R19, R0, 0x7610, R19 ;  /* 0x0000761000137816 */ /* 0x000fce0000000013 */
.L_x_7126:
        /* <DEDUP_REMOVED lines=21> */
.L_x_7157:
[----:B------:R-:W2:Y:S02]  /*12d0*/  LDG.E.U8 R2, desc[UR36][R2.64] ;  /* 0x0000002402027981 */ /* 0x000ea4000c1e1100 */
[----:B--2---:R-:W-:-:S04]  /*12e0*/  I2FP.F32.U32 R0, R2 ;  /* 0x0000000200007245 */ /* 0x004fc80000201000 */
[----:B------:R-:W-:-:S04]  /*12f0*/  F2FP.F16.F32.PACK_AB R0, RZ, R0 ;  /* 0x00000000ff00723e */ /* 0x000fc800000000ff */
[----:B------:R-:W-:Y:S01]  /*1300*/  PRMT R18, R0, 0x7610, R18 ;  /* 0x0000761000127816 */ /* 0x000fe20000000012 */
[----:B------:R-:W-:Y:S06]  /*1310*/  BRA `(.L_x_7159) ;  /* 0x0000000c00bc7947 */ /* 0x000fec0003800000 */
.L_x_7156:
        /* <DEDUP_REMOVED lines=11> */
.L_x_7161:
[----:B------:R-:W2:Y:S02]  /*13d0*/  LDG.E R2, desc[UR36][R2.64] ;  /* 0x0000002402027981 */ /* 0x000ea4000c1e1900 */
[----:B--2---:R-:W-:-:S04]  /*13e0*/  I2FP.F32.S32 R0, R2 ;  /* 0x0000000200007245 */ /* 0x004fc80000201400 */
[----:B------:R-:W-:-:S04]  /*13f0*/  F2FP.F16.F32.PACK_AB R0, RZ, R0 ;  /* 0x00000000ff00723e */ /* 0x000fc800000000ff */
[----:B------:R-:W-:Y:S01]  /*1400*/  PRMT R18, R0, 0x7610, R18 ;  /* 0x0000761000127816 */ /* 0x000fe20000000012 */
[----:B------:R-:W-:Y:S06]  /*1410*/  BRA `(.L_x_7159) ;  /* 0x0000000c007c7947 */ /* 0x000fec0003800000 */
.L_x_7160:
[----:B------:R-:W2:Y:S02]  /*1420*/  LDG.E.U16 R2, desc[UR36][R2.64] ;  /* 0x0000002402027981 */ /* 0x000ea4000c1e1500 */
[----:B--2---:R-:W0:Y:S02]  /*1430*/  I2F.S16 R0, R2 ;  /* 0x0000000200007306 */ /* 0x004e240000101400 */
[----:B0-----:R-:W-:-:S04]  /*1440*/  F2FP.F16.F32.PACK_AB R0, RZ, R0 ;  /* 0x00000000ff00723e */ /* 0x001fc800000000ff */
[----:B------:R-:W-:Y:S01]  /*1450*/  PRMT R18, R0, 0x7610, R18 ;  /* 0x0000761000127816 */ /* 0x000fe20000000012 */
[----:B------:R-:W-:Y:S06]  /*1460*/  BRA `(.L_x_7159) ;  /* 0x0000000c00687947 */ /* 0x000fec0003800000 */
.L_x_7155:
        /* <DEDUP_REMOVED lines=9> */
.L_x_7163:
[----:B------:R1:W5:Y:S01]  /*1500*/  LDG.E.U16 R18, desc[UR36][R2.64] ;  /* 0x0000002402127981 */ /* 0x000362000c1e1500 */
[----:B------:R-:W-:Y:S05]  /*1510*/  BRA `(.L_x_7159) ;  /* 0x0000000c003c7947 */ /* 0x000fea0003800000 */
.L_x_7162:
        /* <DEDUP_REMOVED lines=9> */
.L_x_7165:
[----:B------:R0:W5:Y:S01]  /*15b0*/  LDG.E.U16 R18, desc[UR36][R2.64] ;  /* 0x0000002402127981 */ /* 0x000162000c1e1500 */
[----:B------:R-:W-:Y:S05]  /*15c0*/  BRA `(.L_x_7159) ;  /* 0x0000000c00107947 */ /* 0x000fea0003800000 */
.L_x_7164:
        /* <DEDUP_REMOVED lines=9> */
.L_x_7154:
        /* <DEDUP_REMOVED lines=14> */
.L_x_7168:
        /* <DEDUP_REMOVED lines=9> */
.L_x_7167:
        /* <DEDUP_REMOVED lines=28> */
.L_x_7170:
        /* <DEDUP_REMOVED lines=15> */
.L_x_7169:
[----:B------:R-:W2:Y:S02]  /*1a80*/  LDG.E.U16 R0, desc[UR36][R2.64] ;  /* 0x0000002402007981 */ /* 0x000ea4000c1e1500 */
[----:B--2---:R-:W-:-:S05]  /*1a90*/  IMAD.U32 R0, R0, 0x10000, RZ ;  /* 0x0001000000007824 */ /* 0x004fca00078e00ff */
[----:B------:R-:W-:-:S04]  /*1aa0*/  F2FP.F16.F32.PACK_AB R0, RZ, R0 ;  /* 0x00000000ff00723e */ /* 0x000fc800000000ff */
[----:B------:R-:W-:Y:S01]  /*1ab0*/  PRMT R18, R0, 0x7610, R18 ;  /* 0x0000761000127816 */ /* 0x000fe20000000012 */
[----:B------:R-:W-:Y:S06]  /*1ac0*/  BRA `(.L_x_7159) ;  /* 0x0000000400d07947 */ /* 0x000fec0003800000 */
.L_x_7166:
        /* <DEDUP_REMOVED lines=13> */
.L_x_7173:
        /* <DEDUP_REMOVED lines=21> */
.L_x_7177:
[----:B------:R-:W-:Y:S05]  /*1cf0*/  BSYNC B1 ;  /* 0x0000000000017941 */ /* 0x000fea0003800000 */
.L_x_7176:
[----:B------:R-:W-:Y:S01]  /*1d00*/  LEA R3, R0, 0x3b800000, 0x17 ;  /* 0x3b80000000037811 */ /* 0x000fe200078eb8ff */
[----:B------:R-:W-:-:S05]  /*1d10*/  IMAD.SHL.U32 R0, R2, 0x100000, RZ ;  /* 0x0010000002007824 */ /* 0x000fca00078e00ff */
[----:B------:R-:W-:-:S07]  /*1d20*/  LOP3.LUT R0, R3, R0, R4, 0xfe, !PT ;  /* 0x0000000003007212 */ /* 0x000fce00078efe04 */
.L_x_7175:
[----:B------:R-:W-:Y:S05]  /*1d30*/  BSYNC B0 ;  /* 0x0000000000007941 */ /* 0x000fea0003800000 */
.L_x_7174:
[----:B------:R-:W-:-:S04]  /*1d40*/  F2FP.F16.F32.PACK_AB R0, RZ, R0 ;  /* 0x00000000ff00723e */ /* 0x000fc800000000ff */
[----:B------:R-:W-:Y:S01]  /*1d50*/  PRMT R18, R0, 0x7610, R18 ;  /* 0x0000761000127816 */ /* 0x000fe20000000012 */
[----:B------:R-:W-:Y:S06]  /*1d60*/  BRA `(.L_x_7159) ;  /* 0x0000000400287947 */ /* 0x000fec0003800000 */
.L_x_7172:
        /* <DEDUP_REMOVED lines=21> */
.L_x_7181:
[----:B------:R-:W-:Y:S05]  /*1ec0*/  BSYNC B1 ;  /* 0x0000000000017941 */ /* 0x000fea0003800000 */
.L_x_7180:
[----:B------:R-:W-:Y:S01]  /*1ed0*/  LEA R3, R0, 0x37800000, 0x17 ;  /* 0x3780000000037811 */ /* 0x000fe200078eb8ff */
[----:B------:R-:W-:-:S05]  /*1ee0*/  IMAD.SHL.U32 R0, R2, 0x200000, RZ ;  /* 0x0020000002007824 */ /* 0x000fca00078e00ff */
[----:B------:R-:W-:-:S07]  /*1ef0*/  LOP3.LUT R0, R3, R0, R4, 0xfe, !PT ;  /* 0x0000000003007212 */ /* 0x000fce00078efe04 */
.L_x_7179:
[----:B------:R-:W-:Y:S05]  /*1f00*/  BSYNC B0 ;  /* 0x0000000000007941 */ /* 0x000fea0003800000 */
.L_x_7178:
[----:B------:R-:W-:-:S04]  /*1f10*/  F2FP.F16.F32.PACK_AB R0, RZ, R0 ;  /* 0x00000000ff00723e */ /* 0x000fc800000000ff */
[----:B------:R-:W-:Y:S01]  /*1f20*/  PRMT R18, R0, 0x7610, R18 ;  /* 0x0000761000127816 */ /* 0x000fe20000000012 */
[----:B------:R-:W-:Y:S06]  /*1f30*/  BRA `(.L_x_7159) ;  /* 0x0000000000b47947 */ /* 0x000fec0003800000 */
.L_x_7171:
        /* <DEDUP_REMOVED lines=14> */
.L_x_7185:
[----:B------:R-:W-:Y:S05]  /*2020*/  BSYNC B0 ;  /* 0x0000000000007941 */ /* 0x000fea0003800000 */
.L_x_7184:
[----:B------:R-:W-:-:S04]  /*2030*/  F2FP.F16.F32.PACK_AB R0, RZ, R0 ;  /* 0x00000000ff00723e */ /* 0x000fc800000000ff */
[----:B------:R-:W-:Y:S01]  /*2040*/  PRMT R18, R0, 0x7610, R18 ;  /* 0x0000761000127816 */ /* 0x000fe20000000012 */
[----:B------:R-:W-:Y:S06]  /*2050*/  BRA `(.L_x_7159) ;  /* 0x00000000006c7947 */ /* 0x000fec0003800000 */
.L_x_7158:
        /* <DEDUP_REMOVED lines=16> */
.L_x_7186:
[----:B------:R-:W-:Y:S01]  /*2160*/  PRMT R18, RZ, 0x7610, R18 ;  /* 0x00007610ff127816 */ /* 0x000fe20000000012 */
[----:B------:R-:W-:Y:S06]  /*2170*/  BRA `(.L_x_7159) ;  /* 0x0000000000247947 */ /* 0x000fec0003800000 */
.L_x_7183:
[----:B------:R-:W2:Y:S02]  /*2180*/  LDG.E.64 R2, desc[UR36][R2.64] ;  /* 0x0000002402027981 */ /* 0x000ea4000c1e1b00 */
[----:B--2---:R-:W0:Y:S02]  /*2190*/  I2F.U64 R0, R2 ;  /* 0x0000000200007312 */ /* 0x004e240000301000 */
[----:B0-----:R-:W-:-:S04]  /*21a0*/  F2FP.F16.F32.PACK_AB R0, RZ, R0 ;  /* 0x00000000ff00723e */ /* 0x001fc800000000ff */
[----:B------:R-:W-:Y:S01]  /*21b0*/  PRMT R18, R0, 0x7610, R18 ;  /* 0x0000761000127816 */ /* 0x000fe20000000012 */
[----:B------:R-:W-:Y:S06]  /*21c0*/  BRA `(.L_x_7159) ;  /* 0x0000000000107947 */ /* 0x000fec0003800000 */
.L_x_7182:
[----:B------:R-:W2:Y:S02]  /*21d0*/  LDG.E R2, desc[UR36][R2.64] ;  /* 0x0000002402027981 */ /* 0x000ea4000c1e1900 */
[----:B--2---:R-:W-:-:S04]  /*21e0*/  I2FP.F32.U32 R0, R2 ;  /* 0x0000000200007245 */ /* 0x004fc80000201000 */
[----:B------:R-:W-:-:S04]  /*21f0*/  F2FP.F16.F32.PACK_AB R0, RZ, R0 ;  /* 0x00000000ff00723e */ /* 0x000fc800000000ff */
[----:B------:R-:W-:-:S07]  /*2200*/  PRMT R18, R0, 0x7610, R18 ;  /* 0x0000761000127816 */ /* 0x000fce0000000012 */
.L_x_7159:
[----:B------:R-:W-:-:S07]  /*2210*/  VIADD R26, R26, 0x80 ;  /* 0x000000801a1a7836 */ /* 0x000fce0000000000 */
.L_x_7120:
[----:B------:R-:W-:Y:S05]  /*2220*/  BSYNC B6 ;  /* 0x0000000000067941 */ /* 0x000fea0003800000 */
.L_x_7119:
[----:B------:R-:W-:Y:S01]  /*2230*/  ISETP.GE.AND P0, PT, R26, R23, PT ;  /* 0x000000171a00720c */ /* 0x000fe20003f06270 */
[----:B------:R-:W-:Y:S01]  /*2240*/  BSSY B6, `(.L_x_7187) ;  /* 0x0000218000067945 */ /* 0x000fe20003800000 */
[----:B------:R-:W-:-:S11]  /*2250*/  PRMT R17, RZ, 0x7610, R17 ;  /* 0x00007610ff117816 */ /* 0x000fd60000000011 */
        /* <DEDUP_REMOVED lines=23> */
.L_x_7192:
[----:B------:R-:W2:Y:S02]  /*23d0*/  LDG.E.U8 R2, desc[UR36][R2.64] ;  /* 0x0000002402027981 */ /* 0x000ea4000c1e1100 */
[----:B--2---:R-:W-:-:S04]  /*23e0*/  I2FP.F32.U32 R0, R2 ;  /* 0x0000000200007245 */ /* 0x004fc80000201000 */
[----:B------:R-:W-:-:S04]  /*23f0*/  F2FP.F16.F32.PACK_AB R0, RZ, R0 ;  /* 0x00000000ff00723e */ /* 0x000fc800000000ff */
[----:B------:R-:W-:Y:S01]  /*2400*/  PRMT R22, R0, 0x7610, R22 ;  /* 0x0000761000167816 */ /* 0x000fe20000000016 */
[----:B------:R-:W-:Y:S06]  /*2410*/  BRA `(.L_x_7194) ;  /* 0x0000000c00c07947 */ /* 0x000fec0003800000 */
.L_x_7191:
        /* <DEDUP_REMOVED lines=11> */
.L_x_7196:
[----:B------:R-:W2:Y:S02]  /*24d0*/  LDG.E R2, desc[UR36][R2.64] ;  /* 0x0000002402027981 */ /* 0x000ea4000c1e1900 */
[----:B--2---:R-:W-:-:S04]  /*24e0*/  I2FP.F32.S32 R0, R2 ;  /* 0x0000000200007245 */ /* 0x004fc80000201400 */
[----:B------:R-:W-:-:S04]  /*24f0*/  F2FP.F16.F32.PACK_AB R0, RZ, R0 ;  /* 0x00000000ff00723e */ /* 0x000fc800000000ff */
[----:B------:R-:W-:Y:S01]  /*2500*/  PRMT R22, R0, 0x7610, R22 ;  /* 0x0000761000167816 */ /* 0x000fe20000000016 */
[----:B------:R-:W-:Y:S06]  /*2510*/  BRA `(.L_x_7194) ;  /* 0x0000000c00807947 */ /* 0x000fec0003800000 */
.L_x_7195:
[----:B------:R-:W2:Y:S02]  /*2520*/  LDG.E.U16 R2, desc[UR36][R2.64] ;  /* 0x0000002402027981 */ /* 0x000ea4000c1e1500 */
[----:B--2---:R-:W0:Y:S02]  /*2530*/  I2F.S16 R0, R2 ;  /* 0x0000000200007306 */ /* 0x004e240000101400 */
[----:B0-----:R-:W-:-:S04]  /*2540*/  F2FP.F16.F32.PACK_AB R0, RZ, R0 ;  /* 0x00000000ff00723e */ /* 0x001fc800000000ff */
[----:B------:R-:W-:Y:S01]  /*2550*/  PRMT R22, R0, 0x7610, R22 ;  /* 0x0000761000167816 */ /* 0x000fe20000000016 */
[----:B------:R-:W-:Y:S06]  /*2560*/  BRA `(.L_x_7194) ;  /* 0x0000000c006c7947 */ /* 0x000fec0003800000 */
.L_x_7190:
        /* <DEDUP_REMOVED lines=9> */
.L_x_7198:
[----:B------:R1:W5:Y:S01]  /*2600*/  LDG.E.U16 R22, desc[UR36][R2.64] ;  /* 0x0000002402167981 */ /* 0x000362000c1e1500 */
[----:B------:R-:W-:Y:S05]  /*2610*/  BRA `(.L_x_7194) ;  /* 0x0000000c00407947 */ /* 0x000fea0003800000 */
.L_x_7197:
        /* <DEDUP_REMOVED lines=9> */
.L_x_7200:
[----:B------:R0:W5:Y:S01]  /*26b0*/  LDG.E.U16 R22, desc[UR36][R2.64] ;  /* 0x0000002402167981 */ /* 0x000162000c1e1500 */
[----:B------:R-:W-:Y:S05]  /*26c0*/  BRA `(.L_x_7194) ;  /* 0x0000000c00147947 */ /* 0x000fea0003800000 */
.L_x_7199:
        /* <DEDUP_REMOVED lines=9> */
.L_x_7189:
        /* <DEDUP_REMOVED lines=14> */
.L_x_7203:
        /* <DEDUP_REMOVED lines=9> */
.L_x_7202:
        /* <DEDUP_REMOVED lines=28> */
.L_x_7205:
[----:B------:R-:W2:Y:S02]  /*2a90*/  LDG.E.U8 R3, desc[UR36][R2.64] ;  /* 0x0000002402037981 */ /* 0x000ea4000c1e1100 */
[----:B--2---:R-:W-:-:S05]  /*2aa0*/  IMAD.SHL.U32 R0, R3, 0x2000000, RZ ;  /* 0x0200000003007824 */ /* 0x004fca00078e00ff */
[----:B------:R-:W-:-:S13]  /*2ab0*/  ISETP.GE.U32.AND P0, PT, R0, 0x8000000, PT ;  /* 0x080000000000780c */ /* 0x000fda0003f06070 */
[C---:B------:R-:W-:Y:S02]  /*2ac0*/  @P0 IMAD.SHL.U32 R4, R3.reuse, 0x200000, RZ ;  /* 0x0020000003040824 */ /* 0x040fe400078e00ff */
[C---:B------:R-:W-:Y:S02]  /*2ad0*/  @!P0 IMAD.SHL.U32 R0, R3.reuse, 0x100, RZ ;  /* 0x0000010003008824 */ /* 0x040fe400078e00ff */
[----:B------:R-:W-:Y:S01]  /*2ae0*/  IMAD.SHL.U32 R3, R3, 0x1000000, RZ ;  /* 0x0100000003037824 */ /* 0x000fe200078e00ff */
[----:B------:R-:W-:Y:S02]  /*2af0*/  @P0 LOP3.LUT R4, R4, 0xfe00000, RZ, 0xc0, !PT ;  /* 0x0fe0000004040812 */ /* 0x000fe400078ec0ff */
        /* <DEDUP_REMOVED lines=9> */
.L_x_7204:
[----:B------:R-:W2:Y:S02]  /*2b90*/  LDG.E.U16 R0, desc[UR36][R2.64] ;  /* 0x0000002402007981 */ /* 0x000ea4000c1e1500 */
[----:B--2---:R-:W-:-:S05]  /*2ba0*/  IMAD.U32 R0, R0, 0x10000, RZ ;  /* 0x0001000000007824 */ /* 0x004fca00078e00ff */
[----:B------:R-:W-:-:S04]  /*2bb0*/  F2FP.F16.F32.PACK_AB R0, RZ, R0 ;  /* 0x00000000ff00723e */ /* 0x000fc800000000ff */
[----:B------:R-:W-:Y:S01]  /*2bc0*/  PRMT R22, R0, 0x7610, R22 ;  /* 0x0000761000167816 */ /* 0x000fe20000000016 */
[----:B------:R-:W-:Y:S06]  /*2bd0*/  BRA `(.L_x_7194) ;  /* 0x0000000400d07947 */ /* 0x000fec0003800000 */
.L_x_7201:
        /* <DEDUP_REMOVED lines=13> */
.L_x_7208:
        /* <DEDUP_REMOVED lines=21> */
.L_x_7212:
[----:B------:R-:W-:Y:S05]  /*2e00*/  BSYNC B1 ;  /* 0x0000000000017941 */ /* 0x000fea0003800000 */
.L_x_7211:
[----:B------:R-:W-:Y:S01]  /*2e10*/  LEA R3, R0, 0x3b800000, 0x17 ;  /* 0x3b80000000037811 */ /* 0x000fe200078eb8ff */
[----:B------:R-:W-:-:S05]  /*2e20*/  IMAD.SHL.U32 R0, R2, 0x100000, RZ ;  /* 0x0010000002007824 */ /* 0x000fca00078e00ff */
[----:B------:R-:W-:-:S07]  /*2e30*/  LOP3.LUT R0, R3, R0, R4, 0xfe, !PT ;  /* 0x0000000003007212 */ /* 0x000fce00078efe04 */
.L_x_7210:
[----:B------:R-:W-:Y:S05]  /*2e40*/  BSYNC B0 ;  /* 0x0000000000007941 */ /* 0x000fea0003800000 */
.L_x_7209:
[----:B------:R-:W-:-:S04]  /*2e50*/  F2FP.F16.F32.PACK_AB R0, RZ, R0 ;  /* 0x00000000ff00723e */ /* 0x000fc800000000ff */
[----:B------:R-:W-:Y:S01]  /*2e60*/  PRMT R22, R0, 0x7610, R22 ;  /* 0x0000761000167816 */ /* 0x000fe20000000016 */
[----:B------:R-:W-:Y:S06]  /*2e70*/  BRA `(.L_x_7194) ;  /* 0x0000000400287947 */ /* 0x000fec0003800000 */
.L_x_7207:
        /* <DEDUP_REMOVED lines=21> */
.L_x_7216:
[----:B------:R-:W-:Y:S05]  /*2fd0*/  BSYNC B1 ;  /* 0x0000000000017941 */ /* 0x000fea0003800000 */
.L_x_7215:
[----:B------:R-:W-:Y:S01]  /*2fe0*/  LEA R3, R0, 0x37800000, 0x17 ;  /* 0x3780000000037811 */ /* 0x000fe200078eb8ff */
[----:B------:R-:W-:-:S05]  /*2ff0*/  IMAD.SHL.U32 R0, R2, 0x200000, RZ ;  /* 0x0020000002007824 */ /* 0x000fca00078e00ff */
[----:B------:R-:W-:-:S07]  /*3000*/  LOP3.LUT R0, R3, R0, R4, 0xfe, !PT ;  /* 0x0000000003007212 */ /* 0x000fce00078efe04 */
.L_x_7214:
[----:B------:R-:W-:Y:S05]  /*3010*/  BSYNC B0 ;  /* 0x0000000000007941 */ /* 0x000fea0003800000 */
.L_x_7213:
[----:B------:R-:W-:-:S04]  /*3020*/  F2FP.F16.F32.PACK_AB R0, RZ, R0 ;  /* 0x00000000ff00723e */ /* 0x000fc800000000ff */
[----:B------:R-:W-:Y:S01]  /*3030*/  PRMT R22, R0, 0x7610, R22 ;  /* 0x0000761000167816 */ /* 0x000fe20000000016 */
[----:B------:R-:W-:Y:S06]  /*3040*/  BRA `(.L_x_7194) ;  /* 0x0000000000b47947 */ /* 0x000fec0003800000 */
.L_x_7206:
        /* <DEDUP_REMOVED lines=14> */
.L_x_7220:
[----:B------:R-:W-:Y:S05]  /*3130*/  BSYNC B0 ;  /* 0x0000000000007941 */ /* 0x000fea0003800000 */
.L_x_7219:
[----:B------:R-:W-:-:S04]  /*3140*/  F2FP.F16.F32.PACK_AB R0, RZ, R0 ;  /* 0x00000000ff00723e */ /* 0x000fc800000000ff */
[----:B------:R-:W-:Y:S01]  /*3150*/  PRMT R22, R0, 0x7610, R22 ;  /* 0x0000761000167816 */ /* 0x000fe20000000016 */
[----:B------:R-:W-:Y:S06]  /*3160*/  BRA `(.L_x_7194) ;  /* 0x00000000006c7947 */ /* 0x000fec0003800000 */
.L_x_7193:
        /* <DEDUP_REMOVED lines=16> */
.L_x_7221:
[----:B------:R-:W-:Y:S01]  /*3270*/  PRMT R22, RZ, 0x7610, R22 ;  /* 0x00007610ff167816 */ /* 0x000fe20000000016 */
[----:B------:R-:W-:Y:S06]  /*3280*/  BRA `(.L_x_7194) ;  /* 0x0000000000247947 */ /* 0x000fec0003800000 */
.L_x_7218:
[----:B------:R-:W2:Y:S02]  /*3290*/  LDG.E.64 R2, desc[UR36][R2.64] ;  /* 0x0000002402027981 */ /* 0x000ea4000c1e1b00 */
[----:B--2---:R-:W0:Y:S02]  /*32a0*/  I2F.U64 R0, R2 ;  /* 0x0000000200007312 */ /* 0x004e240000301000 */
[----:B0-----:R-:W-:-:S04]  /*32b0*/  F2FP.F16.F32.PACK_AB R0, RZ, R0 ;  /* 0x00000000ff00723e */ /* 0x001fc800000000ff */
[----:B------:R-:W-:Y:S01]  /*32c0*/  PRMT R22, R0, 0x7610, R22 ;  /* 0x0000761000167816 */ /* 0x000fe20000000016 */
[----:B------:R-:W-:Y:S06]  /*32d0*/  BRA `(.L_x_7194) ;  /* 0x0000000000107947 */ /* 0x000fec0003800000 */
.L_x_7217:
[----:B------:R-:W2:Y:S02]  /*32e0*/  LDG.E R2, desc[UR36][R2.64] ;  /* 0x0000002402027981 */ /* 0x000ea4000c1e1900 */
[----:B--2---:R-:W-:-:S04]  /*32f0*/  I2FP.F32.U32 R0, R2 ;  /* 0x0000000200007245 */ /* 0x004fc80000201000 */
[----:B------:R-:W-:-:S04]  /*3300*/  F2FP.F16.F32.PACK_AB R0, RZ, R0 ;  /* 0x00000000ff00723e */ /* 0x000fc800000000ff */
[----:B------:R-:W-:-:S07]  /*3310*/  PRMT R22, R0, 0x7610, R22 ;  /* 0x0000761000167816 */ /* 0x000fce0000000016 */
.L_x_7194:
        /* <DEDUP_REMOVED lines=21> */
.L_x_7225:
[----:B------:R-:W2:Y:S02]  /*3470*/  LDG.E.U8 R2, desc[UR36][R2.64] ;  /* 0x0000002402027981 */ /* 0x000ea4000c1e1100 */
[----:B--2---:R-:W-:-:S04]  /*3480*/  I2FP.F32.U32 R0, R2 ;  /* 0x0000000200007245 */ /* 0x004fc80000201000 */
[----:B------:R-:W-:-:S04]  /*3490*/  F2FP.F16.F32.PACK_AB R0, RZ, R0 ;  /* 0x00000000ff00723e */ /* 0x000fc800000000ff */
[----:B------:R-:W-:Y:S01]  /*34a0*/  PRMT R17, R0, 0x7610, R17 ;  /* 0x0000761000117816 */ /* 0x000fe20000000011 */
[----:B------:R-:W-:Y:S06]  /*34b0*/  BRA `(.L_x_7227) ;  /* 0x0000000c00bc7947 */ /* 0x000fec0003800000 */
.L_x_7224:
        /* <DEDUP_REMOVED lines=11> */
.L_x_7229:
[----:B------:R-:W2:Y:S02]  /*3570*/  LDG.E R2, desc[UR36][R2.64] ;  /* 0x0000002402027981 */ /* 0x000ea4000c1e1900 */
[----:B--2---:R-:W-:-:S04]  /*3580*/  I2FP.F32.S32 R0, R2 ;  /* 0x0000000200007245 */ /* 0x004fc80000201400 */
[----:B------:R-:W-:-:S04]  /*3590*/  F2FP.F16.F32.PACK_AB R0, RZ, R0 ;  /* 0x00000000ff00723e */ /* 0x000fc800000000ff */
[----:B------:R-:W-:Y:S01]  /*35a0*/  PRMT R17, R0, 0x7610, R17 ;  /* 0x0000761000117816 */ /* 0x000fe20000000011 */
[----:B------:R-:W-:Y:S06]  /*35b0*/  BRA `(.L_x_7227) ;  /* 0x0000000c007c7947 */ /* 0x000fec0003800000 */
.L_x_7228:
[----:B------:R-:W2:Y:S02]  /*35c0*/  LDG.E.U16 R2, desc[UR36][R2.64] ;  /* 0x0000002402027981 */ /* 0x000ea4000c1e1500 */
[----:B--2---:R-:W0:Y:S02]  /*35d0*/  I2F.S16 R0, R2 ;  /* 0x0000000200007306 */ /* 0x004e240000101400 */
[----:B0-----:R-:W-:-:S04]  /*35e0*/  F2FP.F16.F32.PACK_AB R0, RZ, R0 ;  /* 0x00000000ff00723e */ /* 0x001fc800000000ff */
[----:B------:R-:W-:Y:S01]  /*35f0*/  PRMT R17, R0, 0x7610, R17 ;  /* 0x0000761000117816 */ /* 0x000fe20000000011 */
[----:B------:R-:W-:Y:S06]  /*3600*/  BRA `(.L_x_7227) ;  /* 0x0000000c00687947 */ /* 0x000fec0003800000 */
.L_x_7223:
        /* <DEDUP_REMOVED lines=9> */
.L_x_7231:
[----:B------:R1:W5:Y:S01]  /*36a0*/  LDG.E.U16 R17, desc[UR36][R2.64] ;  /* 0x0000002402117981 */ /* 0x000362000c1e1500 */
[----:B------:R-:W-:Y:S05]  /*36b0*/  BRA `(.L_x_7227) ;  /* 0x0000000c003c7947 */ /* 0x000fea0003800000 */
.L_x_7230:
        /* <DEDUP_REMOVED lines=9> */
.L_x_7233:
[----:B------:R0:W5:Y:S01]  /*3750*/  LDG.E.U16 R17, desc[UR36][R2.64] ;  /* 0x0000002402117981 */ /* 0x000162000c1e1500 */
[----:B------:R-:W-:Y:S05]  /*3760*/  BRA `(.L_x_7227) ;  /* 0x0000000c00107947 */ /* 0x000fea0003800000 */
.L_x_7232:
        /* <DEDUP_REMOVED lines=9> */
.L_x_7222:
        /* <DEDUP_REMOVED lines=14> */
.L_x_7236:
        /* <DEDUP_REMOVED lines=9> */
.L_x_7235:
        /* <DEDUP_REMOVED lines=28> */
.L_x_7238:
        /* <DEDUP_REMOVED lines=15> */
.L_x_7237:
[----:B------:R-:W2:Y:S02]  /*3c20*/  LDG.E.U16 R0, desc[UR36][R2.64] ;  /* 0x0000002402007981 */ /* 0x000ea4000c1e1500 */
[----:B--2---:R-:W-:-:S05]  /*3c30*/  IMAD.U32 R0, R0, 0x10000, RZ ;  /* 0x0001000000007824 */ /* 0x004fca00078e00ff */
[----:B------:R-:W-:-:S04]  /*3c40*/  F2FP.F16.F32.PACK_AB R0, RZ, R0 ;  /* 0x00000000ff00723e */ /* 0x000fc800000000ff */
[----:B------:R-:W-:Y:S01]  /*3c50*/  PRMT R17, R0, 0x7610, R17 ;  /* 0x0000761000117816 */ /* 0x000fe20000000011 */
[----:B------:R-:W-:Y:S06]  /*3c60*/  BRA `(.L_x_7227) ;  /* 0x0000000400d07947 */ /* 0x000fec0003800000 */
.L_x_7234:
        /* <DEDUP_REMOVED lines=13> */
.L_x_7241:
        /* <DEDUP_REMOVED lines=21> */
.L_x_7245:
[----:B------:R-:W-:Y:S05]  /*3e90*/  BSYNC B1 ;  /* 0x0000000000017941 */ /* 0x000fea0003800000 */
.L_x_7244:
[----:B------:R-:W-:Y:S01]  /*3ea0*/  LEA R3, R0, 0x3b800000, 0x17 ;  /* 0x3b80000000037811 */ /* 0x000fe200078eb8ff */
[----:B------:R-:W-:-:S05]  /*3eb0*/  IMAD.SHL.U32 R0, R2, 0x100000, RZ ;  /* 0x0010000002007824 */ /* 0x000fca00078e00ff */
[----:B------:R-:W-:-:S07]  /*3ec0*/  LOP3.LUT R0, R3, R0, R4, 0xfe, !PT ;  /* 0x0000000003007212 */ /* 0x000fce00078efe04 */
.L_x_7243:
[----:B------:R-:W-:Y:S05]  /*3ed0*/  BSYNC B0 ;  /* 0x0000000000007941 */ /* 0x000fea0003800000 */
.L_x_7242:
[----:B------:R-:W-:-:S04]  /*3ee0*/  F2FP.F16.F32.PACK_AB R0, RZ, R0 ;  /* 0x00000000ff00723e */ /* 0x000fc800000000ff */
[----:B------:R-:W-:Y:S01]  /*3ef0*/  PRMT R17, R0, 0x7610, R17 ;  /* 0x0000761000117816 */ /* 0x000fe20000000011 */
[----:B------:R-:W-:Y:S06]  /*3f00*/  BRA `(.L_x_7227) ;  /* 0x0000000400287947 */ /* 0x000fec0003800000 */
.L_x_7240:
        /* <DEDUP_REMOVED lines=21> */
.L_x_7249:
[----:B------:R-:W-:Y:S05]  /*4060*/  BSYNC B1 ;  /* 0x0000000000017941 */ /* 0x000fea0003800000 */
.L_x_7248:
[----:B------:R-:W-:Y:S01]  /*4070*/  LEA R3, R0, 0x37800000, 0x17 ;  /* 0x3780000000037811 */ /* 0x000fe200078eb8ff */
[----:B------:R-:W-:-:S05]  /*4080*/  IMAD.SHL.U32 R0, R2, 0x200000, RZ ;  /* 0x0020000002007824 */ /* 0x000fca00078e00ff */
[----:B------:R-:W-:-:S07]  /*4090*/  LOP3.LUT R0, R3, R0, R4, 0xfe, !PT ;  /* 0x0000000003007212 */ /* 0x000fce00078efe04 */
.L_x_7247:
[----:B------:R-:W-:Y:S05]  /*40a0*/  BSYNC B0 ;  /* 0x0000000000007941 */ /* 0x000fea0003800000 */
.L_x_7246:
[----:B------:R-:W-:-:S04]  /*40b0*/  F2FP.F16.F32.PACK_AB R0, RZ, R0 ;  /* 0x00000000ff00723e */ /* 0x000fc800000000ff */
[----:B------:R-:W-:Y:S01]  /*40c0*/  PRMT R17, R0, 0x7610, R17 ;  /* 0x0000761000117816 */ /* 0x000fe20000000011 */
[----:B------:R-:W-:Y:S06]  /*40d0*/  BRA `(.L_x_7227) ;  /* 0x0000000000b47947 */ /* 0x000fec0003800000 */
.L_x_7239:
        /* <DEDUP_REMOVED lines=14> */
.L_x_7253:
[----:B------:R-:W-:Y:S05]  /*41c0*/  BSYNC B0 ;  /* 0x0000000000007941 */ /* 0x000fea0003800000 */
.L_x_7252:
[----:B------:R-:W-:-:S04]  /*41d0*/  F2FP.F16.F32.PACK_AB R0, RZ, R0 ;  /* 0x00000000ff00723e */ /* 0x000fc800000000ff */
[----:B------:R-:W-:Y:S01]  /*41e0*/  PRMT R17, R0, 0x7610, R17 ;  /* 0x0000761000117816 */ /* 0x000fe20000000011 */
[----:B------:R-:W-:Y:S06]  /*41f0*/  BRA `(.L_x_7227) ;  /* 0x00000000006c7947 */ /* 0x000fec0003800000 */
.L_x_7226:
        /* <DEDUP_REMOVED lines=16> */
.L_x_7254:
[----:B------:R-:W-:Y:S01]  /*4300*/  PRMT R17, RZ, 0x7610, R17 ;  /* 0x00007610ff117816 */ /* 0x000fe20000000011 */
[----:B------:R-:W-:Y:S06]  /*4310*/  BRA `(.L_x_7227) ;  /* 0x0000000000247947 */ /* 0x000fec0003800000 */
.L_x_7251:
[----:B------:R-:W2:Y:S02]  /*4320*/  LDG.E.64 R2, desc[UR36][R2.64] ;  /* 0x0000002402027981 */ /* 0x000ea4000c1e1b00 */
[----:B--2---:R-:W0:Y:S02]  /*4330*/  I2F.U64 R0, R2 ;  /* 0x0000000200007312 */ /* 0x004e240000301000 */
[----:B0-----:R-:W-:-:S04]  /*4340*/  F2FP.F16.F32.PACK_AB R0, RZ, R0 ;  /* 0x00000000ff00723e */ /* 0x001fc800000000ff */
[----:B------:R-:W-:Y:S01]  /*4350*/  PRMT R17, R0, 0x7610, R17 ;  /* 0x0000761000117816 */ /* 0x000fe20000000011 */
[----:B------:R-:W-:Y:S06]  /*4360*/  BRA `(.L_x_7227) ;  /* 0x0000000000107947 */ /* 0x000fec0003800000 */
.L_x_7250:
[----:B------:R-:W2:Y:S02]  /*4370*/  LDG.E R2, desc[UR36][R2.64] ;  /* 0x0000002402027981 */ /* 0x000ea4000c1e1900 */
[----:B--2---:R-:W-:-:S04]  /*4380*/  I2FP.F32.U32 R0, R2 ;  /* 0x0000000200007245 */ /* 0x004fc80000201000 */
[----:B------:R-:W-:-:S04]  /*4390*/  F2FP.F16.F32.PACK_AB R0, RZ, R0 ;  /* 0x00000000ff00723e */ /* 0x000fc800000000ff */
[----:B------:R-:W-:-:S07]  /*43a0*/  PRMT R17, R0, 0x7610, R17 ;  /* 0x0000761000117816 */ /* 0x000fce0000000011 */
.L_x_7227:
[----:B------:R-:W-:-:S07]  /*43b0*/  VIADD R26, R26, 0x80 ;  /* 0x000000801a1a7836 */ /* 0x000fce0000000000 */
.L_x_7188:
[----:B------:R-:W-:Y:S05]  /*43c0*/  BSYNC B6 ;  /* 0x0000000000067941 */ /* 0x000fea0003800000 */
.L_x_7187:
[----:B------:R-:W-:Y:S01]  /*43d0*/  ISETP.GE.AND P0, PT, R26, R23, PT ;  /* 0x000000171a00720c */ /* 0x000fe20003f06270 */
[----:B------:R-:W-:Y:S01]  /*43e0*/  BSSY B6, `(.L_x_7255) ;  /* 0x0000219000067945 */ /* 0x000fe20003800000 */
[----:B------:R-:W-:Y:S02]  /*43f0*/  PRMT R16, RZ, 0x7610, R16 ;  /* 0x00007610ff107816 */ /* 0x000fe40000000010 */
[----:B01----:R-:W-:Y:S02]  /*4400*/  PRMT R2, RZ, 0x7610, R2 ;  /* 0x00007610ff027816 */ /* 0x003fe40000000002 */
        /* <DEDUP_REMOVED lines=24> */
.L_x_7260:
[----:B------:R-:W2:Y:S02]  /*4590*/  LDG.E.U8 R4, desc[UR36][R4.64] ;  /* 0x0000002404047981 */ /* 0x000ea4000c1e1100 */
[----:B--2---:R-:W-:-:S04]  /*45a0*/  I2FP.F32.U32 R0, R4 ;  /* 0x0000000400007245 */ /* 0x004fc80000201000 */
[----:B------:R-:W-:-:S04]  /*45b0*/  F2FP.F16.F32.PACK_AB R0, RZ, R0 ;  /* 0x00000000ff00723e */ /* 0x000fc800000000ff */
[----:B------:R-:W-:Y:S01]  /*45c0*/  PRMT R2, R0, 0x7610, R2 ;  /* 0x0000761000027816 */ /* 0x000fe20000000002 */
[----:B------:R-:W-:Y:S06]  /*45d0*/  BRA `(.L_x_7262) ;  /* 0x0000000c00b87947 */ /* 0x000fec0003800000 */
.L_x_7259:
        /* <DEDUP_REMOVED lines=11> */
.L_x_7264:
[----:B------:R-:W2:Y:S02]  /*4690*/  LDG.E R4, desc[UR36][R4.64] ;  /* 0x0000002404047981 */ /* 0x000ea4000c1e1900 */
[----:B--2---:R-:W-:-:S04]  /*46a0*/  I2FP.F32.S32 R0, R4 ;  /* 0x0000000400007245 */ /* 0x004fc80000201400 */
[----:B------:R-:W-:-:S04]  /*46b0*/  F2FP.F16.F32.PACK_AB R0, RZ, R0 ;  /* 0x00000000ff00723e */ /* 0x000fc800000000ff */
[----:B------:R-:W-:Y:S01]  /*46c0*/  PRMT R2, R0, 0x7610, R2 ;  /* 0x0000761000027816 */ /* 0x000fe20000000002 */
[----:B------:R-:W-:Y:S06]  /*46d0*/  BRA `(.L_x_7262) ;  /* 0x0000000c00787947 */ /* 0x000fec0003800000 */
.L_x_7263:
[----:B------:R-:W2:Y:S02]  /*46e0*/  LDG.E.U16 R4, desc[UR36][R4.64] ;  /* 0x0000002404047981 */ /* 0x000ea4000c1e1500 */
[----:B--2---:R-:W0:Y:S02]  /*46f0*/  I2F.S16 R0, R4 ;  /* 0x0000000400007306 */ /* 0x004e240000101400 */
[----:B0-----:R-:W-:-:S04]  /*4700*/  F2FP.F16.F32.PACK_AB R0, RZ, R0 ;  /* 0x00000000ff00723e */ /* 0x001fc800000000ff */
[----:B------:R-:W-:Y:S01]  /*4710*/  PRMT R2, R0, 0x7610, R2 ;  /* 0x0000761000027816 */ /* 0x000fe20000000002 */
[----:B------:R-:W-:Y:S06]  /*4720*/  BRA `(.L_x_7262) ;  /* 0x0000000c00647947 */ /* 0x000fec0003800000 */
.L_x_7258:
        /* <DEDUP_REMOVED lines=9> */
.L_x_7266:
[----:B------:R1:W5:Y:S01]  /*47c0*/  LDG.E.U16 R2, desc[UR36][R4.64] ;  /* 0x0000002404027981 */ /* 0x000362000c1e1500 */
[----:B------:R-:W-:Y:S05]  /*47d0*/  BRA `(.L_x_7262) ;  /* 0x0000000c00387947 */ /* 0x000fea0003800000 */
.L_x_7265:
        /* <DEDUP_REMOVED lines=9> */
.L_x_7268:
[----:B------:R0:W5:Y:S01]  /*4870*/  LDG.E.U16 R2, desc[UR36][R4.64] ;  /* 0x0000002404027981 */ /* 0x000162000c1e1500 */
[----:B------:R-:W-:Y:S05]  /*4880*/  BRA `(.L_x_7262) ;  /* 0x0000000c000c7947 */ /* 0x000fea0003800000 */
.L_x_7267:
        /* <DEDUP_REMOVED lines=9> */
.L_x_7257:
        /* <DEDUP_REMOVED lines=14> */
.L_x_7271:
        /* <DEDUP_REMOVED lines=9> */
.L_x_7270:
        /* <DEDUP_REMOVED lines=28> */
.L_x_7273:
        /* <DEDUP_REMOVED lines=14> */
.L_x_7272:
[----:B------:R-:W2:Y:S02]  /*4d30*/  LDG.E.U16 R0, desc[UR36][R4.64] ;  /* 0x0000002404007981 */ /* 0x000ea4000c1e1500 */
[----:B--2---:R-:W-:-:S05]  /*4d40*/  IMAD.U32 R0, R0, 0x10000, RZ ;  /* 0x0001000000007824 */ /* 0x004fca00078e00ff */
[----:B------:R-:W-:-:S04]  /*4d50*/  F2FP.F16.F32.PACK_AB R0, RZ, R0 ;  /* 0x00000000ff00723e */ /* 0x000fc800000000ff */
[----:B------:R-:W-:Y:S01]  /*4d60*/  PRMT R2, R0, 0x7610, R2 ;  /* 0x0000761000027816 */ /* 0x000fe20000000002 */
[----:B------:R-:W-:Y:S06]  /*4d70*/  BRA `(.L_x_7262) ;  /* 0x0000000400d07947 */ /* 0x000fec0003800000 */
.L_x_7269:
        /* <DEDUP_REMOVED lines=13> */
.L_x_7276:
        /* <DEDUP_REMOVED lines=21> */
.L_x_7280:
[----:B------:R-:W-:Y:S05]  /*4fa0*/  BSYNC B1 ;  /* 0x0000000000017941 */ /* 0x000fea0003800000 */
.L_x_7279:
[----:B------:R-:W-:Y:S01]  /*4fb0*/  LEA R3, R0, 0x3b800000, 0x17 ;  /* 0x3b80000000037811 */ /* 0x000fe200078eb8ff */
[----:B------:R-:W-:-:S05]  /*4fc0*/  IMAD.SHL.U32 R0, R2, 0x100000, RZ ;  /* 0x0010000002007824 */ /* 0x000fca00078e00ff */
[----:B------:R-:W-:-:S07]  /*4fd0*/  LOP3.LUT R0, R3, R0, R4, 0xfe, !PT ;  /* 0x0000000003007212 */ /* 0x000fce00078efe04 */
.L_x_7278:
[----:B------:R-:W-:Y:S05]  /*4fe0*/  BSYNC B0 ;  /* 0x0000000000007941 */ /* 0x000fea0003800000 */
.L_x_7277:
[----:B------:R-:W-:-:S04]  /*4ff0*/  F2FP.F16.F32.PACK_AB R0, RZ, R0 ;  /* 0x00000000ff00723e */ /* 0x000fc800000000ff */
[----:B------:R-:W-:Y:S01]  /*5000*/  PRMT R2, R0, 0x7610, R2 ;  /* 0x0000761000027816 */ /* 0x000fe20000000002 */
[----:B------:R-:W-:Y:S06]  /*5010*/  BRA `(.L_x_7262) ;  /* 0x0000000400287947 */ /* 0x000fec0003800000 */
.L_x_7275:
        /* <DEDUP_REMOVED lines=21> */
.L_x_7284:
[----:B------:R-:W-:Y:S05]  /*5170*/  BSYNC B1 ;  /* 0x0000000000017941 */ /* 0x000fea0003800000 */
.L_x_7283:
[----:B------:R-:W-:Y:S01]  /*5180*/  LEA R3, R0, 0x37800000, 0x17 ;  /* 0x3780000000037811 */ /* 0x000fe200078eb8ff */
[----:B------:R-:W-:-:S05]  /*5190*/  IMAD.SHL.U32 R0, R2, 0x200000, RZ ;  /* 0x0020000002007824 */ /* 0x000fca00078e00ff */
[----:B------:R-:W-:-:S07]  /*51a0*/  LOP3.LUT R0, R3, R0, R4, 0xfe, !PT ;  /* 0x0000000003007212 */ /* 0x000fce00078efe04 */
.L_x_7282:
[----:B------:R-:W-:Y:S05]  /*51b0*/  BSYNC B0 ;  /* 0x0000000000007941 */ /* 0x000fea0003800000 */
.L_x_7281:
[----:B------:R-:W-:-:S04]  /*51c0*/  F2FP.F16.F32.PACK_AB R0, RZ, R0 ;  /* 0x00000000ff00723e */ /* 0x000fc800000000ff */
[----:B------:R-:W-:Y:S01]  /*51d0*/  PRMT R2, R0, 0x7610, R2 ;  /* 0x0000761000027816 */ /* 0x000fe20000000002 */
[----:B------:R-:W-:Y:S06]  /*51e0*/  BRA `(.L_x_7262) ;  /* 0x0000000000b47947 */ /* 0x000fec0003800000 */
.L_x_7274:
        /* <DEDUP_REMOVED lines=14> */
.L_x_7288:
[----:B------:R-:W-:Y:S05]  /*52d0*/  BSYNC B0 ;  /* 0x0000000000007941 */ /* 0x000fea0003800000 */
.L_x_7287:
[----:B------:R-:W-:-:S04]  /*52e0*/  F2FP.F16.F32.PACK_AB R0, RZ, R0 ;  /* 0x00000000ff00723e */ /* 0x000fc800000000ff */
[----:B------:R-:W-:Y:S01]  /*52f0*/  PRMT R2, R0, 0x7610, R2 ;  /* 0x0000761000027816 */ /* 0x000fe20000000002 */
[----:B------:R-:W-:Y:S06]  /*5300*/  BRA `(.L_x_7262) ;  /* 0x00000000006c7947 */ /* 0x000fec0003800000 */
.L_x_7261:
        /* <DEDUP_REMOVED lines=16> */
.L_x_7289:
[----:B------:R-:W-:Y:S01]  /*5410*/  PRMT R2, RZ, 0x7610, R2 ;  /* 0x00007610ff027816 */ /* 0x000fe20000000002 */
[----:B------:R-:W-:Y:S06]  /*5420*/  BRA `(.L_x_7262) ;  /* 0x0000000000247947 */ /* 0x000fec0003800000 */
.L_x_7286:
[----:B------:R-:W2:Y:S02]  /*5430*/  LDG.E.64 R4, desc[UR36][R4.64] ;  /* 0x0000002404047981 */ /* 0x000ea4000c1e1b00 */
[----:B--2---:R-:W0:Y:S02]  /*5440*/  I2F.U64 R0, R4 ;  /* 0x0000000400007312 */ /* 0x004e240000301000 */
[----:B0-----:R-:W-:-:S04]  /*5450*/  F2FP.F16.F32.PACK_AB R0, RZ, R0 ;  /* 0x00000000ff00723e */ /* 0x001fc800000000ff */
[----:B------:R-:W-:Y:S01]  /*5460*/  PRMT R2, R0, 0x7610, R2 ;  /* 0x0000761000027816 */ /* 0x000fe20000000002 */
[----:B------:R-:W-:Y:S06]  /*5470*/  BRA `(.L_x_7262) ;  /* 0x0000000000107947 */ /* 0x000fec0003800000 */
.L_x_7285:
[----:B------:R-:W2:Y:S02]  /*5480*/  LDG.E R4, desc[UR36][R4.64] ;  /* 0x0000002404047981 */ /* 0x000ea4000c1e1900 */
[----:B--2---:R-:W-:-:S04]  /*5490*/  I2FP.F32.U32 R0, R4 ;  /* 0x0000000400007245 */ /* 0x004fc80000201000 */
[----:B------:R-:W-:-:S04]  /*54a0*/  F2FP.F16.F32.PACK_AB R0, RZ, R0 ;  /* 0x00000000ff00723e */ /* 0x000fc800000000ff */
[----:B------:R-:W-:-:S07]  /*54b0*/  PRMT R2, R0, 0x7610, R2 ;  /* 0x0000761000027816 */ /* 0x000fce0000000002 */
.L_x_7262:
        /* <DEDUP_REMOVED lines=22> */
.L_x_7293:
[----:B------:R-:W2:Y:S02]  /*5620*/  LDG.E.U8 R4, desc[UR36][R4.64] ;  /* 0x0000002404047981 */ /* 0x000ea4000c1e1100 */
[----:B--2---:R-:W-:-:S04]  /*5630*/  I2FP.F32.U32 R0, R4 ;  /* 0x0000000400007245 */ /* 0x004fc80000201000 */
[----:B------:R-:W-:-:S04]  /*5640*/  F2FP.F16.F32.PACK_AB R0, RZ, R0 ;  /* 0x00000000ff00723e */ /* 0x000fc800000000ff */
[----:B------:R-:W-:Y:S01]  /*5650*/  PRMT R27, R0, 0x7610, R27 ;  /* 0x00007610001b7816 */ /* 0x000fe2000000001b */
[----:B------:R-:W-:Y:S06]  /*5660*/  BRA `(.L_x_7295) ;  /* 0x0000000c00bc7947 */ /* 0x000fec0003800000 */
.L_x_7292:
        /* <DEDUP_REMOVED lines=11> */
.L_x_7297:
[----:B------:R-:W2:Y:S02]  /*5720*/  LDG.E R4, desc[UR36][R4.64] ;  /* 0x0000002404047981 */ /* 0x000ea4000c1e1900 */
[----:B--2---:R-:W-:-:S04]  /*5730*/  I2FP.F32.S32 R0, R4 ;  /* 0x0000000400007245 */ /* 0x004fc80000201400 */
[----:B------:R-:W-:-:S04]  /*5740*/  F2FP.F16.F32.PACK_AB R0, RZ, R0 ;  /* 0x00000000ff00723e */ /* 0x000fc800000000ff */
[----:B------:R-:W-:Y:S01]  /*5750*/  PRMT R27, R0, 0x7610, R27 ;  /* 0x00007610001b7816 */ /* 0x000fe2000000001b */
[----:B------:R-:W-:Y:S06]  /*5760*/  BRA `(.L_x_7295) ;  /* 0x0000000c007c7947 */ /* 0x000fec0003800000 */
.L_x_7296:
[----:B------:R-:W2:Y:S02]  /*5770*/  LDG.E.U16 R4, desc[UR36][R4.64] ;  /* 0x0000002404047981 */ /* 0x000ea4000c1e1500 */
[----:B--2---:R-:W0:Y:S02]  /*5780*/  I2F.S16 R0, R4 ;  /* 0x0000000400007306 */ /* 0x004e240000101400 */
[----:B0-----:R-:W-:-:S04]  /*5790*/  F2FP.F16.F32.PACK_AB R0, RZ, R0 ;  /* 0x00000000ff00723e */ /* 0x001fc800000000ff */
[----:B------:R-:W-:Y:S01]  /*57a0*/  PRMT R27, R0, 0x7610, R27 ;  /* 0x00007610001b7816 */ /* 0x000fe2000000001b */
[----:B------:R-:W-:Y:S06]  /*57b0*/  BRA `(.L_x_7295) ;  /* 0x0000000c00687947 */ /* 0x000fec0003800000 */
.L_x_7291:
        /* <DEDUP_REMOVED lines=9> */
.L_x_7299:
[----:B------:R1:W5:Y:S01]  /*5850*/  LDG.E.U16 R27, desc[UR36][R4.64] ;  /* 0x00000024041b7981 */ /* 0x000362000c1e1500 */
[----:B------:R-:W-:Y:S05]  /*5860*/  BRA `(.L_x_7295) ;  /* 0x0000000c003c7947 */ /* 0x000fea0003800000 */
.L_x_7298:
        /* <DEDUP_REMOVED lines=9> */
.L_x_7301:
[----:B------:R0:W5:Y:S01]  /*5900*/  LDG.E.U16 R27, desc[UR36][R4.64] ;  /* 0x00000024041b7981 */ /* 0x000162000c1e1500 */
[----:B------:R-:W-:Y:S05]  /*5910*/  BRA `(.L_x_7295) ;  /* 0x0000000c00107947 */ /* 0x000fea0003800000 */
.L_x_7300:
        /* <DEDUP_REMOVED lines=9> */
.L_x_7290:
        /* <DEDUP_REMOVED lines=14> */
.L_x_7304:
        /* <DEDUP_REMOVED lines=9> */
.L_x_7303:
        /* <DEDUP_REMOVED lines=28> */
.L_x_7306:
        /* <DEDUP_REMOVED lines=15> */
.L_x_7305:
[----:B------:R-:W2:Y:S02]  /*5dd0*/  LDG.E.U16 R0, desc[UR36][R4.64] ;  /* 0x0000002404007981 */ /* 0x000ea4000c1e1500 */
[----:B--2---:R-:W-:-:S05]  /*5de0*/  IMAD.U32 R0, R0, 0x10000, RZ ;  /* 0x0001000000007824 */ /* 0x004fca00078e00ff */
[----:B------:R-:W-:-:S04]  /*5df0*/  F2FP.F16.F32.PACK_AB R0, RZ, R0 ;  /* 0x00000000ff00723e */ /* 0x000fc800000000ff */
[----:B------:R-:W-:Y:S01]  /*5e00*/  PRMT R27, R0, 0x7610, R27 ;  /* 0x00007610001b7816 */ /* 0x000fe2000000001b */
[----:B------:R-:W-:Y:S06]  /*5e10*/  BRA `(.L_x_7295) ;  /* 0x0000000400d07947 */ /* 0x000fec0003800000 */
.L_x_7302:
        /* <DEDUP_REMOVED lines=13> */
.L_x_7309:
        /* <DEDUP_REMOVED lines=21> */
.L_x_7313:
[----:B------:R-:W-:Y:S05]  /*6040*/  BSYNC B1 ;  /* 0x0000000000017941 */ /* 0x000fea0003800000 */
.L_x_7312:
[----:B------:R-:W-:Y:S01]  /*6050*/  LEA R5, R0, 0x3b800000, 0x17 ;  /* 0x3b80000000057811 */ /* 0x000fe200078eb8ff */
[----:B------:R-:W-:-:S05]  /*6060*/  IMAD.SHL.U32 R0, R3, 0x100000, RZ ;  /* 0x0010000003007824 */ /* 0x000fca00078e00ff */
[----:B------:R-:W-:-:S07]  /*6070*/  LOP3.LUT R0, R5, R0, R6, 0xfe, !PT ;  /* 0x0000000005007212 */ /* 0x000fce00078efe06 */
.L_x_7311:
[----:B------:R-:W-:Y:S05]  /*6080*/  BSYNC B0 ;  /* 0x0000000000007941 */ /* 0x000fea0003800000 */
.L_x_7310:
[----:B------:R-:W-:-:S04]  /*6090*/  F2FP.F16.F32.PACK_AB R0, RZ, R0 ;  /* 0x00000000ff00723e */ /* 0x000fc800000000ff */
[----:B------:R-:W-:Y:S01]  /*60a0*/  PRMT R27, R0, 0x7610, R27 ;  /* 0x00007610001b7816 */ /* 0x000fe2000000001b */
[----:B------:R-:W-:Y:S06]  /*60b0*/  BRA `(.L_x_7295) ;  /* 0x0000000400287947 */ /* 0x000fec0003800000 */
.L_x_7308:
        /* <DEDUP_REMOVED lines=21> */
.L_x_7317:
[----:B------:R-:W-:Y:S05]  /*6210*/  BSYNC B1 ;  /* 0x0000000000017941 */ /* 0x000fea0003800000 */
.L_x_7316:
[----:B------:R-:W-:Y:S01]  /*6220*/  LEA R5, R0, 0x37800000, 0x17 ;  /* 0x3780000000057811 */ /* 0x000fe200078eb8ff */
[----:B------:R-:W-:-:S05]  /*6230*/  IMAD.SHL.U32 R0, R3, 0x200000, RZ ;  /* 0x0020000003007824 */ /* 0x000fca00078e00ff */
[----:B------:R-:W-:-:S07]  /*6240*/  LOP3.LUT R0, R5, R0, R6, 0xfe, !PT ;  /* 0x0000000005007212 */ /* 0x000fce00078efe06 */
.L_x_7315:
[----:B------:R-:W-:Y:S05]  /*6250*/  BSYNC B0 ;  /* 0x0000000000007941 */ /* 0x000fea0003800000 */
.L_x_7314:
[----:B------:R-:W-:-:S04]  /*6260*/  F2FP.F16.F32.PACK_AB R0, RZ, R0 ;  /* 0x00000000ff00723e */ /* 0x000fc800000000ff */
[----:B------:R-:W-:Y:S01]  /*6270*/  PRMT R27, R0, 0x7610, R27 ;  /* 0x00007610001b7816 */ /* 0x000fe2000000001b */
[----:B------:R-:W-:Y:S06]  /*6280*/  BRA `(.L_x_7295) ;  /* 0x0000000000b47947 */ /* 0x000fec0003800000 */
.L_x_7307:
        /* <DEDUP_REMOVED lines=14> */
.L_x_7321:
[----:B------:R-:W-:Y:S05]  /*6370*/  BSYNC B0 ;  /* 0x0000000000007941 */ /* 0x000fea0003800000 */
.L_x_7320:
[----:B------:R-:W-:-:S04]  /*6380*/  F2FP.F16.F32.PACK_AB R0, RZ, R0 ;  /* 0x00000000ff00723e */ /* 0x000fc800000000ff */
[----:B------:R-:W-:Y:S01]  /*6390*/  PRMT R27, R0, 0x7610, R27 ;  /* 0x00007610001b7816 */ /* 0x000fe2000000001b */
[----:B------:R-:W-:Y:S06]  /*63a0*/  BRA `(.L_x_7295) ;  /* 0x00000000006c7947 */ /* 0x000fec0003800000 */
.L_x_7294:
        /* <DEDUP_REMOVED lines=16> */
.L_x_7322:
[----:B------:R-:W-:Y:S01]  /*64b0*/  PRMT R27, RZ, 0x7610, R27 ;  /* 0x00007610ff1b7816 */ /* 0x000fe2000000001b */
[----:B------:R-:W-:Y:S06]  /*64c0*/  BRA `(.L_x_7295) ;  /* 0x0000000000247947 */ /* 0x000fec0003800000 */
.L_x_7319:
[----:B------:R-:W2:Y:S02]  /*64d0*/  LDG.E.64 R4, desc[UR36][R4.64] ;  /* 0x0000002404047981 */ /* 0x000ea4000c1e1b00 */
[----:B--2---:R-:W0:Y:S02]  /*64e0*/  I2F.U64 R0, R4 ;  /* 0x0000000400007312 */ /* 0x004e240000301000 */
[----:B0-----:R-:W-:-:S04]  /*64f0*/  F2FP.F16.F32.PACK_AB R0, RZ, R0 ;  /* 0x00000000ff00723e */ /* 0x001fc800000000ff */
[----:B------:R-:W-:Y:S01]  /*6500*/  PRMT R27, R0, 0x7610, R27 ;  /* 0x00007610001b7816 */ /* 0x000fe2000000001b */
[----:B------:R-:W-:Y:S06]  /*6510*/  BRA `(.L_x_7295) ;  /* 0x0000000000107947 */ /* 0x000fec0003800000 */
.L_x_7318:
[----:B------:R-:W2:Y:S02]  /*6520*/  LDG.E R4, desc[UR36][R4.64] ;  /* 0x0000002404047981 */ /* 0x000ea4000c1e1900 */
[----:B--2---:R-:W-:-:S04]  /*6530*/  I2FP.F32.U32 R0, R4 ;  /* 0x0000000400007245 */ /* 0x004fc80000201000 */
[----:B------:R-:W-:-:S04]  /*6540*/  F2FP.F16.F32.PACK_AB R0, RZ, R0 ;  /* 0x00000000ff00723e */ /* 0x000fc800000000ff */
[----:B------:R-:W-:-:S07]  /*6550*/  PRMT R27, R0, 0x7610, R27 ;  /* 0x00007610001b7816 */ /* 0x000fce000000001b */
.L_x_7295:
[----:B------:R-:W-:-:S07]  /*6560*/  VIADD R26, R26, 0x80 ;  /* 0x000000801a1a7836 */ /* 0x000fce0000000000 */
.L_x_7256:
[----:B------:R-:W-:Y:S05]  /*6570*/  BSYNC B6 ;  /* 0x0000000000067941 */ /* 0x000fea0003800000 */
.L_x_7255:
        /* <DEDUP_REMOVED lines=26> */
.L_x_7328:
[----:B------:R-:W2:Y:S02]  /*6720*/  LDG.E.U8 R4, desc[UR36][R4.64] ;  /* 0x0000002404047981 */ /* 0x000ea4000c1e1100 */
[----:B--2---:R-:W-:-:S04]  /*6730*/  I2FP.F32.U32 R0, R4 ;  /* 0x0000000400007245 */ /* 0x004fc80000201000 */
[----:B------:R-:W-:-:S04]  /*6740*/  F2FP.F16.F32.PACK_AB R0, RZ, R0 ;  /* 0x00000000ff00723e */ /* 0x000fc800000000ff */
[----:B------:R-:W-:Y:S01]  /*6750*/  PRMT R16, R0, 0x7610, R16 ;  /* 0x0000761000107816 */ /* 0x000fe20000000010 */
[----:B------:R-:W-:Y:S06]  /*6760*/  BRA `(.L_x_7330) ;  /* 0x0000000c00bc7947 */ /* 0x000fec0003800000 */
.L_x_7327:
        /* <DEDUP_REMOVED lines=11> */
.L_x_7332:
[----:B------:R-:W2:Y:S02]  /*6820*/  LDG.E R4, desc[UR36][R4.64] ;  /* 0x0000002404047981 */ /* 0x000ea4000c1e1900 */
[----:B--2---:R-:W-:-:S04]  /*6830*/  I2FP.F32.S32 R0, R4 ;  /* 0x0000000400007245 */ /* 0x004fc80000201400 */
[----:B------:R-:W-:-:S04]  /*6840*/  F2FP.F16.F32.PACK_AB R0, RZ, R0 ;  /* 0x00000000ff00723e */ /* 0x000fc800000000ff */
[----:B------:R-:W-:Y:S01]  /*6850*/  PRMT R16, R0, 0x7610, R16 ;  /* 0x0000761000107816 */ /* 0x000fe20000000010 */
[----:B------:R-:W-:Y:S06]  /*6860*/  BRA `(.L_x_7330) ;  /* 0x0000000c007c7947 */ /* 0x000fec0003800000 */
.L_x_7331:
[----:B------:R-:W2:Y:S02]  /*6870*/  LDG.E.U16 R4, desc[UR36][R4.64] ;  /* 0x0000002404047981 */ /* 0x000ea4000c1e1500 */
[----:B--2---:R-:W0:Y:S02]  /*6880*/  I2F.S16 R0, R4 ;  /* 0x0000000400007306 */ /* 0x004e240000101400 */
[----:B0-----:R-:W-:-:S04]  /*6890*/  F2FP.F16.F32.PACK_AB R0, RZ, R0 ;  /* 0x00000000ff00723e */ /* 0x001fc800000000ff */
[----:B------:R-:W-:Y:S01]  /*68a0*/  PRMT R16, R0, 0x7610, R16 ;  /* 0x0000761000107816 */ /* 0x000fe20000000010 */
[----:B------:R-:W-:Y:S06]  /*68b0*/  BRA `(.L_x_7330) ;  /* 0x0000000c00687947 */ /* 0x000fec0003800000 */
.L_x_7326:
        /* <DEDUP_REMOVED lines=9> */
.L_x_7334:
[----:B------:R0:W5:Y:S01]  /*6950*/  LDG.E.U16 R16, desc[UR36][R4.64] ;  /* 0x0000002404107981 */ /* 0x000162000c1e1500 */
[----:B------:R-:W-:Y:S05]  /*6960*/  BRA `(.L_x_7330) ;  /* 0x0000000c003c7947 */ /* 0x000fea0003800000 */
.L_x_7333:
        /* <DEDUP_REMOVED lines=9> */
.L_x_7336:
[----:B------:R1:W5:Y:S01]  /*6a00*/  LDG.E.U16 R16, desc[UR36][R4.64] ;  /* 0x0000002404107981 */ /* 0x000362000c1e1500 */
[----:B------:R-:W-:Y:S05]  /*6a10*/  BRA `(.L_x_7330) ;  /* 0x0000000c00107947 */ /* 0x000fea0003800000 */
.L_x_7335:
        /* <DEDUP_REMOVED lines=9> */
.L_x_7325:
        /* <DEDUP_REMOVED lines=14> */
.L_x_7339:
        /* <DEDUP_REMOVED lines=9> */
.L_x_7338:
        /* <DEDUP_REMOVED lines=28> */
.L_x_7341:
        /* <DEDUP_REMOVED lines=15> */
.L_x_7340:
[----:B------:R-:W2:Y:S02]  /*6ed0*/  LDG.E.U16 R0, desc[UR36][R4.64] ;  /* 0x0000002404007981 */ /* 0x000ea4000c1e1500 */
[----:B--2---:R-:W-:-:S05]  /*6ee0*/  IMAD.U32 R0, R0, 0x10000, RZ ;  /* 0x0001000000007824 */ /* 0x004fca00078e00ff */
[----:B------:R-:W-:-:S04]  /*6ef0*/  F2FP.F16.F32.PACK_AB R0, RZ, R0 ;  /* 0x00000000ff00723e */ /* 0x000fc800000000ff */
[----:B------:R-:W-:Y:S01]  /*6f00*/  PRMT R16, R0, 0x7610, R16 ;  /* 0x0000761000107816 */ /* 0x000fe20000000010 */
[----:B------:R-:W-:Y:S06]  /*6f10*/  BRA `(.L_x_7330) ;  /* 0x0000000400d07947 */ /* 0x000fec0003800000 */
.L_x_7337:
        /* <DEDUP_REMOVED lines=13> */
.L_x_7344:
        /* <DEDUP_REMOVED lines=21> */
.L_x_7348:
[----:B------:R-:W-:Y:S05]  /*7140*/  BSYNC B1 ;  /* 0x0000000000017941 */ /* 0x000fea0003800000 */
.L_x_7347:
[----:B------:R-:W-:Y:S01]  /*7150*/  LEA R5, R0, 0x3b800000, 0x17 ;  /* 0x3b80000000057811 */ /* 0x000fe200078eb8ff */
[----:B------:R-:W-:-:S05]  /*7160*/  IMAD.SHL.U32 R0, R3, 0x100000, RZ ;  /* 0x0010000003007824 */ /* 0x000fca00078e00ff */
[----:B------:R-:W-:-:S07]  /*7170*/  LOP3.LUT R0, R5, R0, R6, 0xfe, !PT ;  /* 0x0000000005007212 */ /* 0x000fce00078efe06 */
.L_x_7346:
[----:B------:R-:W-:Y:S05]  /*7180*/  BSYNC B0 ;  /* 0x0000000000007941 */ /* 0x000fea0003800000 */
.L_x_7345:
[----:B------:R-:W-:-:S04]  /*7190*/  F2FP.F16.F32.PACK_AB R0, RZ, R0 ;  /* 0x00000000ff00723e */ /* 0x000fc800000000ff */
[----:B------:R-:W-:Y:S01]  /*71a0*/  PRMT R16, R0, 0x7610, R16 ;  /* 0x0000761000107816 */ /* 0x000fe20000000010 */
[----:B------:R-:W-:Y:S06]  /*71b0*/  BRA `(.L_x_7330) ;  /* 0x0000000400287947 */ /* 0x000fec0003800000 */
.L_x_7343:
        /* <DEDUP_REMOVED lines=21> */
.L_x_7352:
[----:B------:R-:W-:Y:S05]  /*7310*/  BSYNC B1 ;  /* 0x0000000000017941 */ /* 0x000fea0003800000 */
.L_x_7351:
[----:B------:R-:W-:Y:S01]  /*7320*/  LEA R5, R0, 0x37800000, 0x17 ;  /* 0x3780000000057811 */ /* 0x000fe200078eb8ff */
[----:B------:R-:W-:-:S05]  /*7330*/  IMAD.SHL.U32 R0, R3, 0x200000, RZ ;  /* 0x0020000003007824 */ /* 0x000fca00078e00ff */
[----:B------:R-:W-:-:S07]  /*7340*/  LOP3.LUT R0, R5, R0, R6, 0xfe, !PT ;  /* 0x0000000005007212 */ /* 0x000fce00078efe06 */
.L_x_7350:
[----:B------:R-:W-:Y:S05]  /*7350*/  BSYNC B0 ;  /* 0x0000000000007941 */ /* 0x000fea0003800000 */
.L_x_7349:
[----:B------:R-:W-:-:S04]  /*7360*/  F2FP.F16.F32.PACK_AB R0, RZ, R0 ;  /* 0x00000000ff00723e */ /* 0x000fc800000000ff */
[----:B------:R-:W-:Y:S01]  /*7370*/  PRMT R16, R0, 0x7610, R16 ;  /* 0x0000761000107816 */ /* 0x000fe20000000010 */
[----:B------:R-:W-:Y:S06]  /*7380*/  BRA `(.L_x_7330) ;  /* 0x0000000000b47947 */ /* 0x000fec0003800000 */
.L_x_7342:
        /* <DEDUP_REMOVED lines=14> */
.L_x_7356:
[----:B------:R-:W-:Y:S05]  /*7470*/  BSYNC B0 ;  /* 0x0000000000007941 */ /* 0x000fea0003800000 */
.L_x_7355:
[----:B------:R-:W-:-:S04]  /*7480*/  F2FP.F16.F32.PACK_AB R0, RZ, R0 ;  /* 0x00000000ff00723e */ /* 0x000fc800000000ff */
[----:B------:R-:W-:Y:S01]  /*7490*/  PRMT R16, R0, 0x7610, R16 ;  /* 0x0000761000107816 */ /* 0x000fe20000000010 */
[----:B------:R-:W-:Y:S06]  /*74a0*/  BRA `(.L_x_7330) ;  /* 0x00000000006c7947 */ /* 0x000fec0003800000 */
.L_x_7329:
        /* <DEDUP_REMOVED lines=16> */
.L_x_7357:
[----:B------:R-:W-:Y:S01]  /*75b0*/  PRMT R16, RZ, 0x7610, R16 ;  /* 0x00007610ff107816 */ /* 0x000fe20000000010 */
[----:B------:R-:W-:Y:S06]  /*75c0*/  BRA `(.L_x_7330) ;  /* 0x0000000000247947 */ /* 0x000fec0003800000 */
.L_x_7354:
[----:B------:R-:W2:Y:S02]  /*75d0*/  LDG.E.64 R4, desc[UR36][R4.64] ;  /* 0x0000002404047981 */ /* 0x000ea4000c1e1b00 */
[----:B--2---:R-:W0:Y:S02]  /*75e0*/  I2F.U64 R0, R4 ;  /* 0x0000000400007312 */ /* 0x004e240000301000 */
[----:B0-----:R-:W-:-:S04]  /*75f0*/  F2FP.F16.F32.PACK_AB R0, RZ, R0 ;  /* 0x00000000ff00723e */ /* 0x001fc800000000ff */
[----:B------:R-:W-:Y:S01]  /*7600*/  PRMT R16, R0, 0x7610, R16 ;  /* 0x0000761000107816 */ /* 0x000fe20000000010 */
[----:B------:R-:W-:Y:S06]  /*7610*/  BRA `(.L_x_7330) ;  /* 0x0000000000107947 */ /* 0x000fec0003800000 */
.L_x_7353:
[----:B------:R-:W2:Y:S02]  /*7620*/  LDG.E R4, desc[UR36][R4.64] ;  /* 0x0000002404047981 */ /* 0x000ea4000c1e1900 */
[----:B--2---:R-:W-:-:S04]  /*7630*/  I2FP.F32.U32 R0, R4 ;  /* 0x0000000400007245 */ /* 0x004fc80000201000 */
[----:B------:R-:W-:-:S04]  /*7640*/  F2FP.F16.F32.PACK_AB R0, RZ, R0 ;  /* 0x00000000ff00723e */ /* 0x000fc800000000ff */
[----:B------:R-:W-:-:S07]  /*7650*/  PRMT R16, R0, 0x7610, R16 ;  /* 0x0000761000107816 */ /* 0x000fce0000000010 */
.L_x_7330:
        /* <DEDUP_REMOVED lines=21> */
.L_x_7361:
[----:B------:R-:W2:Y:S02]  /*77b0*/  LDG.E.U8 R4, desc[UR36][R4.64] ;  /* 0x0000002404047981 */ /* 0x000ea4000c1e1100 */
[----:B--2---:R-:W-:-:S04]  /*77c0*/  I2FP.F32.U32 R0, R4 ;  /* 0x0000000400007245 */ /* 0x004fc80000201000 */
[----:B------:R-:W-:Y:S01]  /*77d0*/  F2FP.F16.F32.PACK_AB R0, RZ, R0 ;  /* 0x00000000ff00723e */ /* 0x000fe200000000ff */
[----:B------:R-:W-:Y:S06]  /*77e0*/  BRA `(.L_x_7324) ;  /* 0x0000000c00847947 */ /* 0x000fec0003800000 */
.L_x_7360:
        /* <DEDUP_REMOVED lines=10> */
.L_x_7364:
[----:B------:R-:W2:Y:S02]  /*7890*/  LDG.E R4, desc[UR36][R4.64] ;  /* 0x0000002404047981 */ /* 0x000ea4000c1e1900 */
[----:B--2---:R-:W-:-:S04]  /*78a0*/  I2FP.F32.S32 R0, R4 ;  /* 0x0000000400007245 */ /* 0x004fc80000201400 */
[----:B------:R-:W-:Y:S01]  /*78b0*/  F2FP.F16.F32.PACK_AB R0, RZ, R0 ;  /* 0x00000000ff00723e */ /* 0x000fe200000000ff */
[----:B------:R-:W-:Y:S06]  /*78c0*/  BRA `(.L_x_7324) ;  /* 0x0000000c004c7947 */ /* 0x000fec0003800000 */
.L_x_7363:
[----:B------:R-:W2:Y:S02]  /*78d0*/  LDG.E.U16 R4, desc[UR36][R4.64] ;  /* 0x0000002404047981 */ /* 0x000ea4000c1e1500 */
[----:B--2---:R-:W0:Y:S02]  /*78e0*/  I2F.S16 R0, R4 ;  /* 0x0000000400007306 */ /* 0x004e240000101400 */
[----:B0-----:R-:W-:Y:S01]  /*78f0*/  F2FP.F16.F32.PACK_AB R0, RZ, R0 ;  /* 0x00000000ff00723e */ /* 0x001fe200000000ff */
[----:B------:R-:W-:Y:S06]  /*7900*/  BRA `(.L_x_7324) ;  /* 0x0000000c003c7947 */ /* 0x000fec0003800000 */
.L_x_7359:
        /* <DEDUP_REMOVED lines=9> */
.L_x_7366:
[----:B------:R2:W5:Y:S01]  /*79a0*/  LDG.E.U16 R0, desc[UR36][R4.64] ;  /* 0x0000002404007981 */ /* 0x000562000c1e1500 */
[----:B------:R-:W-:Y:S05]  /*79b0*/  BRA `(.L_x_7324) ;  /* 0x0000000c00107947 */ /* 0x000fea0003800000 */
.L_x_7365:
        /* <DEDUP_REMOVED lines=9> */
.L_x_7368:
[----:B------:R3:W5:Y:S01]  /*7a50*/  LDG.E.U16 R0, desc[UR36][R4.64] ;  /* 0x0000002404007981 */ /* 0x000762000c1e1500 */
[----:B------:R-:W-:Y:S05]  /*7a60*/  BRA `(.L_x_7324) ;  /* 0x0000000800e47947 */ /* 0x000fea0003800000 */
.L_x_7367:
        /* <DEDUP_REMOVED lines=8> */
.L_x_7358:
        /* <DEDUP_REMOVED lines=13> */
.L_x_7371:
        /* <DEDUP_REMOVED lines=8> */
.L_x_7370:
        /* <DEDUP_REMOVED lines=28> */
.L_x_7373:
        /* <DEDUP_REMOVED lines=14> */
.L_x_7372:
[----:B------:R-:W2:Y:S02]  /*7ee0*/  LDG.E.U16 R0, desc[UR36][R4.64] ;  /* 0x0000002404007981 */ /* 0x000ea4000c1e1500 */
[----:B--2---:R-:W-:-:S05]  /*7ef0*/  IMAD.U32 R0, R0, 0x10000, RZ ;  /* 0x0001000000007824 */ /* 0x004fca00078e00ff */
[----:B------:R-:W-:Y:S01]  /*7f00*/  F2FP.F16.F32.PACK_AB R0, RZ, R0 ;  /* 0x00000000ff00723e */ /* 0x000fe200000000ff */
[----:B------:R-:W-:Y:S06]  /*7f10*/  BRA `(.L_x_7324) ;  /* 0x0000000400b87947 */ /* 0x000fec0003800000 */
.L_x_7369:
        /* <DEDUP_REMOVED lines=12> */
.L_x_7376:
        /* <DEDUP_REMOVED lines=21> */
.L_x_7380:
[----:B------:R-:W-:Y:S05]  /*8130*/  BSYNC B1 ;  /* 0x0000000000017941 */ /* 0x000fea0003800000 */
.L_x_7379:
[----:B------:R-:W-:Y:S01]  /*8140*/  LEA R5, R0, 0x3b800000, 0x17 ;  /* 0x3b80000000057811 */ /* 0x000fe200078eb8ff */
[----:B------:R-:W-:-:S05]  /*8150*/  IMAD.SHL.U32 R0, R3, 0x100000, RZ ;  /* 0x0010000003007824 */ /* 0x000fca00078e00ff */
[----:B------:R-:W-:-:S07]  /*8160*/  LOP3.LUT R0, R5, R0, R6, 0xfe, !PT ;  /* 0x0000000005007212 */ /* 0x000fce00078efe06 */
.L_x_7378:
[----:B------:R-:W-:Y:S05]  /*8170*/  BSYNC B0 ;  /* 0x0000000000007941 */ /* 0x000fea0003800000 */
.L_x_7377:
[----:B------:R-:W-:Y:S01]  /*8180*/  F2FP.F16.F32.PACK_AB R0, RZ, R0 ;  /* 0x00000000ff00723e */ /* 0x000fe200000000ff */
[----:B------:R-:W-:Y:S06]  /*8190*/  BRA `(.L_x_7324) ;  /* 0x0000000400187947 */ /* 0x000fec0003800000 */
.L_x_7375:
        /* <DEDUP_REMOVED lines=21> */
.L_x_7384:
[----:B------:R-:W-:Y:S05]  /*82f0*/  BSYNC B1 ;  /* 0x0000000000017941 */ /* 0x000fea0003800000 */
.L_x_7383:
[----:B------:R-:W-:Y:S01]  /*8300*/  LEA R5, R0, 0x37800000, 0x17 ;  /* 0x3780000000057811 */ /* 0x000fe200078eb8ff */
[----:B------:R-:W-:-:S05]  /*8310*/  IMAD.SHL.U32 R0, R3, 0x200000, RZ ;  /* 0x0020000003007824 */ /* 0x000fca00078e00ff */
[----:B------:R-:W-:-:S07]  /*8320*/  LOP3.LUT R0, R5, R0, R6, 0xfe, !PT ;  /* 0x0000000005007212 */ /* 0x000fce00078efe06 */
.L_x_7382:
[----:B------:R-:W-:Y:S05]  /*8330*/  BSYNC B0 ;  /* 0x0000000000007941 */ /* 0x000fea0003800000 */
.L_x_7381:
[----:B------:R-:W-:Y:S01]  /*8340*/  F2FP.F16.F32.PACK_AB R0, RZ, R0 ;  /* 0x00000000ff00723e */ /* 0x000fe200000000ff */
[----:B------:R-:W-:Y:S06]  /*8350*/  BRA `(.L_x_7324) ;  /* 0x0000000000a87947 */ /* 0x000fec0003800000 */
.L_x_7374:
        /* <DEDUP_REMOVED lines=14> */
.L_x_7388:
[----:B------:R-:W-:Y:S05]  /*8440*/  BSYNC B0 ;  /* 0x0000000000007941 */ /* 0x000fea0003800000 */
.L_x_7387:
[----:B------:R-:W-:Y:S01]  /*8450*/  F2FP.F16.F32.PACK_AB R0, RZ, R0 ;  /* 0x00000000ff00723e */ /* 0x000fe200000000ff */
[----:B------:R-:W-:Y:S06]  /*8460*/  BRA `(.L_x_7324) ;  /* 0x0000000000647947 */ /* 0x000fec0003800000 */
.L_x_7362:
        /* <DEDUP_REMOVED lines=16> */
.L_x_7389:
[----:B------:R-:W-:Y:S01]  /*8570*/  PRMT R0, RZ, 0x7610, R0 ;  /* 0x00007610ff007816 */ /* 0x000fe20000000000 */
[----:B------:R-:W-:Y:S06]  /*8580*/  BRA `(.L_x_7324) ;  /* 0x00000000001c7947 */ /* 0x000fec0003800000 */
.L_x_7386:
[----:B------:R-:W2:Y:S02]  /*8590*/  LDG.E.64 R4, desc[UR36][R4.64] ;  /* 0x0000002404047981 */ /* 0x000ea4000c1e1b00 */
[----:B--2---:R-:W0:Y:S02]  /*85a0*/  I2F.U64 R0, R4 ;  /* 0x0000000400007312 */ /* 0x004e240000301000 */
[----:B0-----:R-:W-:Y:S01]  /*85b0*/  F2FP.F16.F32.PACK_AB R0, RZ, R0 ;  /* 0x00000000ff00723e */ /* 0x001fe200000000ff */
[----:B------:R-:W-:Y:S06]  /*85c0*/  BRA `(.L_x_7324) ;  /* 0x00000000000c7947 */ /* 0x000fec0003800000 */
.L_x_7385:
[----:B------:R-:W2:Y:S02]  /*85d0*/  LDG.E R4, desc[UR36][R4.64] ;  /* 0x0000002404047981 */ /* 0x000ea4000c1e1900 */
[----:B--2---:R-:W-:-:S04]  /*85e0*/  I2FP.F32.U32 R0, R4 ;  /* 0x0000000400007245 */ /* 0x004fc80000201000 */
[----:B------:R-:W-:-:S07]  /*85f0*/  F2FP.F16.F32.PACK_AB R0, RZ, R0 ;  /* 0x00000000ff00723e */ /* 0x000fce00000000ff */
.L_x_7324:
[----:B------:R-:W-:Y:S05]  /*8600*/  BSYNC B6 ;  /* 0x0000000000067941 */ /* 0x000fea0003800000 */
.L_x_7323:
[----:B------:R-:W0:Y:S01]  /*8610*/  S2R R24, SR_TID.X ;  /* 0x0000000000187919 */ /* 0x000e220000002100 */
[----:B------:R-:W-:Y:S01]  /*8620*/  BSSY B6, `(.L_x_7390) ;  /* 0x000013a000067945 */ /* 0x000fe20003800000 */
[C---:B0123--:R-:W-:Y:S01]  /*8630*/  VIADD R4, R24.reuse, 0x100 ;  /* 0x0000010018047836 */ /* 0x04ffe20000000000 */
[C---:B------:R-:W-:Y:S01]  /*8640*/  ISETP.GE.AND P3, PT, R24.reuse, R23, PT ;  /* 0x000000171800720c */ /* 0x040fe20003f66270 */
[----:B------:R-:W-:-:S03]  /*8650*/  VIADD R26, R24, 0x80 ;  /* 0x00000080181a7836 */ /* 0x000fc60000000000 */
[-C--:B------:R-:W-:Y:S01]  /*8660*/  ISETP.GE.AND P1, PT, R4, R23.reuse, PT ;  /* 0x000000170400720c */ /* 0x080fe20003f26270 */
[----:B------:R-:W-:Y:S01]  /*8670*/  VIADD R4, R24, 0x180 ;  /* 0x0000018018047836 */ /* 0x000fe20000000000 */
[----:B------:R-:W-:-:S04]  /*8680*/  ISETP.GE.AND P0, PT, R26, R23, PT ;  /* 0x000000171a00720c */ /* 0x000fc80003f06270 */
[----:B------:R-:W-:-:S03]  /*8690*/  ISETP.GE.AND P2, PT, R4, R23, PT ;  /* 0x000000170400720c */ /* 0x000fc60003f46270 */
[----:B-----5:R-:W-:-:S04]  /*86a0*/  @!P3 HADD2.F32 R3, -RZ, R18.H0_H0 ;  /* 0x20000012ff03b230 */ /* 0x020fc80000004100 */
[----:B------:R-:W-:Y:S02]  /*86b0*/  @!P1 HADD2.F32 R27, -RZ, R27.H0_H0 ;  /* 0x2000001bff1b9230 */ /* 0x000fe40000004100 */
[----:B------:R-:W-:Y:S01]  /*86c0*/  @!P3 FMUL.FTZ R3, R3, -1.4426950216293334961 ;  /* 0xbfb8aa3b0303b820 */ /* 0x000fe20000410000 */
[----:B------:R-:W-:Y:S02]  /*86d0*/  @!P0 HADD2.F32 R17, -RZ, R17.H0_H0 ;  /* 0x20000011ff118230 */ /* 0x000fe40000004100 */
[----:B------:R-:W-:Y:S02]  /*86e0*/  @!P1 HADD2.F32 R2, -RZ, R2.H0_H0 ;  /* 0x20000002ff029230 */ /* 0x000fe40000004100 */
[----:B------:R-:W-:Y:S01]  /*86f0*/  @!P1 FMUL.FTZ R27, R27, -1.4426950216293334961 ;  /* 0xbfb8aa3b1b1b9820 */ /* 0x000fe20000410000 */
[----:B------:R-:W-:Y:S02]  /*8700*/  @!P2 HADD2.F32 R4, -RZ, R0.H0_H0 ;  /* 0x20000000ff04a230 */ /* 0x000fe40000004100 */
[----:B------:R-:W-:Y:S01]  /*8710*/  @!P0 FMUL.FTZ R5, R17, -1.4426950216293334961 ;  /* 0xbfb8aa3b11058820 */ /* 0x000fe20000410000 */
[----:B------:R-:W0:Y:S01]  /*8720*/  @!P3 MUFU.EX2 R3, R3 ;  /* 0x000000030003b308 */ /* 0x000e220000000800 */
[----:B------:R-:W1:Y:S01]  /*8730*/  LDC.U8 R17, c[0x0][0x240] ;  /* 0x00009000ff117b82 */ /* 0x000e620000000000 */
[----:B------:R-:W-:-:S02]  /*8740*/  @!P0 HADD2.F32 R22, -RZ, R22.H0_H0 ;  /* 0x20000016ff168230 */ /* 0x000fc40000004100 */
[----:B------:R-:W-:-:S04]  /*8750*/  @!P2 FMUL.FTZ R10, R4, -1.4426950216293334961 ;  /* 0xbfb8aa3b040aa820 */ /* 0x000fc80000410000 */
[----:B------:R-:W2:Y:S08]  /*8760*/  @!P1 MUFU.EX2 R27, R27 ;  /* 0x0000001b001b9308 */ /* 0x000eb00000000800 */
[----:B------:R-:W3:Y:S01]  /*8770*/  @!P2 MUFU.EX2 R10, R10 ;  /* 0x0000000a000aa308 */ /* 0x000ee20000000800 */
[----:B0-----:R-:W-:Y:S01]  /*8780*/  @!P3 FADD.FTZ R4, R3, 1 ;  /* 0x3f8000000304b421 */ /* 0x001fe20000010000 */
[----:B------:R-:W-:-:S06]  /*8790*/  @!P3 HADD2.F32 R3, -RZ, R19.H0_H0 ;  /* 0x20000013ff03b230 */ /* 0x000fcc0000004100 */
[----:B------:R-:W0:Y:S01]  /*87a0*/  @!P0 MUFU.EX2 R5, R5 ;  /* 0x0000000500058308 */ /* 0x000e220000000800 */
[----:B--2---:R-:W-:-:S07]  /*87b0*/  @!P1 FADD.FTZ R8, R27, 1 ;  /* 0x3f8000001b089421 */ /* 0x004fce0000010000 */
[----:B------:R-:W2:Y:S01]  /*87c0*/  @!P3 MUFU.RCP R4, R4 ;  /* 0x000000040004b308 */ /* 0x000ea20000001000 */
[----:B---3--:R-:W-:-:S07]  /*87d0*/  @!P2 FADD.FTZ R11, R10, 1 ;  /* 0x3f8000000a0ba421 */ /* 0x008fce0000010000 */
[----:B------:R-:W3:Y:S01]  /*87e0*/  @!P1 MUFU.RCP R9, R8 ;  /* 0x0000000800099308 */ /* 0x000ee20000001000 */
[----:B0-----:R-:W-:Y:S01]  /*87f0*/  @!P0 FADD.FTZ R6, R5, 1 ;  /* 0x3f80000005068421 */ /* 0x001fe20000010000 */
[----:B------:R-:W-:-:S06]  /*8800*/  @!P2 HADD2.F32 R5, -RZ, R16.H0_H0 ;  /* 0x20000010ff05a230 */ /* 0x000fcc0000004100 */
[----:B------:R-:W0:Y:S01]  /*8810*/  @!P2 MUFU.RCP R12, R11 ;  /* 0x0000000b000ca308 */ /* 0x000e220000001000 */
[----:B--2---:R-:W-:-:S05]  /*8820*/  @!P3 FMUL.FTZ R3, R3, R4 ;  /* 0x000000040303b220 */ /* 0x004fca0000410000 */
[----:B------:R-:W-:Y:S02]  /*8830*/  @!P3 F2FP.F16.F32.PACK_AB R0, RZ, R3 ;  /* 0x00000003ff00b23e */ /* 0x000fe400000000ff */
[----:B------:R-:W2:Y:S01]  /*8840*/  @!P0 MUFU.RCP R7, R6 ;  /* 0x0000000600078308 */ /* 0x000ea20000001000 */
[----:B---3--:R-:W-:-:S05]  /*8850*/  @!P1 FMUL.FTZ R2, R2, R9 ;  /* 0x0000000902029220 */ /* 0x008fca0000410000 */
[----:B------:R-:W-:Y:S01]  /*8860*/  @!P1 F2FP.F16.F32.PACK_AB R18, RZ, R2 ;  /* 0x00000002ff12923e */ /* 0x000fe200000000ff */
[----:B0-----:R-:W-:-:S05]  /*8870*/  @!P2 FMUL.FTZ R5, R5, R12 ;  /* 0x0000000c0505a220 */ /* 0x001fca0000410000 */
[----:B------:R-:W-:Y:S01]  /*8880*/  @!P2 F2FP.F16.F32.PACK_AB R16, RZ, R5 ;  /* 0x00000005ff10a23e */ /* 0x000fe200000000ff */
[----:B--2---:R-:W-:-:S05]  /*8890*/  @!P0 FMUL.FTZ R7, R22, R7 ;  /* 0x0000000716078220 */ /* 0x004fca0000410000 */
[----:B------:R-:W-:Y:S01]  /*88a0*/  @!P0 F2FP.F16.F32.PACK_AB R19, RZ, R7 ;  /* 0x00000007ff13823e */ /* 0x000fe200000000ff */
[----:B-1----:R-:W-:Y:S06]  /*88b0*/  @P3 BRA `(.L_x_7391) ;  /* 0x0000001000403947 */ /* 0x002fec0003800000 */
        /* <DEDUP_REMOVED lines=18> */
[----:B------:R-:W-:Y:S02]  /*89e0*/  IMAD.MOV.U32 R24, RZ, RZ, R26 ;  /* 0x000000ffff187224 */ /* 0x000fe400078e001a */
[----:B------:R-:W0:Y:S02]  /*89f0*/  F2I.FTZ.TRUNC.NTZ R5, R0 ;  /* 0x0000000000057305 */ /* 0x000e24000021f100 */
[----:B0-----:R0:W-:Y:S01]  /*8a00*/  STG.E.U8 desc[UR36][R2.64], R5 ;  /* 0x0000000502007986 */ /* 0x0011e2000c101124 */
[----:B------:R-:W-:Y:S05]  /*8a10*/  BRA `(.L_x_7391) ;  /* 0x0000000c00e87947 */ /* 0x000fea0003800000 */
.L_x_7395:
[----:B------:R-:W-:Y:S02]  /*8a20*/  HADD2.F32 R5, -RZ, R0.H0_H0 ;  /* 0x20000000ff057230 */ /* 0x000fe40000004100 */
[----:B------:R-:W-:-:S04]  /*8a30*/  IMAD.MOV.U32 R24, RZ, RZ, R26 ;  /* 0x000000ffff187224 */ /* 0x000fc800078e001a */
[----:B------:R-:W0:Y:S02]  /*8a40*/  F2I.S64.TRUNC R4, R5 ;  /* 0x0000000500047311 */ /* 0x000e24000020d900 */
[----:B0-----:R0:W-:Y:S01]  /*8a50*/  STG.E.U8 desc[UR36][R2.64], R4 ;  /* 0x0000000402007986 */ /* 0x0011e2000c101124 */
[----:B------:R-:W-:Y:S05]  /*8a60*/  BRA `(.L_x_7391) ;  /* 0x0000000c00d47947 */ /* 0x000fea0003800000 */
.L_x_7394:
        /* <DEDUP_REMOVED lines=11> */
.L_x_7398:
[----:B------:R-:W-:Y:S02]  /*8b20*/  HADD2.F32 R0, -RZ, R0.H0_H0 ;  /* 0x20000000ff007230 */ /* 0x000fe40000004100 */
[----:B------:R-:W-:Y:S02]  /*8b30*/  IMAD.MOV.U32 R24, RZ, RZ, R26 ;  /* 0x000000ffff187224 */ /* 0x000fe400078e001a */
[----:B------:R-:W0:Y:S02]  /*8b40*/  F2I.FTZ.TRUNC.NTZ R5, R0 ;  /* 0x0000000000057305 */ /* 0x000e24000021f100 */
[----:B0-----:R0:W-:Y:S01]  /*8b50*/  STG.E desc[UR36][R2.64], R5 ;  /* 0x0000000502007986 */ /* 0x0011e2000c101924 */
[----:B------:R-:W-:Y:S05]  /*8b60*/  BRA `(.L_x_7391) ;  /* 0x0000000c00947947 */ /* 0x000fea0003800000 */
.L_x_7397:
[----:B------:R-:W-:Y:S02]  /*8b70*/  HADD2.F32 R0, -RZ, R0.H0_H0 ;  /* 0x20000000ff007230 */ /* 0x000fe40000004100 */
[----:B------:R-:W-:Y:S02]  /*8b80*/  IMAD.MOV.U32 R24, RZ, RZ, R26 ;  /* 0x000000ffff187224 */ /* 0x000fe400078e001a */
[----:B------:R-:W0:Y:S02]  /*8b90*/  F2I.FTZ.TRUNC.NTZ R5, R0 ;  /* 0x0000000000057305 */ /* 0x000e24000021f100 */
[----:B0-----:R0:W-:Y:S01]  /*8ba0*/  STG.E.U16 desc[UR36][R2.64], R5 ;  /* 0x0000000502007986 */ /* 0x0011e2000c101524 */
[----:B------:R-:W-:Y:S05]  /*8bb0*/  BRA `(.L_x_7391) ;  /* 0x0000000c00807947 */ /* 0x000fea0003800000 */
.L_x_7393:
        /* <DEDUP_REMOVED lines=10> */
.L_x_7400:
[----:B------:R0:W-:Y:S01]  /*8c60*/  STG.E.U16 desc[UR36][R2.64], R0 ;  /* 0x0000000002007986 */ /* 0x0001e2000c101524 */
[----:B------:R-:W-:Y:S01]  /*8c70*/  IMAD.MOV.U32 R24, RZ, RZ, R26 ;  /* 0x000000ffff187224 */ /* 0x000fe200078e001a */
[----:B------:R-:W-:Y:S06]  /*8c80*/  BRA `(.L_x_7391) ;  /* 0x0000000c004c7947 */ /* 0x000fec0003800000 */
.L_x_7399:
        /* <DEDUP_REMOVED lines=11> */
.L_x_7402:
[----:B------:R-:W-:Y:S02]  /*8d40*/  HADD2.F32 R0, -RZ, R0.H0_H0 ;  /* 0x20000000ff007230 */ /* 0x000fe40000004100 */
[----:B------:R-:W-:-:S03]  /*8d50*/  IMAD.MOV.U32 R24, RZ, RZ, R26 ;  /* 0x000000ffff187224 */ /* 0x000fc600078e001a */
[----:B------:R-:W-:-:S04]  /*8d60*/  F2FP.F16.F32.PACK_AB R0, RZ, R0 ;  /* 0x00000000ff00723e */ /* 0x000fc800000000ff */
[----:B------:R-:W-:-:S05]  /*8d70*/  PRMT R0, R0, 0x5410, RZ ;  /* 0x0000541000007816 */ /* 0x000fca00000000ff */
[----:B------:R3:W-:Y:S01]  /*8d80*/  STG.E desc[UR36][R2.64], R0 ;  /* 0x0000000002007986 */ /* 0x0007e2000c101924 */
[----:B------:R-:W-:Y:S05]  /*8d90*/  BRA `(.L_x_7391) ;  /* 0x0000000c00087947 */ /* 0x000fea0003800000 */
.L_x_7401:
[----:B------:R-:W-:Y:S02]  /*8da0*/  HADD2.F32 R4, -RZ, R0.H0_H0 ;  /* 0x20000000ff047230 */ /* 0x000fe40000004100 */
[----:B------:R-:W-:-:S03]  /*8db0*/  IMAD.MOV.U32 R24, RZ, RZ, R26 ;  /* 0x000000ffff187224 */ /* 0x000fc600078e001a */
[----:B------:R-:W-:-:S06]  /*8dc0*/  FMUL.FTZ R4, R4, 1 ;  /* 0x3f80000004047820 */ /* 0x000fcc0000410000 */
[----:B------:R-:W0:Y:S02]  /*8dd0*/  F2F.F64.F32 R4, R4 ;  /* 0x0000000400047310 */ /* 0x000e240000201800 */
[----:B0-----:R4:W-:Y:S01]  /*8de0*/  STG.E.64 desc[UR36][R2.64], R4 ;  /* 0x0000000402007986 */ /* 0x0019e2000c101b24 */
[----:B------:R-:W-:Y:S05]  /*8df0*/  BRA `(.L_x_7391) ;  /* 0x0000000800f07947 */ /* 0x000fea0003800000 */
.L_x_7392:
        /* <DEDUP_REMOVED lines=14> */
.L_x_7405:
[----:B------:R-:W-:Y:S01]  /*8ee0*/  HADD2.F32 R0, -RZ, R0.H0_H0 ;  /* 0x20000000ff007230 */ /* 0x000fe20000004100 */
[----:B------:R-:W-:Y:S01]  /*8ef0*/  CS2R R6, SRZ ;  /* 0x0000000000067805 */ /* 0x000fe2000001ff00 */
[----:B------:R-:W-:-:S03]  /*8f00*/  IMAD.MOV.U32 R24, RZ, RZ, R26 ;  /* 0x000000ffff187224 */ /* 0x000fc600078e001a */
[----:B------:R-:W-:-:S04]  /*8f10*/  FMUL.FTZ R0, R0, 1 ;  /* 0x3f80000000007820 */ /* 0x000fc80000410000 */
[----:B------:R-:W0:Y:S02]  /*8f20*/  F2F.F64.F32 R4, R0 ;  /* 0x0000000000047310 */ /* 0x000e240000201800 */
[----:B0-----:R0:W-:Y:S01]  /*8f30*/  STG.E.128 desc[UR36][R2.64], R4 ;  /* 0x0000000402007986 */ /* 0x0011e2000c101d24 */
[----:B------:R-:W-:Y:S05]  /*8f40*/  BRA `(.L_x_7391) ;  /* 0x00000008009c7947 */ /* 0x000fea0003800000 */
.L_x_7404:
        /* <DEDUP_REMOVED lines=21> */
.L_x_7409:
[----:B------:R-:W-:Y:S05]  /*90a0*/  BSYNC B0 ;  /* 0x0000000000007941 */ /* 0x000fea0003800000 */
.L_x_7408:
[----:B------:R-:W-:Y:S01]  /*90b0*/  LOP3.LUT R5, R0, R5, RZ, 0xfc, !PT ;  /* 0x0000000500057212 */ /* 0x000fe200078efcff */
[----:B------:R-:W-:-:S04]  /*90c0*/  IMAD.MOV.U32 R24, RZ, RZ, R26 ;  /* 0x000000ffff187224 */ /* 0x000fc800078e001a */
[----:B------:R0:W-:Y:S01]  /*90d0*/  STG.E.U8 desc[UR36][R2.64], R5 ;  /* 0x0000000502007986 */ /* 0x0001e2000c101124 */
[----:B------:R-:W-:Y:S05]  /*90e0*/  BRA `(.L_x_7391) ;  /* 0x0000000800347947 */ /* 0x000fea0003800000 */
.L_x_7407:
        /* <DEDUP_REMOVED lines=13> */
.L_x_7411:
[----:B------:R-:W-:Y:S01]  /*91c0*/  IMAD.MOV.U32 R0, RZ, RZ, 0x7f ;  /* 0x0000007fff007424 */ /* 0x000fe200078e00ff */
[----:B------:R-:W-:-:S04]  /*91d0*/  ISETP.GT.U32.AND P0, PT, R4, 0x7f800000, PT ;  /* 0x7f8000000400780c */ /* 0x000fc80003f04070 */
[----:B------:R-:W-:-:S09]  /*91e0*/  SEL R0, R0, 0x7c, P0 ;  /* 0x0000007c00007807 */ /* 0x000fd20000000000 */
.L_x_7412:
[----:B------:R-:W-:Y:S05]  /*91f0*/  BSYNC B0 ;  /* 0x0000000000007941 */ /* 0x000fea0003800000 */
.L_x_7410:
[----:B------:R-:W-:Y:S01]  /*9200*/  LOP3.LUT R4, R5, 0x80000000, RZ, 0xc0, !PT ;  /* 0x8000000005047812 */ /* 0x000fe200078ec0ff */
[----:B------:R-:W-:-:S03]  /*9210*/  IMAD.MOV.U32 R24, RZ, RZ, R26 ;  /* 0x000000ffff187224 */ /* 0x000fc600078e001a */
[----:B------:R-:W-:-:S04]  /*9220*/  SHF.R.U32.HI R5, RZ, 0x18, R4 ;  /* 0x00000018ff057819 */ /* 0x000fc80000011604 */
[----:B------:R-:W-:-:S05]  /*9230*/  LOP3.LUT R5, R0, R5, RZ, 0xfc, !PT ;  /* 0x0000000500057212 */ /* 0x000fca00078efcff */
[----:B------:R0:W-:Y:S01]  /*9240*/  STG.E.U8 desc[UR36][R2.64], R5 ;  /* 0x0000000502007986 */ /* 0x0001e2000c101124 */
[----:B------:R-:W-:Y:S05]  /*9250*/  BRA `(.L_x_7391) ;  /* 0x0000000400d87947 */ /* 0x000fea0003800000 */
.L_x_7406:
[----:B------:R-:W-:Y:S02]  /*9260*/  HADD2.F32 R0, -RZ, R0.H0_H0 ;  /* 0x20000000ff007230 */ /* 0x000fe40000004100 */
[----:B------:R-:W-:-:S03]  /*9270*/  IMAD.MOV.U32 R24, RZ, RZ, R26 ;  /* 0x000000ffff187224 */ /* 0x000fc600078e001a */
[----:B------:R-:W-:-:S05]  /*9280*/  F2FP.BF16.F32.PACK_AB R0, RZ, R0 ;  /* 0x00000000ff00723e */ /* 0x000fca00000010ff */
[----:B------:R0:W-:Y:S01]  /*9290*/  STG.E.U16 desc[UR36][R2.64], R0 ;  /* 0x0000000002007986 */ /* 0x0001e2000c101524 */
[----:B------:R-:W-:Y:S05]  /*92a0*/  BRA `(.L_x_7391) ;  /* 0x0000000400c47947 */ /* 0x000fea0003800000 */
.L_x_7403:
        /* <DEDUP_REMOVED lines=13> */
.L_x_7415:
        /* <DEDUP_REMOVED lines=17> */
.L_x_7418:
[----:B------:R-:W-:-:S04]  /*9490*/  LOP3.LUT R0, R7, 0x80000000, RZ, 0xc0, !PT ;  /* 0x8000000007007812 */ /* 0x000fc800078ec0ff */
[----:B------:R-:W-:-:S04]  /*94a0*/  SHF.R.U32.HI R5, RZ, 0x18, R0 ;  /* 0x00000018ff057819 */ /* 0x000fc80000011600 */
[----:B------:R-:W-:-:S04]  /*94b0*/  LOP3.LUT R4, R4, R5, RZ, 0xfc, !PT ;  /* 0x0000000504047212 */ /* 0x000fc800078efcff */
[----:B------:R-:W-:-:S07]  /*94c0*/  PRMT R0, R4, 0x7610, R0 ;  /* 0x0000761004007816 */ /* 0x000fce0000000000 */
.L_x_7417:
[----:B------:R-:W-:Y:S05]  /*94d0*/  BSYNC B0 ;  /* 0x0000000000007941 */ /* 0x000fea0003800000 */
.L_x_7416:
[----:B------:R0:W-:Y:S01]  /*94e0*/  STG.E.U8 desc[UR36][R2.64], R0 ;  /* 0x0000000002007986 */ /* 0x0001e2000c101124 */
[----:B------:R-:W-:Y:S01]  /*94f0*/  IMAD.MOV.U32 R24, RZ, RZ, R26 ;  /* 0x000000ffff187224 */ /* 0x000fe200078e001a */
[----:B------:R-:W-:Y:S06]  /*9500*/  BRA `(.L_x_7391) ;  /* 0x00000004002c7947 */ /* 0x000fec0003800000 */
.L_x_7414:
        /* <DEDUP_REMOVED lines=17> */
.L_x_7421:
[----:B------:R-:W-:-:S04]  /*9620*/  LOP3.LUT R0, R7, 0x80000000, RZ, 0xc0, !PT ;  /* 0x8000000007007812 */ /* 0x000fc800078ec0ff */
[----:B------:R-:W-:-:S04]  /*9630*/  SHF.R.U32.HI R5, RZ, 0x18, R0 ;  /* 0x00000018ff057819 */ /* 0x000fc80000011600 */
[----:B------:R-:W-:-:S04]  /*9640*/  LOP3.LUT R4, R4, R5, RZ, 0xfc, !PT ;  /* 0x0000000504047212 */ /* 0x000fc800078efcff */
[----:B------:R-:W-:-:S07]  /*9650*/  PRMT R0, R4, 0x7610, R0 ;  /* 0x0000761004007816 */ /* 0x000fce0000000000 */
.L_x_7420:
[----:B------:R-:W-:Y:S05]  /*9660*/  BSYNC B0 ;  /* 0x0000000000007941 */ /* 0x000fea0003800000 */
.L_x_7419:
[----:B------:R0:W-:Y:S01]  /*9670*/  STG.E.U8 desc[UR36][R2.64], R0 ;  /* 0x0000000002007986 */ /* 0x0001e2000c101124 */
[----:B------:R-:W-:Y:S01]  /*9680*/  IMAD.MOV.U32 R24, RZ, RZ, R26 ;  /* 0x000000ffff187224 */ /* 0x000fe200078e001a */
[----:B------:R-:W-:Y:S06]  /*9690*/  BRA `(.L_x_7391) ;  /* 0x0000000000c87947 */ /* 0x000fec0003800000 */
.L_x_7413:
        /* <DEDUP_REMOVED lines=23> */
.L_x_7396:
        /* <DEDUP_REMOVED lines=16> */
.L_x_7424:
[----:B------:R-:W-:Y:S01]  /*9910*/  IMAD.MOV.U32 R24, RZ, RZ, R26 ;  /* 0x000000ffff187224 */ /* 0x000fe200078e001a */
[----:B------:R-:W-:Y:S06]  /*9920*/  BRA `(.L_x_7391) ;  /* 0x0000000000247947 */ /* 0x000fec0003800000 */
.L_x_7423:
[----:B------:R-:W-:Y:S02]  /*9930*/  HADD2.F32 R4, -RZ, R0.H0_H0 ;  /* 0x20000000ff047230 */ /* 0x000fe40000004100 */
[----:B------:R-:W-:-:S04]  /*9940*/  IMAD.MOV.U32 R24, RZ, RZ, R26 ;  /* 0x000000ffff187224 */ /* 0x000fc800078e001a */
[----:B------:R-:W0:Y:S02]  /*9950*/  F2I.U64.TRUNC R4, R4 ;  /* 0x0000000400047311 */ /* 0x000e24000020d800 */
[----:B0-----:R0:W-:Y:S01]  /*9960*/  STG.E.64 desc[UR36][R2.64], R4 ;  /* 0x0000000402007986 */ /* 0x0011e2000c101b24 */
[----:B------:R-:W-:Y:S05]  /*9970*/  BRA `(.L_x_7391) ;  /* 0x0000000000107947 */ /* 0x000fea0003800000 */
.L_x_7422:
[----:B------:R-:W-:Y:S02]  /*9980*/  HADD2.F32 R0, -RZ, R0.H0_H0 ;  /* 0x20000000ff007230 */ /* 0x000fe40000004100 */
[----:B------:R-:W-:Y:S02]  /*9990*/  IMAD.MOV.U32 R24, RZ, RZ, R26 ;  /* 0x000000ffff187224 */ /* 0x000fe400078e001a */
[----:B------:R-:W0:Y:S02]  /*99a0*/  F2I.FTZ.U32.TRUNC.NTZ R5, R0 ;  /* 0x0000000000057305 */ /* 0x000e24000021f000 */
[----:B0-----:R0:W-:Y:S03]  /*99b0*/  STG.E desc[UR36][R2.64], R5 ;  /* 0x0000000502007986 */ /* 0x0011e6000c101924 */
.L_x_7391:
[----:B------:R-:W-:Y:S05]  /*99c0*/  BSYNC B6 ;  /* 0x0000000000067941 */ /* 0x000fea0003800000 */
.L_x_7390:
[----:B------:R-:W-:Y:S01]  /*99d0*/  ISETP.GE.AND P0, PT, R24, R23, PT ;  /* 0x000000171800720c */ /* 0x000fe20003f06270 */
[----:B------:R-:W-:-:S12]  /*99e0*/  BSSY B6, `(.L_x_7425) ;  /* 0x00001fc000067945 */ /* 0x000fd80003800000 */
        /* <DEDUP_REMOVED lines=23> */
.L_x_7430:
[----:B------:R-:W-:-:S06]  /*9b60*/  HADD2.F32 R5, -RZ, R19.H0_H0 ;  /* 0x20000013ff057230 */ /* 0x000fcc0000004100 */
[----:B------:R-:W0:Y:S02]  /*9b70*/  F2I.S64.TRUNC R4, R5 ;  /* 0x0000000500047311 */ /* 0x000e24000020d900 */
[----:B0-----:R0:W-:Y:S01]  /*9b80*/  STG.E.U8 desc[UR36][R2.64], R4 ;  /* 0x0000000402007986 */ /* 0x0011e2000c101124 */
[----:B------:R-:W-:Y:S05]  /*9b90*/  BRA `(.L_x_7432) ;  /* 0x0000000c00847947 */ /* 0x000fea0003800000 */
.L_x_7429:
        /* <DEDUP_REMOVED lines=10> */
.L_x_7434:
[----:B------:R-:W-:-:S06]  /*9c40*/  HADD2.F32 R19, -RZ, R19.H0_H0 ;  /* 0x20000013ff137230 */ /* 0x000fcc0000004100 */
[----:B------:R-:W0:Y:S02]  /*9c50*/  F2I.FTZ.TRUNC.NTZ R19, R19 ;  /* 0x0000001300137305 */ /* 0x000e24000021f100 */
[----:B0-----:R0:W-:Y:S01]  /*9c60*/  STG.E desc[UR36][R2.64], R19 ;  /* 0x0000001302007986 */ /* 0x0011e2000c101924 */
[----:B------:R-:W-:Y:S05]  /*9c70*/  BRA `(.L_x_7432) ;  /* 0x0000000c004c7947 */ /* 0x000fea0003800000 */
.L_x_7433:
[----:B------:R-:W-:-:S06]  /*9c80*/  HADD2.F32 R19, -RZ, R19.H0_H0 ;  /* 0x20000013ff137230 */ /* 0x000fcc0000004100 */
[----:B------:R-:W0:Y:S02]  /*9c90*/  F2I.FTZ.TRUNC.NTZ R19, R19 ;  /* 0x0000001300137305 */ /* 0x000e24000021f100 */
[----:B0-----:R0:W-:Y:S01]  /*9ca0*/  STG.E.U16 desc[UR36][R2.64], R19 ;  /* 0x0000001302007986 */ /* 0x0011e2000c101524 */
[----:B------:R-:W-:Y:S05]  /*9cb0*/  BRA `(.L_x_7432) ;  /* 0x0000000c003c7947 */ /* 0x000fea0003800000 */
.L_x_7428:
        /* <DEDUP_REMOVED lines=9> */
.L_x_7436:
[----:B------:R0:W-:Y:S01]  /*9d50*/  STG.E.U16 desc[UR36][R2.64], R19 ;  /* 0x0000001302007986 */ /* 0x0001e2000c101524 */
[----:B------:R-:W-:Y:S05]  /*9d60*/  BRA `(.L_x_7432) ;  /* 0x0000000c00107947 */ /* 0x000fea0003800000 */
.L_x_7435:
        /* <DEDUP_REMOVED lines=10> */
.L_x_7438:
[----:B------:R-:W-:-:S05]  /*9e10*/  HADD2.F32 R0, -RZ, R19.H0_H0 ;  /* 0x20000013ff007230 */ /* 0x000fca0000004100 */
[----:B------:R-:W-:-:S04]  /*9e20*/  F2FP.F16.F32.PACK_AB R0, RZ, R0 ;  /* 0x00000000ff00723e */ /* 0x000fc800000000ff */
[----:B------:R-:W-:-:S05]  /*9e30*/  PRMT R0, R0, 0x5410, RZ ;  /* 0x0000541000007816 */ /* 0x000fca00000000ff */
[----:B------:R3:W-:Y:S01]  /*9e40*/  STG.E desc[UR36][R2.64], R0 ;  /* 0x0000000002007986 */ /* 0x0007e2000c101924 */
[----:B------:R-:W-:Y:S05]  /*9e50*/  BRA `(.L_x_7432) ;  /* 0x0000000800d47947 */ /* 0x000fea0003800000 */
.L_x_7437:
[----:B------:R-:W-:-:S05]  /*9e60*/  HADD2.F32 R4, -RZ, R19.H0_H0 ;  /* 0x20000013ff047230 */ /* 0x000fca0000004100 */
[----:B------:R-:W-:-:S06]  /*9e70*/  FMUL.FTZ R4, R4, 1 ;  /* 0x3f80000004047820 */ /* 0x000fcc0000410000 */
[----:B------:R-:W0:Y:S02]  /*9e80*/  F2F.F64.F32 R4, R4 ;  /* 0x0000000400047310 */ /* 0x000e240000201800 */
[----:B0-----:R4:W-:Y:S01]  /*9e90*/  STG.E.64 desc[UR36][R2.64], R4 ;  /* 0x0000000402007986 */ /* 0x0019e2000c101b24 */
[----:B------:R-:W-:Y:S05]  /*9ea0*/  BRA `(.L_x_7432) ;  /* 0x0000000800c07947 */ /* 0x000fea0003800000 */
.L_x_7427:
        /* <DEDUP_REMOVED lines=13> */
.L_x_7441:
[----:B------:R-:W-:Y:S01]  /*9f80*/  HADD2.F32 R19, -RZ, R19.H0_H0 ;  /* 0x20000013ff137230 */ /* 0x000fe20000004100 */
[----:B------:R-:W-:-:S04]  /*9f90*/  CS2R R6, SRZ ;  /* 0x0000000000067805 */ /* 0x000fc8000001ff00 */
[----:B------:R-:W-:-:S06]  /*9fa0*/  FMUL.FTZ R4, R19, 1 ;  /* 0x3f80000013047820 */ /* 0x000fcc0000410000 */
[----:B------:R-:W0:Y:S02]  /*9fb0*/  F2F.F64.F32 R4, R4 ;  /* 0x0000000400047310 */ /* 0x000e240000201800 */
[----:B0-----:R0:W-:Y:S01]  /*9fc0*/  STG.E.128 desc[UR36][R2.64], R4 ;  /* 0x0000000402007986 */ /* 0x0011e2000c101d24 */
[----:B------:R-:W-:Y:S05]  /*9fd0*/  BRA `(.L_x_7432) ;  /* 0x0000000800747947 */ /* 0x000fea0003800000 */
.L_x_7440:
        /* <DEDUP_REMOVED lines=21> */
.L_x_7445:
[----:B------:R-:W-:Y:S05]  /*a130*/  BSYNC B0 ;  /* 0x0000000000007941 */ /* 0x000fea0003800000 */
.L_x_7444:
[----:B------:R-:W-:-:S05]  /*a140*/  LOP3.LUT R5, R0, R5, RZ, 0xfc, !PT ;  /* 0x0000000500057212 */ /* 0x000fca00078efcff */
[----:B------:R0:W-:Y:S01]  /*a150*/  STG.E.U8 desc[UR36][R2.64], R5 ;  /* 0x0000000502007986 */ /* 0x0001e2000c101124 */
[----:B------:R-:W-:Y:S05]  /*a160*/  BRA `(.L_x_7432) ;  /* 0x0000000800107947 */ /* 0x000fea0003800000 */
.L_x_7443:
        /* <DEDUP_REMOVED lines=13> */
.L_x_7447:
[----:B------:R-:W-:Y:S01]  /*a240*/  IMAD.MOV.U32 R0, RZ, RZ, 0x7f ;  /* 0x0000007fff007424 */ /* 0x000fe200078e00ff */
[----:B------:R-:W-:-:S04]  /*a250*/  ISETP.GT.U32.AND P0, PT, R4, 0x7f800000, PT ;  /* 0x7f8000000400780c */ /* 0x000fc80003f04070 */
[----:B------:R-:W-:-:S09]  /*a260*/  SEL R0, R0, 0x7c, P0 ;  /* 0x0000007c00007807 */ /* 0x000fd20000000000 */
.L_x_7448:
[----:B------:R-:W-:Y:S05]  /*a270*/  BSYNC B0 ;  /* 0x0000000000007941 */ /* 0x000fea0003800000 */
.L_x_7446:
[----:B------:R-:W-:-:S04]  /*a280*/  LOP3.LUT R4, R19, 0x80000000, RZ, 0xc0, !PT ;  /* 0x8000000013047812 */ /* 0x000fc800078ec0ff */
[----:B------:R-:W-:-:S04]  /*a290*/  SHF.R.U32.HI R5, RZ, 0x18, R4 ;  /* 0x00000018ff057819 */ /* 0x000fc80000011604 */
[----:B------:R-:W-:-:S05]  /*a2a0*/  LOP3.LUT R5, R0, R5, RZ, 0xfc, !PT ;  /* 0x0000000500057212 */ /* 0x000fca00078efcff */
[----:B------:R0:W-:Y:S01]  /*a2b0*/  STG.E.U8 desc[UR36][R2.64], R5 ;  /* 0x0000000502007986 */ /* 0x0001e2000c101124 */
[----:B------:R-:W-:Y:S05]  /*a2c0*/  BRA `(.L_x_7432) ;  /* 0x0000000400b87947 */ /* 0x000fea0003800000 */
.L_x_7442:
[----:B------:R-:W-:-:S05]  /*a2d0*/  HADD2.F32 R0, -RZ, R19.H0_H0 ;  /* 0x20000013ff007230 */ /* 0x000fca0000004100 */
[----:B------:R-:W-:-:S05]  /*a2e0*/  F2FP.BF16.F32.PACK_AB R0, RZ, R0 ;  /* 0x00000000ff00723e */ /* 0x000fca00000010ff */
[----:B------:R0:W-:Y:S01]  /*a2f0*/  STG.E.U16 desc[UR36][R2.64], R0 ;  /* 0x0000000002007986 */ /* 0x0001e2000c101524 */
[----:B------:R-:W-:Y:S05]  /*a300*/  BRA `(.L_x_7432) ;  /* 0x0000000400a87947 */ /* 0x000fea0003800000 */
.L_x_7439:
        /* <DEDUP_REMOVED lines=12> */
.L_x_7451:
        /* <DEDUP_REMOVED lines=17> */
.L_x_7454:
[----:B------:R-:W-:-:S04]  /*a4e0*/  LOP3.LUT R0, R19, 0x80000000, RZ, 0xc0, !PT ;  /* 0x8000000013007812 */ /* 0x000fc800078ec0ff */
[----:B------:R-:W-:-:S04]  /*a4f0*/  SHF.R.U32.HI R5, RZ, 0x18, R0 ;  /* 0x00000018ff057819 */ /* 0x000fc80000011600 */
[----:B------:R-:W-:-:S04]  /*a500*/  LOP3.LUT R4, R4, R5, RZ, 0xfc, !PT ;  /* 0x0000000504047212 */ /* 0x000fc800078efcff */
[----:B------:R-:W-:-:S07]  /*a510*/  PRMT R0, R4, 0x7610, R0 ;  /* 0x0000761004007816 */ /* 0x000fce0000000000 */
.L_x_7453:
[----:B------:R-:W-:Y:S05]  /*a520*/  BSYNC B0 ;  /* 0x0000000000007941 */ /* 0x000fea0003800000 */
.L_x_7452:
[----:B------:R0:W-:Y:S01]  /*a530*/  STG.E.U8 desc[UR36][R2.64], R0 ;  /* 0x0000000002007986 */ /* 0x0001e2000c101124 */
[----:B------:R-:W-:Y:S05]  /*a540*/  BRA `(.L_x_7432) ;  /* 0x0000000400187947 */ /* 0x000fea0003800000 */
.L_x_7450:
        /* <DEDUP_REMOVED lines=17> */
.L_x_7457:
[----:B------:R-:W-:-:S04]  /*a660*/  LOP3.LUT R0, R19, 0x80000000, RZ, 0xc0, !PT ;  /* 0x8000000013007812 */ /* 0x000fc800078ec0ff */
[----:B------:R-:W-:-:S04]  /*a670*/  SHF.R.U32.HI R5, RZ, 0x18, R0 ;  /* 0x00000018ff057819 */ /* 0x000fc80000011600 */
[----:B------:R-:W-:-:S04]  /*a680*/  LOP3.LUT R4, R4, R5, RZ, 0xfc, !PT ;  /* 0x0000000504047212 */ /* 0x000fc800078efcff */
[----:B------:R-:W-:-:S07]  /*a690*/  PRMT R0, R4, 0x7610, R0 ;  /* 0x0000761004007816 */ /* 0x000fce0000000000 */
.L_x_7456:
[----:B------:R-:W-:Y:S05]  /*a6a0*/  BSYNC B0 ;  /* 0x0000000000007941 */ /* 0x000fea0003800000 */
.L_x_7455:
[----:B------:R0:W-:Y:S01]  /*a6b0*/  STG.E.U8 desc[UR36][R2.64], R0 ;  /* 0x0000000002007986 */ /* 0x0001e2000c101124 */
[----:B------:R-:W-:Y:S05]  /*a6c0*/  BRA `(.L_x_7432) ;  /* 0x0000000000b87947 */ /* 0x000fea0003800000 */
.L_x_7449:
        /* <DEDUP_REMOVED lines=22> */
.L_x_7431:
        /* <DEDUP_REMOVED lines=16> */
.L_x_7460:
[----:B------:R-:W-:Y:S05]  /*a930*/  BRA `(.L_x_7432) ;  /* 0x00000000001c7947 */ /* 0x000fea0003800000 */
.L_x_7459:
[----:B------:R-:W-:-:S06]  /*a940*/  HADD2.F32 R4, -RZ, R19.H0_H0 ;  /* 0x20000013ff047230 */ /* 0x000fcc0000004100 */
[----:B------:R-:W0:Y:S02]  /*a950*/  F2I.U64.TRUNC R4, R4 ;  /* 0x0000000400047311 */ /* 0x000e24000020d800 */
[----:B0-----:R0:W-:Y:S01]  /*a960*/  STG.E.64 desc[UR36][R2.64], R4 ;  /* 0x0000000402007986 */ /* 0x0011e2000c101b24 */
[----:B------:R-:W-:Y:S05]  /*a970*/  BRA `(.L_x_7432) ;  /* 0x00000000000c7947 */ /* 0x000fea0003800000 */
.L_x_7458:
[----:B------:R-:W-:-:S06]  /*a980*/  HADD2.F32 R19, -RZ, R19.H0_H0 ;  /* 0x20000013ff137230 */ /* 0x000fcc0000004100 */
[----:B------:R-:W0:Y:S02]  /*a990*/  F2I.FTZ.U32.TRUNC.NTZ R19, R19 ;  /* 0x0000001300137305 */ /* 0x000e24000021f000 */
[----:B0-----:R0:W-:Y:S02]  /*a9a0*/  STG.E desc[UR36][R2.64], R19 ;  /* 0x0000001302007986 */ /* 0x0011e4000c101924 */
.L_x_7432:
        /* <DEDUP_REMOVED lines=25> */
.L_x_7464:
[----:B------:R-:W-:-:S06]  /*ab40*/  HADD2.F32 R5, -RZ, R18.H0_H0 ;  /* 0x20000012ff057230 */ /* 0x000fcc0000004100 */
[----:B------:R-:W0:Y:S02]  /*ab50*/  F2I.S64.TRUNC R4, R5 ;  /* 0x0000000500047311 */ /* 0x000e24000020d900 */
[----:B0-----:R0:W-:Y:S01]  /*ab60*/  STG.E.U8 desc[UR36][R2.64], R4 ;  /* 0x0000000402007986 */ /* 0x0011e2000c101124 */
[----:B------:R-:W-:Y:S05]  /*ab70*/  BRA `(.L_x_7466) ;  /* 0x0000000c00847947 */ /* 0x000fea0003800000 */
.L_x_7463:
        /* <DEDUP_REMOVED lines=10> */
.L_x_7468:
[----:B------:R-:W-:-:S04]  /*ac20*/  HADD2.F32 R18, -RZ, R18.H0_H0 ;  /* 0x20000012ff127230 */ /* 0x000fc80000004100 */
[----:B------:R-:W0:Y:S02]  /*ac30*/  F2I.FTZ.TRUNC.NTZ R5, R18 ;  /* 0x0000001200057305 */ /* 0x000e24000021f100 */
[----:B0-----:R0:W-:Y:S01]  /*ac40*/  STG.E desc[UR36][R2.64], R5 ;  /* 0x0000000502007986 */ /* 0x0011e2000c101924 */
[----:B------:R-:W-:Y:S05]  /*ac50*/  BRA `(.L_x_7466) ;  /* 0x0000000c004c7947 */ /* 0x000fea0003800000 */
.L_x_7467:
[----:B------:R-:W-:-:S04]  /*ac60*/  HADD2.F32 R18, -RZ, R18.H0_H0 ;  /* 0x20000012ff127230 */ /* 0x000fc80000004100 */
[----:B------:R-:W0:Y:S02]  /*ac70*/  F2I.FTZ.TRUNC.NTZ R5, R18 ;  /* 0x0000001200057305 */ /* 0x000e24000021f100 */
[----:B0-----:R0:W-:Y:S01]  /*ac80*/  STG.E.U16 desc[UR36][R2.64], R5 ;  /* 0x0000000502007986 */ /* 0x0011e2000c101524 */
[----:B------:R-:W-:Y:S05]  /*ac90*/  BRA `(.L_x_7466) ;  /* 0x0000000c003c7947 */ /* 0x000fea0003800000 */
.L_x_7462:
        /* <DEDUP_REMOVED lines=9> */
.L_x_7470:
[----:B------:R4:W-:Y:S01]  /*ad30*/  STG.E.U16 desc[UR36][R2.64], R18 ;  /* 0x0000001202007986 */ /* 0x0009e2000c101524 */
[----:B------:R-:W-:Y:S05]  /*ad40*/  BRA `(.L_x_7466) ;  /* 0x0000000c00107947 */ /* 0x000fea0003800000 */
.L_x_7469:
        /* <DEDUP_REMOVED lines=10> */
.L_x_7472:
[----:B------:R-:W-:-:S05]  /*adf0*/  HADD2.F32 R0, -RZ, R18.H0_H0 ;  /* 0x20000012ff007230 */ /* 0x000fca0000004100 */
[----:B------:R-:W-:-:S04]  /*ae00*/  F2FP.F16.F32.PACK_AB R0, RZ, R0 ;  /* 0x00000000ff00723e */ /* 0x000fc800000000ff */
[----:B------:R-:W-:-:S05]  /*ae10*/  PRMT R0, R0, 0x5410, RZ ;  /* 0x0000541000007816 */ /* 0x000fca00000000ff */
[----:B------:R2:W-:Y:S01]  /*ae20*/  STG.E desc[UR36][R2.64], R0 ;  /* 0x0000000002007986 */ /* 0x0005e2000c101924 */
[----:B------:R-:W-:Y:S05]  /*ae30*/  BRA `(.L_x_7466) ;  /* 0x0000000800d47947 */ /* 0x000fea0003800000 */
.L_x_7471:
[----:B------:R-:W-:-:S05]  /*ae40*/  HADD2.F32 R4, -RZ, R18.H0_H0 ;  /* 0x20000012ff047230 */ /* 0x000fca0000004100 */
[----:B------:R-:W-:-:S06]  /*ae50*/  FMUL.FTZ R4, R4, 1 ;  /* 0x3f80000004047820 */ /* 0x000fcc0000410000 */
[----:B------:R-:W0:Y:S02]  /*ae60*/  F2F.F64.F32 R4, R4 ;  /* 0x0000000400047310 */ /* 0x000e240000201800 */
[----:B0-----:R0:W-:Y:S01]  /*ae70*/  STG.E.64 desc[UR36][R2.64], R4 ;  /* 0x0000000402007986 */ /* 0x0011e2000c101b24 */
[----:B------:R-:W-:Y:S05]  /*ae80*/  BRA `(.L_x_7466) ;  /* 0x0000000800c07947 */ /* 0x000fea0003800000 */
.L_x_7461:
        /* <DEDUP_REMOVED lines=13> */
.L_x_7475:
[----:B------:R-:W-:Y:S01]  /*af60*/  HADD2.F32 R18, -RZ, R18.H0_H0 ;  /* 0x20000012ff127230 */ /* 0x000fe20000004100 */
[----:B------:R-:W-:-:S04]  /*af70*/  CS2R R6, SRZ ;  /* 0x0000000000067805 */ /* 0x000fc8000001ff00 */
[----:B------:R-:W-:-:S06]  /*af80*/  FMUL.FTZ R4, R18, 1 ;  /* 0x3f80000012047820 */ /* 0x000fcc0000410000 */
[----:B------:R-:W0:Y:S02]  /*af90*/  F2F.F64.F32 R4, R4 ;  /* 0x0000000400047310 */ /* 0x000e240000201800 */
[----:B0-----:R0:W-:Y:S01]  /*afa0*/  STG.E.128 desc[UR36][R2.64], R4 ;  /* 0x0000000402007986 */ /* 0x0011e2000c101d24 */
[----:B------:R-:W-:Y:S05]  /*afb0*/  BRA `(.L_x_7466) ;  /* 0x0000000800747947 */ /* 0x000fea0003800000 */
.L_x_7474:
        /* <DEDUP_REMOVED lines=21> */
.L_x_7479:
[----:B------:R-:W-:Y:S05]  /*b110*/  BSYNC B0 ;  /* 0x0000000000007941 */ /* 0x000fea0003800000 */
.L_x_7478:
[----:B------:R-:W-:-:S05]  /*b120*/  LOP3.LUT R5, R0, R5, RZ, 0xfc, !PT ;  /* 0x0000000500057212 */ /* 0x000fca00078efcff */
[----:B------:R0:W-:Y:S01]  /*b130*/  STG.E.U8 desc[UR36][R2.64], R5 ;  /* 0x0000000502007986 */ /* 0x0001e2000c101124 */
[----:B------:R-:W-:Y:S05]  /*b140*/  BRA `(.L_x_7466) ;  /* 0x0000000800107947 */ /* 0x000fea0003800000 */
.L_x_7477:
        /* <DEDUP_REMOVED lines=13> */
.L_x_7481:
[----:B------:R-:W-:Y:S01]  /*b220*/  IMAD.MOV.U32 R0, RZ, RZ, 0x7f ;  /* 0x0000007fff007424 */ /* 0x000fe200078e00ff */
[----:B------:R-:W-:-:S04]  /*b230*/  ISETP.GT.U32.AND P0, PT, R4, 0x7f800000, PT ;  /* 0x7f8000000400780c */ /* 0x000fc80003f04070 */
[----:B------:R-:W-:-:S09]  /*b240*/  SEL R0, R0, 0x7c, P0 ;  /* 0x0000007c00007807 */ /* 0x000fd20000000000 */
.L_x_7482:
[----:B------:R-:W-:Y:S05]  /*b250*/  BSYNC B0 ;  /* 0x0000000000007941 */ /* 0x000fea0003800000 */
.L_x_7480:
[----:B------:R-:W-:-:S04]  /*b260*/  LOP3.LUT R4, R5, 0x80000000, RZ, 0xc0, !PT ;  /* 0x8000000005047812 */ /* 0x000fc800078ec0ff */
[----:B------:R-:W-:-:S04]  /*b270*/  SHF.R.U32.HI R5, RZ, 0x18, R4 ;  /* 0x00000018ff057819 */ /* 0x000fc80000011604 */
[----:B------:R-:W-:-:S05]  /*b280*/  LOP3.LUT R5, R0, R5, RZ, 0xfc, !PT ;  /* 0x0000000500057212 */ /* 0x000fca00078efcff */
[----:B------:R0:W-:Y:S01]  /*b290*/  STG.E.U8 desc[UR36][R2.64], R5 ;  /* 0x0000000502007986 */ /* 0x0001e2000c101124 */
[----:B------:R-:W-:Y:S05]  /*b2a0*/  BRA `(.L_x_7466) ;  /* 0x0000000400b87947 */ /* 0x000fea0003800000 */
.L_x_7476:
[----:B------:R-:W-:-:S05]  /*b2b0*/  HADD2.F32 R0, -RZ, R18.H0_H0 ;  /* 0x20000012ff007230 */ /* 0x000fca0000004100 */
[----:B------:R-:W-:-:S05]  /*b2c0*/  F2FP.BF16.F32.PACK_AB R0, RZ, R0 ;  /* 0x00000000ff00723e */ /* 0x000fca00000010ff */
[----:B------:R0:W-:Y:S01]  /*b2d0*/  STG.E.U16 desc[UR36][R2.64], R0 ;  /* 0x0000000002007986 */ /* 0x0001e2000c101524 */
[----:B------:R-:W-:Y:S05]  /*b2e0*/  BRA `(.L_x_7466) ;  /* 0x0000000400a87947 */ /* 0x000fea0003800000 */
.L_x_7473:
        /* <DEDUP_REMOVED lines=12> */
.L_x_7485:
        /* <DEDUP_REMOVED lines=17> */
.L_x_7488:
[----:B------:R-:W-:-:S04]  /*b4c0*/  LOP3.LUT R0, R7, 0x80000000, RZ, 0xc0, !PT ;  /* 0x8000000007007812 */ /* 0x000fc800078ec0ff */
[----:B------:R-:W-:-:S04]  /*b4d0*/  SHF.R.U32.HI R5, RZ, 0x18, R0 ;  /* 0x00000018ff057819 */ /* 0x000fc80000011600 */
[----:B------:R-:W-:-:S04]  /*b4e0*/  LOP3.LUT R4, R4, R5, RZ, 0xfc, !PT ;  /* 0x0000000504047212 */ /* 0x000fc800078efcff */
[----:B------:R-:W-:-:S07]  /*b4f0*/  PRMT R0, R4, 0x7610, R0 ;  /* 0x0000761004007816 */ /* 0x000fce0000000000 */
.L_x_7487:
[----:B------:R-:W-:Y:S05]  /*b500*/  BSYNC B0 ;  /* 0x0000000000007941 */ /* 0x000fea0003800000 */
.L_x_7486:
[----:B------:R0:W-:Y:S01]  /*b510*/  STG.E.U8 desc[UR36][R2.64], R0 ;  /* 0x0000000002007986 */ /* 0x0001e2000c101124 */
[----:B------:R-:W-:Y:S05]  /*b520*/  BRA `(.L_x_7466) ;  /* 0x0000000400187947 */ /* 0x000fea0003800000 */
.L_x_7484:
        /* <DEDUP_REMOVED lines=17> */
.L_x_7491:
[----:B------:R-:W-:-:S04]  /*b640*/  LOP3.LUT R0, R7, 0x80000000, RZ, 0xc0, !PT ;  /* 0x8000000007007812 */ /* 0x000fc800078ec0ff */
[----:B------:R-:W-:-:S04]  /*b650*/  SHF.R.U32.HI R5, RZ, 0x18, R0 ;  /* 0x00000018ff057819 */ /* 0x000fc80000011600 */
[----:B------:R-:W-:-:S04]  /*b660*/  LOP3.LUT R4, R4, R5, RZ, 0xfc, !PT ;  /* 0x0000000504047212 */ /* 0x000fc800078efcff */
[----:B------:R-:W-:-:S07]  /*b670*/  PRMT R0, R4, 0x7610, R0 ;  /* 0x0000761004007816 */ /* 0x000fce0000000000 */
.L_x_7490:
[----:B------:R-:W-:Y:S05]  /*b680*/  BSYNC B0 ;  /* 0x0000000000007941 */ /* 0x000fea0003800000 */
.L_x_7489:
[----:B------:R0:W-:Y:S01]  /*b690*/  STG.E.U8 desc[UR36][R2.64], R0 ;  /* 0x0000000002007986 */ /* 0x0001e2000c101124 */
[----:B------:R-:W-:Y:S05]  /*b6a0*/  BRA `(.L_x_7466) ;  /* 0x0000000000b87947 */ /* 0x000fea0003800000 */
.L_x_7483:
        /* <DEDUP_REMOVED lines=22> */
.L_x_7465:
        /* <DEDUP_REMOVED lines=16> */
.L_x_7494:
[----:B------:R-:W-:Y:S05]  /*b910*/  BRA `(.L_x_7466) ;  /* 0x00000000001c7947 */ /* 0x000fea0003800000 */
.L_x_7493:
[----:B------:R-:W-:-:S06]  /*b920*/  HADD2.F32 R4, -RZ, R18.H0_H0 ;  /* 0x20000012ff047230 */ /* 0x000fcc0000004100 */
[----:B------:R-:W0:Y:S02]  /*b930*/  F2I.U64.TRUNC R4, R4 ;  /* 0x0000000400047311 */ /* 0x000e24000020d800 */
[----:B0-----:R0:W-:Y:S01]  /*b940*/  STG.E.64 desc[UR36][R2.64], R4 ;  /* 0x0000000402007986 */ /* 0x0011e2000c101b24 */
[----:B------:R-:W-:Y:S05]  /*b950*/  BRA `(.L_x_7466) ;  /* 0x00000000000c7947 */ /* 0x000fea0003800000 */
.L_x_7492:
[----:B------:R-:W-:-:S04]  /*b960*/  HADD2.F32 R18, -RZ, R18.H0_H0 ;  /* 0x20000012ff127230 */ /* 0x000fc80000004100 */
[----:B------:R-:W0:Y:S02]  /*b970*/  F2I.FTZ.U32.TRUNC.NTZ R5, R18 ;  /* 0x0000001200057305 */ /* 0x000e24000021f000 */
[----:B0-----:R0:W-:Y:S02]  /*b980*/  STG.E desc[UR36][R2.64], R5 ;  /* 0x0000000502007986 */ /* 0x0011e4000c101924 */
.L_x_7466:
[----:B------:R-:W-:-:S07]  /*b990*/  VIADD R24, R24, 0x80 ;  /* 0x0000008018187836 */ /* 0x000fce0000000000 */
.L_x_7426:
[----:B------:R-:W-:Y:S05]  /*b9a0*/  BSYNC B6 ;  /* 0x0000000000067941 */ /* 0x000fea0003800000 */
.L_x_7425:
        /* <DEDUP_REMOVED lines=23> */
.L_x_7498:
[----:B------:R-:W-:-:S06]  /*bb20*/  HADD2.F32 R5, -RZ, R16.H0_H0 ;  /* 0x20000010ff057230 */ /* 0x000fcc0000004100 */
[----:B------:R-:W0:Y:S02]  /*bb30*/  F2I.S64.TRUNC R4, R5 ;  /* 0x0000000500047311 */ /* 0x000e24000020d900 */
[----:B0-----:R-:W-:Y:S01]  /*bb40*/  STG.E.U8 desc[UR36][R2.64], R4 ;  /* 0x0000000402007986 */ /* 0x001fe2000c101124 */
[----:B------:R-:W-:Y:S05]  /*bb50*/  EXIT ;  /* 0x000000000000794d */ /* 0x000fea0003800000 */
.L_x_7497:
        /* <DEDUP_REMOVED lines=10> */
.L_x_7501:
[----:B------:R-:W-:-:S04]  /*bc00*/  HADD2.F32 R16, -RZ, R16.H0_H0 ;  /* 0x20000010ff107230 */ /* 0x000fc80000004100 */
[----:B------:R-:W0:Y:S02]  /*bc10*/  F2I.FTZ.TRUNC.NTZ R5, R16 ;  /* 0x0000001000057305 */ /* 0x000e24000021f100 */
[----:B0-----:R-:W-:Y:S01]  /*bc20*/  STG.E desc[UR36][R2.64], R5 ;  /* 0x0000000502007986 */ /* 0x001fe2000c101924 */
[----:B------:R-:W-:Y:S05]  /*bc30*/  EXIT ;  /* 0x000000000000794d */ /* 0x000fea0003800000 */
.L_x_7500:
[----:B------:R-:W-:-:S04]  /*bc40*/  HADD2.F32 R16, -RZ, R16.H0_H0 ;  /* 0x20000010ff107230 */ /* 0x000fc80000004100 */
[----:B------:R-:W0:Y:S02]  /*bc50*/  F2I.FTZ.TRUNC.NTZ R5, R16 ;  /* 0x0000001000057305 */ /* 0x000e24000021f100 */
[----:B0-----:R-:W-:Y:S01]  /*bc60*/  STG.E.U16 desc[UR36][R2.64], R5 ;  /* 0x0000000502007986 */ /* 0x001fe2000c101524 */
[----:B------:R-:W-:Y:S05]  /*bc70*/  EXIT ;  /* 0x000000000000794d */ /* 0x000fea0003800000 */
.L_x_7496:
        /* <DEDUP_REMOVED lines=9> */
.L_x_7503:
[----:B------:R-:W-:Y:S01]  /*bd10*/  STG.E.U16 desc[UR36][R2.64], R16 ;  /* 0x0000001002007986 */ /* 0x000fe2000c101524 */
[----:B------:R-:W-:Y:S05]  /*bd20*/  EXIT ;  /* 0x000000000000794d */ /* 0x000fea0003800000 */
.L_x_7502:
        /* <DEDUP_REMOVED lines=10> */
.L_x_7505:
[----:B------:R-:W-:-:S05]  /*bdd0*/  HADD2.F32 R0, -RZ, R16.H0_H0 ;  /* 0x20000010ff007230 */ /* 0x000fca0000004100 */
[----:B------:R-:W-:-:S04]  /*bde0*/  F2FP.F16.F32.PACK_AB R0, RZ, R0 ;  /* 0x00000000ff00723e */ /* 0x000fc800000000ff */
[----:B------:R-:W-:-:S05]  /*bdf0*/  PRMT R0, R0, 0x5410, RZ ;  /* 0x0000541000007816 */ /* 0x000fca00000000ff */
[----:B------:R-:W-:Y:S01]  /*be00*/  STG.E desc[UR36][R2.64], R0 ;  /* 0x0000000002007986 */ /* 0x000fe2000c101924 */
[----:B------:R-:W-:Y:S05]  /*be10*/  EXIT ;  /* 0x000000000000794d */ /* 0x000fea0003800000 */
.L_x_7504:
[----:B------:R-:W-:-:S05]  /*be20*/  HADD2.F32 R4, -RZ, R16.H0_H0 ;  /* 0x20000010ff047230 */ /* 0x000fca0000004100 */
[----:B------:R-:W-:-:S06]  /*be30*/  FMUL.FTZ R4, R4, 1 ;  /* 0x3f80000004047820 */ /* 0x000fcc0000410000 */
[----:B------:R-:W0:Y:S02]  /*be40*/  F2F.F64.F32 R4, R4 ;  /* 0x0000000400047310 */ /* 0x000e240000201800 */
[----:B0-----:R-:W-:Y:S01]  /*be50*/  STG.E.64 desc[UR36][R2.64], R4 ;  /* 0x0000000402007986 */ /* 0x001fe2000c101b24 */
[----:B------:R-:W-:Y:S05]  /*be60*/  EXIT ;  /* 0x000000000000794d */ /* 0x000fea0003800000 */
.L_x_7495:
        /* <DEDUP_REMOVED lines=13> */
.L_x_7508:
[----:B------:R-:W-:Y:S01]  /*bf40*/  HADD2.F32 R16, -RZ, R16.H0_H0 ;  /* 0x20000010ff107230 */ /* 0x000fe20000004100 */
[----:B------:R-:W-:-:S04]  /*bf50*/  CS2R R6, SRZ ;  /* 0x0000000000067805 */ /* 0x000fc8000001ff00 */
[----:B------:R-:W-:-:S06]  /*bf60*/  FMUL.FTZ R4, R16, 1 ;  /* 0x3f80000010047820 */ /* 0x000fcc0000410000 */
[----:B------:R-:W0:Y:S02]  /*bf70*/  F2F.F64.F32 R4, R4 ;  /* 0x0000000400047310 */ /* 0x000e240000201800 */
[----:B0-----:R-:W-:Y:S01]  /*bf80*/  STG.E.128 desc[UR36][R2.64], R4 ;  /* 0x0000000402007986 */ /* 0x001fe2000c101d24 */
[----:B------:R-:W-:Y:S05]  /*bf90*/  EXIT ;  /* 0x000000000000794d */ /* 0x000fea0003800000 */
.L_x_7507:
        /* <DEDUP_REMOVED lines=21> */
.L_x_7512:
[----:B------:R-:W-:Y:S05]  /*c0f0*/  BSYNC B0 ;  /* 0x0000000000007941 */ /* 0x000fea0003800000 */
.L_x_7511:
[----:B------:R-:W-:-:S05]  /*c100*/  LOP3.LUT R5, R0, R5, RZ, 0xfc, !PT ;  /* 0x0000000500057212 */ /* 0x000fca00078efcff */
[----:B------:R-:W-:Y:S01]  /*c110*/  STG.E.U8 desc[UR36][R2.64], R5 ;  /* 0x0000000502007986 */ /* 0x000fe2000c101124 */
[----:B------:R-:W-:Y:S05]  /*c120*/  EXIT ;  /* 0x000000000000794d */ /* 0x000fea0003800000 */
.L_x_7510:
        /* <DEDUP_REMOVED lines=13> */
.L_x_7514:
[----:B------:R-:W-:Y:S01]  /*c200*/  IMAD.MOV.U32 R0, RZ, RZ, 0x7f ;  /* 0x0000007fff007424 */ /* 0x000fe200078e00ff */
[----:B------:R-:W-:-:S04]  /*c210*/  ISETP.GT.U32.AND P0, PT, R4, 0x7f800000, PT ;  /* 0x7f8000000400780c */ /* 0x000fc80003f04070 */
[----:B------:R-:W-:-:S09]  /*c220*/  SEL R0, R0, 0x7c, P0 ;  /* 0x0000007c00007807 */ /* 0x000fd20000000000 */
.L_x_7515:
[----:B------:R-:W-:Y:S05]  /*c230*/  BSYNC B0 ;  /* 0x0000000000007941 */ /* 0x000fea0003800000 */
.L_x_7513:
[----:B------:R-:W-:-:S04]  /*c240*/  LOP3.LUT R4, R5, 0x80000000, RZ, 0xc0, !PT ;  /* 0x8000000005047812 */ /* 0x000fc800078ec0ff */
[----:B------:R-:W-:-:S04]  /*c250*/  SHF.R.U32.HI R5, RZ, 0x18, R4 ;  /* 0x00000018ff057819 */ /* 0x000fc80000011604 */
[----:B------:R-:W-:-:S05]  /*c260*/  LOP3.LUT R5, R0, R5, RZ, 0xfc, !PT ;  /* 0x0000000500057212 */ /* 0x000fca00078efcff */
[----:B------:R-:W-:Y:S01]  /*c270*/  STG.E.U8 desc[UR36][R2.64], R5 ;  /* 0x0000000502007986 */ /* 0x000fe2000c101124 */
[----:B------:R-:W-:Y:S05]  /*c280*/  EXIT ;  /* 0x000000000000794d */ /* 0x000fea0003800000 */
.L_x_7509:
[----:B------:R-:W-:-:S05]  /*c290*/  HADD2.F32 R0, -RZ, R16.H0_H0 ;  /* 0x20000010ff007230 */ /* 0x000fca0000004100 */
[----:B------:R-:W-:-:S05]  /*c2a0*/  F2FP.BF16.F32.PACK_AB R0, RZ, R0 ;  /* 0x00000000ff00723e */ /* 0x000fca00000010ff */
[----:B------:R-:W-:Y:S01]  /*c2b0*/  STG.E.U16 desc[UR36][R2.64], R0 ;  /* 0x0000000002007986 */ /* 0x000fe2000c101524 */
[----:B------:R-:W-:Y:S05]  /*c2c0*/  EXIT ;  /* 0x000000000000794d */ /* 0x000fea0003800000 */
.L_x_7506:
        /* <DEDUP_REMOVED lines=12> */
.L_x_7518:
        /* <DEDUP_REMOVED lines=17> */
.L_x_7521:
[----:B------:R-:W-:-:S04]  /*c4a0*/  LOP3.LUT R0, R7, 0x80000000, RZ, 0xc0, !PT ;  /* 0x8000000007007812 */ /* 0x000fc800078ec0ff */
[----:B------:R-:W-:-:S04]  /*c4b0*/  SHF.R.U32.HI R5, RZ, 0x18, R0 ;  /* 0x00000018ff057819 */ /* 0x000fc80000011600 */
[----:B------:R-:W-:-:S04]  /*c4c0*/  LOP3.LUT R4, R4, R5, RZ, 0xfc, !PT ;  /* 0x0000000504047212 */ /* 0x000fc800078efcff */
[----:B------:R-:W-:-:S07]  /*c4d0*/  PRMT R0, R4, 0x7610, R0 ;  /* 0x0000761004007816 */ /* 0x000fce0000000000 */
.L_x_7520:
[----:B------:R-:W-:Y:S05]  /*c4e0*/  BSYNC B0 ;  /* 0x0000000000007941 */ /* 0x000fea0003800000 */
.L_x_7519:
[----:B------:R-:W-:Y:S01]  /*c4f0*/  STG.E.U8 desc[UR36][R2.64], R0 ;  /* 0x0000000002007986 */ /* 0x000fe2000c101124 */
[----:B------:R-:W-:Y:S05]  /*c500*/  EXIT ;  /* 0x000000000000794d */ /* 0x000fea0003800000 */
.L_x_7517:
        /* <DEDUP_REMOVED lines=17> */
.L_x_7524:
[----:B------:R-:W-:-:S04]  /*c620*/  LOP3.LUT R0, R7, 0x80000000, RZ, 0xc0, !PT ;  /* 0x8000000007007812 */ /* 0x000fc800078ec0ff */
[----:B------:R-:W-:-:S04]  /*c630*/  SHF.R.U32.HI R5, RZ, 0x18, R0 ;  /* 0x00000018ff057819 */ /* 0x000fc80000011600 */
[----:B------:R-:W-:-:S04]  /*c640*/  LOP3.LUT R4, R4, R5, RZ, 0xfc, !PT ;  /* 0x0000000504047212 */ /* 0x000fc800078efcff */
[----:B------:R-:W-:-:S07]  /*c650*/  PRMT R0, R4, 0x7610, R0 ;  /* 0x0000761004007816 */ /* 0x000fce0000000000 */
.L_x_7523:
[----:B------:R-:W-:Y:S05]  /*c660*/  BSYNC B0 ;  /* 0x0000000000007941 */ /* 0x000fea0003800000 */
.L_x_7522:
[----:B------:R-:W-:Y:S01]  /*c670*/  STG.E.U8 desc[UR36][R2.64], R0 ;  /* 0x0000000002007986 */ /* 0x000fe2000c101124 */
[----:B------:R-:W-:Y:S05]  /*c680*/  EXIT ;  /* 0x000000000000794d */ /* 0x000fea0003800000 */
.L_x_7516:
        /* <DEDUP_REMOVED lines=22> */
.L_x_7499:
        /* <DEDUP_REMOVED lines=16> */
.L_x_7527:
[----:B------:R-:W-:Y:S05]  /*c8f0*/  EXIT ;  /* 0x000000000000794d */ /* 0x000fea0003800000 */
.L_x_7526:
[----:B------:R-:W-:-:S06]  /*c900*/  HADD2.F32 R4, -RZ, R16.H0_H0 ;  /* 0x20000010ff047230 */ /* 0x000fcc0000004100 */
[----:B------:R-:W0:Y:S02]  /*c910*/  F2I.U64.TRUNC R4, R4 ;  /* 0x0000000400047311 */ /* 0x000e24000020d800 */
[----:B0-----:R-:W-:Y:S01]  /*c920*/  STG.E.64 desc[UR36][R2.64], R4 ;  /* 0x0000000402007986 */ /* 0x001fe2000c101b24 */
[----:B------:R-:W-:Y:S05]  /*c930*/  EXIT ;  /* 0x000000000000794d */ /* 0x000fea0003800000 */
.L_x_7525:
[----:B------:R-:W-:-:S04]  /*c940*/  HADD2.F32 R16, -RZ, R16.H0_H0 ;  /* 0x20000010ff107230 */ /* 0x000fc80000004100 */
[----:B------:R-:W0:Y:S02]  /*c950*/  F2I.FTZ.U32.TRUNC.NTZ R5, R16 ;  /* 0x0000001000057305 */ /* 0x000e24000021f000 */
[----:B0-----:R-:W-:Y:S01]  /*c960*/  STG.E desc[UR36][R2.64], R5 ;  /* 0x0000000502007986 */ /* 0x001fe2000c101924 */
[----:B------:R-:W-:Y:S05]  /*c970*/  EXIT ;  /* 0x000000000000794d */ /* 0x000fea0003800000 */
.L_x_7528:
        /* <DEDUP_REMOVED lines=16> */
.L_x_9609:


//--------------------- .text._ZN2at6native18elementwise_kernelILi128ELi4EZNS0_22gpu_kernel_impl_nocastIZZZNS0_10glu_kernelERNS_18TensorIteratorBaseEENKUlvE_clEvENKUlvE1_clEvEUlN3c104HalfES8_E_EEvS4_RKT_EUliE_EEviT1_ --------------------------
	.section	.text._ZN2at6native18elementwise_kernelILi128ELi4EZNS0_22gpu_kernel_impl_nocastIZZZNS0_10glu_kernelERNS_18TensorIteratorBaseEENKUlvE_clEvENKUlvE1_clEvEUlN3c104HalfES8_E_EEvS4_RKT_EUliE_EEviT1_,"ax",@progbits
	.align	128
        .global         _ZN2at6native18elementwise_kernelILi128ELi4EZNS0_22gpu_kernel_impl_nocastIZZZNS0_10glu_kernelERNS_18TensorIteratorBaseEENKUlvE_clEvENKUlvE1_clEvEUlN3c104HalfES8_E_EEvS4_RKT_EUliE_EEviT1_
        .type           _ZN2at6native18elementwise_kernelILi128ELi4EZNS0_22gpu_kernel_impl_nocastIZZZNS0_10glu_kernelERNS_18TensorIteratorBaseEENKUlvE_clEvENKUlvE1_clEvEUlN3c104HalfES8_E_EEvS4_RKT_EUliE_EEviT1_,@function
        .size           _ZN2at6native18elementwise_kernelILi128ELi4EZNS0_22gpu_kernel_impl_nocastIZZZNS0_10glu_kernelERNS_18TensorIteratorBaseEENKUlvE_clEvENKUlvE1_clEvEUlN3c104HalfES8_E_EEvS4_RKT_EUliE_EEviT1_,(.L_x_9610 - _ZN2at6native18elementwise_kernelILi128ELi4EZNS0_22gpu_kernel_impl_nocastIZZZNS0_10glu_kernelERNS_18TensorIteratorBaseEENKUlvE_clEvENKUlvE1_clEvEUlN3c104HalfES8_E_EEvS4_RKT_EUliE_EEviT1_)
        .other          _ZN2at6native18elementwise_kernelILi128ELi4EZNS0_22gpu_kernel_impl_nocastIZZZNS0_10glu_kernelERNS_18TensorIteratorBaseEENKUlvE_clEvENKUlvE1_clEvEUlN3c104HalfES8_E_EEvS4_RKT_EUliE_EEviT1_,@"STO_CUDA_ENTRY STV_DEFAULT"
_ZN2at6native18elementwise_kernelILi128ELi4EZNS0_22gpu_kernel_impl_nocastIZZZNS0_10glu_kernelERNS_18TensorIteratorBaseEENKUlvE_clEvENKUlvE1_clEvEUlN3c104HalfES8_E_EEvS4_RKT_EUliE_EEviT1_:
.text._ZN2at6native18elementwise_kernelILi128ELi4EZNS0_22gpu_kernel_impl_nocastIZZZNS0_10glu_kernelERNS_18TensorIteratorBaseEENKUlvE_clEvENKUlvE1_clEvEUlN3c104HalfES8_E_EEvS4_RKT_EUliE_EEviT1_:
        /* <DEDUP_REMOVED lines=363> */
.L_x_7531:
        /* <DEDUP_REMOVED lines=11> */
[----:B------:R-:W-:Y:S01]  /*1760*/  IADD3.X R5, RZ, UR9, RZ, P0, !PT ;  /* 0x00000009ff057c10 */ /* 0x000fe200087fe4ff */
[----:B--2---:R-:W-:-:S05]  /*1770*/  HADD2.F32 R0, -RZ, R8.H0_H0 ;  /* 0x20000008ff007230 */ /* 0x004fca0000004100 */
[----:B------:R-:W-:Y:S01]  /*1780*/  FMUL.FTZ R2, R0, -1.4426950216293334961 ;  /* 0xbfb8aa3b00027820 */ /* 0x000fe20000410000 */
[----:B---3--:R-:W-:-:S05]  /*1790*/  HADD2.F32 R0, -RZ, R6.H0_H0 ;  /* 0x20000006ff007230 */ /* 0x008fca0000004100 */
[----:B------:R-:W0:Y:S02]  /*17a0*/  MUFU.EX2 R2, R2 ;  /* 0x0000000200027308 */ /* 0x000e240000000800 */
[----:B0-----:R-:W-:-:S06]  /*17b0*/  FADD.FTZ R10, R2, 1 ;  /* 0x3f800000020a7421 */ /* 0x001fcc0000010000 */
[----:B------:R-:W0:Y:S02]  /*17c0*/  MUFU.RCP R11, R10 ;  /* 0x0000000a000b7308 */ /* 0x000e240000001000 */
[----:B0-----:R-:W-:-:S05]  /*17d0*/  FMUL.FTZ R0, R0, R11 ;  /* 0x0000000b00007220 */ /* 0x001fca0000410000 */
[----:B------:R-:W-:-:S05]  /*17e0*/  F2FP.F16.F32.PACK_AB R0, RZ, R0 ;  /* 0x00000000ff00723e */ /* 0x000fca00000000ff */
[----:B------:R0:W-:Y:S02]  /*17f0*/  STG.E.U16 desc[UR4][R4.64], R0 ;  /* 0x0000000004007986 */ /* 0x0001e4000c101504 */
.L_x_7530:
[----:B------:R-:W-:Y:S05]  /*1800*/  BSYNC B0 ;  /* 0x0000000000007941 */ /* 0x000fea0003800000 */
.L_x_7529:
        /* <DEDUP_REMOVED lines=356> */
.L_x_7534:
        /* <DEDUP_REMOVED lines=12> */
[----:B------:R-:W-:Y:S01]  /*2f10*/  ISETP.GE.AND P0, PT, R3, UR6, PT ;  /* 0x0000000603007c0c */ /* 0x000fe2000bf06270 */
        /* <DEDUP_REMOVED lines=363> */
.L_x_7535:
        /* <DEDUP_REMOVED lines=21> */
.L_x_7533:
[----:B------:R-:W-:Y:S05]  /*4720*/  BSYNC B0 ;  /* 0x0000000000007941 */ /* 0x000fea0003800000 */
.L_x_7532:
        /* <DEDUP_REMOVED lines=355> */
.L_x_7536:
        /* <DEDUP_REMOVED lines=19> */
[----:B------:R-:W-:Y:S01]  /*5e90*/  STG.E.U16 desc[UR4][R4.64], R0 ;  /* 0x0000000004007986 */ /* 0x000fe2000c101504 */
[----:B------:R-:W-:Y:S05]  /*5ea0*/  EXIT ;  /* 0x000000000000794d */ /* 0x000fea0003800000 */
.L_x_7537:
        /* <DEDUP_REMOVED lines=13> */
.L_x_9610:


//--------------------- .text._ZN2at6native27unrolled_elementwise_kernelIZZZNS0_10glu_kernelERNS_18TensorIteratorBaseEENKUlvE_clEvENKUlvE1_clEvEUlN3c104HalfES7_E_St5arrayIPcLm3EELi4E23TrivialOffsetCalculatorILi2EjESC_ILi1EjENS0_6memory15LoadWithoutCastENSF_16StoreWithoutCastEEEviT_T0_T2_T3_T4_T5_ --------------------------
	.section	.text._ZN2at6native27unrolled_elementwise_kernelIZZZNS0_10glu_kernelERNS_18TensorIteratorBaseEENKUlvE_clEvENKUlvE1_clEvEUlN3c104HalfES7_E_St5arrayIPcLm3EELi4E23TrivialOffsetCalculatorILi2EjESC_ILi1EjENS0_6memory15LoadWithoutCastENSF_16StoreWithoutCastEEEviT_T0_T2_T3_T4_T5_,"ax",@progbits
	.align	128
        .global         _ZN2at6native27unrolled_elementwise_kernelIZZZNS0_10glu_kernelERNS_18TensorIteratorBaseEENKUlvE_clEvENKUlvE1_clEvEUlN3c104HalfES7_E_St5arrayIPcLm3EELi4E23TrivialOffsetCalculatorILi2EjESC_ILi1EjENS0_6memory15LoadWithoutCastENSF_16StoreWithoutCastEEEviT_T0_T2_T3_T4_T5_
        .type           _ZN2at6native27unrolled_elementwise_kernelIZZZNS0_10glu_kernelERNS_18TensorIteratorBaseEENKUlvE_clEvENKUlvE1_clEvEUlN3c104HalfES7_E_St5arrayIPcLm3EELi4E23TrivialOffsetCalculatorILi2EjESC_ILi1EjENS0_6memory15LoadWithoutCastENSF_16StoreWithoutCastEEEviT_T0_T2_T3_T4_T5_,@function
        .size           _ZN2at6native27unrolled_elementwise_kernelIZZZNS0_10glu_kernelERNS_18TensorIteratorBaseEENKUlvE_clEvENKUlvE1_clEvEUlN3c104HalfES7_E_St5arrayIPcLm3EELi4E23TrivialOffsetCalculatorILi2EjESC_ILi1EjENS0_6memory15LoadWithoutCastENSF_16StoreWithoutCastEEEviT_T0_T2_T3_T4_T5_,(.L_x_9611 - _ZN2at6native27unrolled_elementwise_kernelIZZZNS0_10glu_kernelERNS_18TensorIteratorBaseEENKUlvE_clEvENKUlvE1_clEvEUlN3c104HalfES7_E_St5arrayIPcLm3EELi4E23TrivialOffsetCalculatorILi2EjESC_ILi1EjENS0_6memory15LoadWithoutCastENSF_16StoreWithoutCastEEEviT_T0_T2_T3_T4_T5_)
        .other          _ZN2at6native27unrolled_elementwise_kernelIZZZNS0_10glu_kernelERNS_18TensorIteratorBaseEENKUlvE_clEvENKUlvE1_clEvEUlN3c104HalfES7_E_St5arrayIPcLm3EELi4E23TrivialOffsetCalculatorILi2EjESC_ILi1EjENS0_6memory15LoadWithoutCastENSF_16StoreWithoutCastEEEviT_T0_T2_T3_T4_T5_,@"STO_CUDA_ENTRY STV_DEFAULT"
_ZN2at6native27unrolled_elementwise_kernelIZZZNS0_10glu_kernelERNS_18TensorIteratorBaseEENKUlvE_clEvENKUlvE1_clEvEUlN3c104HalfES7_E_St5arrayIPcLm3EELi4E23TrivialOffsetCalculatorILi2EjESC_ILi1EjENS0_6memory15LoadWithoutCastENSF_16StoreWithoutCastEEEviT_T0_T2_T3_T4_T5_:
.text._ZN2at6native27unrolled_elementwise_kernelIZZZNS0_10glu_kernelERNS_18TensorIteratorBaseEENKUlvE_clEvENKUlvE1_clEvEUlN3c104HalfES7_E_St5arrayIPcLm3EELi4E23TrivialOffsetCalculatorILi2EjESC_ILi1EjENS0_6memory15LoadWithoutCastENSF_16StoreWithoutCastEEEviT_T0_T2_T3_T4_T5_:
        /* <DEDUP_REMOVED lines=9> */
[----:B------:R-:W-:Y:S01]  /*0090*/  @!P0 LEA R27, R0, R19, 0x9 ;  /* 0x00000013001b8211 */ /* 0x000fe200078e48ff */
[----:B------:R-:W0:Y:S01]  /*00a0*/  @!P0 LDC.64 R6, c[0x0][0x228] ;  /* 0x00008a00ff068b82 */ /* 0x000e220000000a00 */
[----:B------:R-:W-:-:S04]  /*00b0*/  @!P0 IADD3 R19, R19, 0x80, RZ ;  /* 0x0000008013138810 */ /* 0x000fc80007ffe0ff */
[CC--:B------:R-:W-:Y:S02]  /*00c0*/  ISETP.GE.AND P1, PT, R19.reuse, R10.reuse, PT ;  /* 0x0000000a1300720c */ /* 0x0c0fe40003f26270 */
[----:B------:R-:W-:Y:S01]  /*00d0*/  PRMT R15, RZ, 0x7610, R15 ;  /* 0x00007610ff0f7816 */ /* 0x000fe2000000000f */
[----:B------:R-:W1:Y:S10]  /*00e0*/  @!P0 LDC.64 R8, c[0x0][0x220] ;  /* 0x00008800ff088b82 */ /* 0x000e740000000a00 */
[----:B------:R-:W-:Y:S01]  /*00f0*/  @!P1 IMAD R23, R0, 0x200, R19 ;  /* 0x0000020000179824 */ /* 0x000fe200078e0213 */
[----:B------:R-:W-:Y:S01]  /*0100*/  @!P1 IADD3 R19, R19, 0x80, RZ ;  /* 0x0000008013139810 */ /* 0x000fe20007ffe0ff */
[----:B------:R-:W2:Y:S03]  /*0110*/  @!P1 LDC.64 R4, c[0x0][0x228] ;  /* 0x00008a00ff049b82 */ /* 0x000ea60000000a00 */
[----:B------:R-:W-:Y:S01]  /*0120*/  ISETP.GE.AND P3, PT, R19, R10, PT ;  /* 0x0000000a1300720c */ /* 0x000fe20003f66270 */
[----:B0-----:R-:W-:-:S05]  /*0130*/  @!P0 IMAD.WIDE.U32 R6, R27, 0x2, R6 ;  /* 0x000000021b068825 */ /* 0x001fca00078e0006 */
[----:B------:R0:W3:Y:S07]  /*0140*/  @!P0 LDG.E.U16 R16, desc[UR4][R6.64] ;  /* 0x0000000406108981 */ /* 0x0000ee000c1e1500 */
[----:B------:R-:W4:Y:S01]  /*0150*/  @!P3 LDC.64 R2, c[0x0][0x228] ;  /* 0x00008a00ff02bb82 */ /* 0x000f220000000a00 */
[----:B------:R-:W-:Y:S02]  /*0160*/  @!P3 LEA R21, R0, R19, 0x9 ;  /* 0x000000130015b211 */ /* 0x000fe400078e48ff */
[----:B------:R-:W-:-:S04]  /*0170*/  @!P3 IADD3 R19, R19, 0x80, RZ ;  /* 0x000000801313b810 */ /* 0x000fc80007ffe0ff */
[----:B------:R-:W-:Y:S01]  /*0180*/  ISETP.GE.AND P2, PT, R19, R10, PT ;  /* 0x0000000a1300720c */ /* 0x000fe20003f46270 */
[----:B--2---:R-:W-:Y:S01]  /*0190*/  @!P1 IMAD.WIDE.U32 R28, R23, 0x2, R4 ;  /* 0x00000002171c9825 */ /* 0x004fe200078e0004 */
[----:B------:R-:W-:Y:S01]  /*01a0*/  PRMT R14, RZ, 0x7610, R14 ;  /* 0x00007610ff0e7816 */ /* 0x000fe2000000000e */
[----:B------:R-:W2:Y:S05]  /*01b0*/  @!P1 LDC.64 R4, c[0x0][0x220] ;  /* 0x00008800ff049b82 */ /* 0x000eaa0000000a00 */
[----:B------:R-:W3:Y:S05]  /*01c0*/  @!P1 LDG.E.U16 R14, desc[UR4][R28.64] ;  /* 0x000000041c0e9981 */ /* 0x000eea000c1e1500 */
[----:B0-----:R-:W0:Y:S01]  /*01d0*/  @!P2 LDC.64 R6, c[0x0][0x228] ;  /* 0x00008a00ff06ab82 */ /* 0x001e220000000a00 */
[----:B----4-:R-:W-:Y:S01]  /*01e0*/  @!P3 IMAD.WIDE.U32 R24, R21, 0x2, R2 ;  /* 0x000000021518b825 */ /* 0x010fe200078e0002 */
[----:B------:R-:W-:-:S06]  /*01f0*/  PRMT R18, RZ, 0x7610, R18 ;  /* 0x00007610ff127816 */ /* 0x000fcc0000000012 */
        /* <DEDUP_REMOVED lines=16> */
[C---:B------:R-:W-:Y:S02]  /*0300*/  IADD3 R25, R7.reuse, 0x100, RZ ;  /* 0x0000010007197810 */ /* 0x040fe40007ffe0ff */
[----:B------:R-:W-:Y:S02]  /*0310*/  IADD3 R9, R7, 0x80, RZ ;  /* 0x0000008007097810 */ /* 0x000fe40007ffe0ff */
[----:B------:R-:W-:Y:S01]  /*0320*/  ISETP.GE.AND P3, PT, R25, R10, PT ;  /* 0x0000000a1900720c */ /* 0x000fe20003f66270 */
[----:B-1----:R-:W-:Y:S01]  /*0330*/  @!P2 IMAD.WIDE.U32 R22, R19, 0x2, R22 ;  /* 0x000000021316a825 */ /* 0x002fe200078e0016 */
[----:B------:R-:W-:-:S06]  /*0340*/  PRMT R19, RZ, 0x7610, R19 ;  /* 0x00007610ff137816 */ /* 0x000fcc0000000013 */
[----:B------:R0:W5:Y:S01]  /*0350*/  @!P2 LDG.E.U16 R19, desc[UR4][R22.64] ;  /* 0x000000041613a981 */ /* 0x000162000c1e1500 */
[----:B------:R-:W-:Y:S01]  /*0360*/  ISETP.GE.AND P2, PT, R9, R10, PT ;  /* 0x0000000a0900720c */ /* 0x000fe20003f46270 */
[----:B--2---:R-:W-:-:S05]  /*0370*/  VIADD R3, R7, 0x180 ;  /* 0x0000018007037836 */ /* 0x004fca0000000000 */
[----:B------:R-:W-:Y:S02]  /*0380*/  ISETP.GE.AND P1, PT, R3, R10, PT ;  /* 0x0000000a0300720c */ /* 0x000fe40003f26270 */
[----:B------:R-:W1:Y:S01]  /*0390*/  @!P0 LDC.64 R2, c[0x0][0x218] ;  /* 0x00008600ff028b82 */ /* 0x000e620000000a00 */
[----:B------:R-:W-:-:S04]  /*03a0*/  @!P0 MOV R7, R9 ;  /* 0x0000000900078202 */ /* 0x000fc80000000f00 */
[----:B------:R-:W-:Y:S01]  /*03b0*/  ISETP.GE.AND P4, PT, R7, R10, PT ;  /* 0x0000000a0700720c */ /* 0x000fe20003f86270 */
[----:B------:R-:W-:Y:S01]  /*03c0*/  BSSY B0, `(.L_x_7538) ;  /* 0x000002a000007945 */ /* 0x000fe20003800000 */
[----:B---3--:R-:W-:-:S05]  /*03d0*/  @!P0 HADD2.F32 R16, -RZ, R16.H0_H0 ;  /* 0x20000010ff108230 */ /* 0x008fca0000004100 */
[----:B------:R-:W-:-:S06]  /*03e0*/  @!P0 FMUL.FTZ R16, R16, -1.4426950216293334961 ;  /* 0xbfb8aa3b10108820 */ /* 0x000fcc0000410000 */
[----:B------:R-:W2:Y:S01]  /*03f0*/  @!P0 MUFU.EX2 R16, R16 ;  /* 0x0000001000108308 */ /* 0x000ea20000000800 */
[----:B------:R-:W-:Y:S02]  /*0400*/  @!P2 HADD2.F32 R14, -RZ, R14.H0_H0 ;  /* 0x2000000eff0ea230 */ /* 0x000fe40000004100 */
[----:B--2---:R-:W-:Y:S01]  /*0410*/  @!P0 FADD.FTZ R5, R16, 1 ;  /* 0x3f80000010058421 */ /* 0x004fe20000010000 */
[----:B------:R-:W-:Y:S02]  /*0420*/  @!P3 HADD2.F32 R15, -RZ, R15.H0_H0 ;  /* 0x2000000fff0fb230 */ /* 0x000fe40000004100 */
[----:B------:R-:W-:-:S03]  /*0430*/  @!P2 FMUL.FTZ R14, R14, -1.4426950216293334961 ;  /* 0xbfb8aa3b0e0ea820 */ /* 0x000fc60000410000 */
[----:B------:R-:W-:Y:S01]  /*0440*/  @!P3 FMUL.FTZ R15, R15, -1.4426950216293334961 ;  /* 0xbfb8aa3b0f0fb820 */ /* 0x000fe20000410000 */
[----:B------:R-:W2:Y:S08]  /*0450*/  @!P0 MUFU.RCP R5, R5 ;  /* 0x0000000500058308 */ /* 0x000eb00000001000 */
[----:B------:R-:W3:Y:S08]  /*0460*/  @!P3 MUFU.EX2 R15, R15 ;  /* 0x0000000f000fb308 */ /* 0x000ef00000000800 */
[----:B------:R-:W0:Y:S01]  /*0470*/  @!P2 MUFU.EX2 R14, R14 ;  /* 0x0000000e000ea308 */ /* 0x000e220000000800 */
[----:B------:R-:W-:-:S05]  /*0480*/  @!P0 HADD2.F32 R18, -RZ, R18.H0_H0 ;  /* 0x20000012ff128230 */ /* 0x000fca0000004100 */
[----:B--2---:R-:W-:Y:S01]  /*0490*/  @!P0 FMUL.FTZ R18, R18, R5 ;  /* 0x0000000512128220 */ /* 0x004fe20000410000 */
[----:B---3--:R-:W-:Y:S01]  /*04a0*/  @!P3 FADD.FTZ R6, R15, 1 ;  /* 0x3f8000000f06b421 */ /* 0x008fe20000010000 */
[----:B------:R-:W-:-:S03]  /*04b0*/  @!P0 LEA R15, R0, R17, 0x9 ;  /* 0x00000011000f8211 */ /* 0x000fc600078e48ff */
[----:B------:R-:W-:Y:S01]  /*04c0*/  @!P0 F2FP.F16.F32.PACK_AB R13, RZ, R18 ;  /* 0x00000012ff0d823e */ /* 0x000fe200000000ff */
[----:B0-----:R-:W-:Y:S01]  /*04d0*/  @!P2 FADD.FTZ R4, R14, 1 ;  /* 0x3f8000000e04a421 */ /* 0x001fe20000010000 */
[----:B-1----:R-:W-:Y:S01]  /*04e0*/  @!P0 IMAD.WIDE.U32 R2, R15, 0x2, R2 ;  /* 0x000000020f028825 */ /* 0x002fe200078e0002 */
[----:B------:R-:W0:Y:S03]  /*04f0*/  @!P3 MUFU.RCP R6, R6 ;  /* 0x000000060006b308 */ /* 0x000e260000001000 */
[----:B------:R-:W-:Y:S01]  /*0500*/  @!P1 HADD2.F32 R20, -RZ, R20.H0_H0 ;  /* 0x20000014ff149230 */ /* 0x000fe20000004100 */
[----:B------:R1:W-:Y:S04]  /*0510*/  @!P0 STG.E.U16 desc[UR4][R2.64], R13 ;  /* 0x0000000d02008986 */ /* 0x0003e8000c101504 */
[----:B------:R-:W2:Y:S01]  /*0520*/  @!P2 MUFU.RCP R4, R4 ;  /* 0x000000040004a308 */ /* 0x000ea20000001000 */
[----:B------:R-:W-:Y:S01]  /*0530*/  @!P1 FMUL.FTZ R5, R20, -1.4426950216293334961 ;  /* 0xbfb8aa3b14059820 */ /* 0x000fe20000410000 */
[----:B----4-:R-:W-:-:S02]  /*0540*/  @!P2 HADD2.F32 R9, -RZ, R24.H0_H0 ;  /* 0x20000018ff09a230 */ /* 0x010fc40000004100 */
[----:B------:R-:W-:-:S04]  /*0550*/  @!P3 HADD2.F32 R21, -RZ, R21.H0_H0 ;  /* 0x20000015ff15b230 */ /* 0x000fc80000004100 */
[----:B------:R-:W3:Y:S01]  /*0560*/  @!P1 MUFU.EX2 R5, R5 ;  /* 0x0000000500059308 */ /* 0x000ee20000000800 */
[----:B0-----:R-:W-:Y:S01]  /*0570*/  @!P3 FMUL.FTZ R6, R21, R6 ;  /* 0x000000061506b220 */ /* 0x001fe20000410000 */
[----:B--2---:R-:W-:-:S04]  /*0580*/  @!P2 FMUL.FTZ R4, R9, R4 ;  /* 0x000000040904a220 */ /* 0x004fc80000410000 */
[----:B------:R-:W-:Y:S02]  /*0590*/  @!P3 F2FP.F16.F32.PACK_AB R12, RZ, R6 ;  /* 0x00000006ff0cb23e */ /* 0x000fe400000000ff */
[----:B------:R-:W-:Y:S01]  /*05a0*/  @!P2 F2FP.F16.F32.PACK_AB R11, RZ, R4 ;  /* 0x00000004ff0ba23e */ /* 0x000fe200000000ff */
[----:B-1----:R-:W-:Y:S06]  /*05b0*/  @P4 BRA `(.L_x_7539) ;  /* 0x0000000000284947 */ /* 0x002fec0003800000 */
[----:B------:R-:W0:Y:S01]  /*05c0*/  LDC.64 R8, c[0x0][0x218] ;  /* 0x00008600ff087b82 */ /* 0x000e220000000a00 */
[----:B------:R-:W-:Y:S01]  /*05d0*/  LEA R3, R0, R7, 0x9 ;  /* 0x0000000700037211 */ /* 0x000fe200078e48ff */
[----:B------:R-:W-:-:S05]  /*05e0*/  VIADD R7, R7, 0x80 ;  /* 0x0000008007077836 */ /* 0x000fca0000000000 */
[----:B------:R-:W-:-:S13]  /*05f0*/  ISETP.GE.AND P0, PT, R7, R10, PT ;  /* 0x0000000a0700720c */ /* 0x000fda0003f06270 */
[----:B------:R-:W-:Y:S02]  /*0600*/  @!P0 LEA R13, R0, R7, 0x9 ;  /* 0x00000007000d8211 */ /* 0x000fe400078e48ff */
[----:B------:R-:W-:Y:S01]  /*0610*/  @!P0 IADD3 R7, R7, 0x80, RZ ;  /* 0x0000008007078810 */ /* 0x000fe20007ffe0ff */
[----:B0-----:R-:W-:-:S04]  /*0620*/  IMAD.WIDE.U32 R2, R3, 0x2, R8 ;  /* 0x0000000203027825 */ /* 0x001fc800078e0008 */
[----:B------:R-:W-:Y:S01]  /*0630*/  @!P0 IMAD.WIDE.U32 R8, R13, 0x2, R8 ;  /* 0x000000020d088825 */ /* 0x000fe200078e0008 */
[----:B------:R0:W-:Y:S04]  /*0640*/  STG.E.U16 desc[UR4][R2.64], R11 ;  /* 0x0000000b02007986 */ /* 0x0001e8000c101504 */
[----:B------:R0:W-:Y:S02]  /*0650*/  @!P0 STG.E.U16 desc[UR4][R8.64], R12 ;  /* 0x0000000c08008986 */ /* 0x0001e4000c101504 */
.L_x_7539:
[----:B------:R-:W-:Y:S05]  /*0660*/  BSYNC B0 ;  /* 0x0000000000007941 */ /* 0x000fea0003800000 */
.L_x_7538:
[----:B---3--:R-:W-:Y:S01]  /*0670*/  @!P1 FADD.FTZ R5, R5, 1 ;  /* 0x3f80000005059421 */ /* 0x008fe20000010000 */
[----:B------:R-:W-:-:S03]  /*0680*/  ISETP.GE.AND P0, PT, R7, R10, PT ;  /* 0x0000000a0700720c */ /* 0x000fc60003f06270 */
[----:B------:R1:W2:Y:S10]  /*0690*/  @!P1 MUFU.RCP R4, R5 ;  /* 0x0000000500049308 */ /* 0x0002b40000001000 */
[----:B-1----:R-:W-:Y:S05]  /*06a0*/  @P0 EXIT ;  /* 0x000000000000094d */ /* 0x002fea0003800000 */
[----:B0-----:R-:W0:Y:S01]  /*06b0*/  LDC.64 R2, c[0x0][0x218] ;  /* 0x00008600ff027b82 */ /* 0x001e220000000a00 */
[----:B-----5:R-:W-:Y:S01]  /*06c0*/  @!P1 HADD2.F32 R19, -RZ, R19.H0_H0 ;  /* 0x20000013ff139230 */ /* 0x020fe20000004100 */
[----:B------:R-:W-:-:S04]  /*06d0*/  LEA R7, R0, R7, 0x9 ;  /* 0x0000000700077211 */ /* 0x000fc800078e48ff */
[----:B--2---:R-:W-:-:S05]  /*06e0*/  @!P1 FMUL.FTZ R4, R19, R4 ;  /* 0x0000000413049220 */ /* 0x004fca0000410000 */
[----:B------:R-:W-:Y:S01]  /*06f0*/  @!P1 F2FP.F16.F32.PACK_AB R5, RZ, R4 ;  /* 0x00000004ff05923e */ /* 0x000fe200000000ff */
[----:B0-----:R-:W-:-:S05]  /*0700*/  IMAD.WIDE.U32 R2, R7, 0x2, R2 ;  /* 0x0000000207027825 */ /* 0x001fca00078e0002 */
[----:B------:R-:W-:Y:S01]  /*0710*/  STG.E.U16 desc[UR4][R2.64], R5 ;  /* 0x0000000502007986 */ /* 0x000fe2000c101504 */
[----:B------:R-:W-:Y:S05]  /*0720*/  EXIT ;  /* 0x000000000000794d */ /* 0x000fea0003800000 */
.L_x_7540:
        /* <DEDUP_REMOVED lines=13> */
.L_x_9611:


//--------------------- .text._ZN2at6native29vectorized_elementwise_kernelILi2EZZZNS0_10glu_kernelERNS_18TensorIteratorBaseEENKUlvE_clEvENKUlvE1_clEvEUlN3c104HalfES7_E_St5arrayIPcLm3EEEEviT0_T1_ --------------------------
	.section	.text._ZN2at6native29vectorized_elementwise_kernelILi2EZZZNS0_10glu_kernelERNS_18TensorIteratorBaseEENKUlvE_clEvENKUlvE1_clEvEUlN3c104HalfES7_E_St5arrayIPcLm3EEEEviT0_T1_,"ax",@progbits
	.align	128
        .global         _ZN2at6native29vectorized_elementwise_kernelILi2EZZZNS0_10glu_kernelERNS_18TensorIteratorBaseEENKUlvE_clEvENKUlvE1_clEvEUlN3c104HalfES7_E_St5arrayIPcLm3EEEEviT0_T1_
        .type           _ZN2at6native29vectorized_elementwise_kernelILi2EZZZNS0_10glu_kernelERNS_18TensorIteratorBaseEENKUlvE_clEvENKUlvE1_clEvEUlN3c104HalfES7_E_St5arrayIPcLm3EEEEviT0_T1_,@function
        .size           _ZN2at6native29vectorized_elementwise_kernelILi2EZZZNS0_10glu_kernelERNS_18TensorIteratorBaseEENKUlvE_clEvENKUlvE1_clEvEUlN3c104HalfES7_E_St5arrayIPcLm3EEEEviT0_T1_,(.L_x_9612 - _ZN2at6native29vectorized_elementwise_kernelILi2EZZZNS0_10glu_kernelERNS_18TensorIteratorBaseEENKUlvE_clEvENKUlvE1_clEvEUlN3c104HalfES7_E_St5arrayIPcLm3EEEEviT0_T1_)
        .other          _ZN2at6native29vectorized_elementwise_kernelILi2EZZZNS0_10glu_kernelERNS_18TensorIteratorBaseEENKUlvE_clEvENKUlvE1_clEvEUlN3c104HalfES7_E_St5arrayIPcLm3EEEEviT0_T1_,@"STO_CUDA_ENTRY STV_DEFAULT"
_ZN2at6native29vectorized_elementwise_kernelILi2EZZZNS0_10glu_kernelERNS_18TensorIteratorBaseEENKUlvE_clEvENKUlvE1_clEvEUlN3c104HalfES7_E_St5arrayIPcLm3EEEEviT0_T1_:
.text._ZN2at6native29vectorized_elementwise_kernelILi2EZZZNS0_10glu_kernelERNS_18TensorIteratorBaseEENKUlvE_clEvENKUlvE1_clEvEUlN3c104HalfES7_E_St5arrayIPcLm3EEEEviT0_T1_:
        /* <DEDUP_REMOVED lines=16> */
[----:B------:R0:W5:Y:S01]  /*0100*/  LDG.E R2, desc[UR4][R10.64+0x600] ;  /* 0x000600040a027981 */ /* 0x000162000c1e1900 */
[----:B--2---:R-:W-:-:S04]  /*0110*/  IMAD.WIDE R6, R0, 0x2, R6 ;  /* 0x0000000200067825 */ /* 0x004fc800078e0206 */
[----:B------:R-:W-:-:S05]  /*0120*/  IMAD.WIDE.U32 R14, R4, 0x4, R6 ;  /* 0x00000004040e7825 */ /* 0x000fca00078e0006 */
[----:B------:R-:W2:Y:S04]  /*0130*/  LDG.E R6, desc[UR4][R14.64] ;  /* 0x000000040e067981 */ /* 0x000ea8000c1e1900 */
[----:B------:R-:W2:Y:S04]  /*0140*/  LDG.E R7, desc[UR4][R14.64+0x200] ;  /* 0x000200040e077981 */ /* 0x000ea8000c1e1900 */
[----:B------:R-:W2:Y:S04]  /*0150*/  LDG.E R5, desc[UR4][R14.64+0x400] ;  /* 0x000400040e057981 */ /* 0x000ea8000c1e1900 */
[----:B------:R1:W2:Y:S01]  /*0160*/  LDG.E R8, desc[UR4][R14.64+0x600] ;  /* 0x000600040e087981 */ /* 0x0002a2000c1e1900 */
[----:B---3--:R-:W-:-:S02]  /*0170*/  HADD2.F32 R3, -RZ, R13.H0_H0 ;  /* 0x2000000dff037230 */ /* 0x008fc40000004100 */
[----:B------:R-:W-:-:S03]  /*0180*/  HADD2.F32 R13, -RZ, R13.H1_H1 ;  /* 0x3000000dff0d7230 */ /* 0x000fc60000004100 */
[----:B------:R-:W-:Y:S01]  /*0190*/  FMUL.FTZ R9, R3, -1.4426950216293334961 ;  /* 0xbfb8aa3b03097820 */ /* 0x000fe20000410000 */
[--C-:B----4-:R-:W-:Y:S02]  /*01a0*/  HADD2.F32 R3, -RZ, R16.reuse.H0_H0 ;  /* 0x20000010ff037230 */ /* 0x110fe40000004100 */
[----:B0-----:R-:W-:Y:S01]  /*01b0*/  FMUL.FTZ R11, R13, -1.4426950216293334961 ;  /* 0xbfb8aa3b0d0b7820 */ /* 0x001fe20000410000 */
[----:B------:R-:W-:Y:S02]  /*01c0*/  HADD2.F32 R13, -RZ, R16.H1_H1 ;  /* 0x30000010ff0d7230 */ /* 0x000fe40000004100 */
[----:B------:R-:W-:Y:S01]  /*01d0*/  FMUL.FTZ R10, R3, -1.4426950216293334961 ;  /* 0xbfb8aa3b030a7820 */ /* 0x000fe20000410000 */
[----:B------:R-:W0:Y:S02]  /*01e0*/  MUFU.EX2 R9, R9 ;  /* 0x0000000900097308 */ /* 0x000e240000000800 */
[----:B------:R-:W-:Y:S01]  /*01f0*/  FMUL.FTZ R3, R13, -1.4426950216293334961 ;  /* 0xbfb8aa3b0d037820 */ /* 0x000fe20000410000 */
[----:B-----5:R-:W-:-:S02]  /*0200*/  HADD2.F32 R13, -RZ, R12.H0_H0 ;  /* 0x2000000cff0d7230 */ /* 0x020fc40000004100 */
[----:B------:R-:W-:-:S03]  /*0210*/  HADD2.F32 R12, -RZ, R12.H1_H1 ;  /* 0x3000000cff0c7230 */ /* 0x000fc60000004100 */
[----:B------:R-:W-:Y:S01]  /*0220*/  FMUL.FTZ R13, R13, -1.4426950216293334961 ;  /* 0xbfb8aa3b0d0d7820 */ /* 0x000fe20000410000 */
[----:B------:R-:W3:Y:S01]  /*0230*/  MUFU.EX2 R11, R11 ;  /* 0x0000000b000b7308 */ /* 0x000ee20000000800 */
[----:B------:R-:W-:Y:S01]  /*0240*/  FMUL.FTZ R16, R12, -1.4426950216293334961 ;  /* 0xbfb8aa3b0c107820 */ /* 0x000fe20000410000 */
[--C-:B------:R-:W-:Y:S02]  /*0250*/  HADD2.F32 R12, -RZ, R2.reuse.H0_H0 ;  /* 0x20000002ff0c7230 */ /* 0x100fe40000004100 */
[----:B------:R-:W-:-:S03]  /*0260*/  HADD2.F32 R2, -RZ, R2.H1_H1 ;  /* 0x30000002ff027230 */ /* 0x000fc60000004100 */
[----:B------:R-:W-:Y:S01]  /*0270*/  FMUL.FTZ R12, R12, -1.4426950216293334961 ;  /* 0xbfb8aa3b0c0c7820 */ /* 0x000fe20000410000 */
[----:B------:R-:W-:Y:S01]  /*0280*/  MUFU.EX2 R3, R3 ;  /* 0x0000000300037308 */ /* 0x000fe20000000800 */
[----:B------:R-:W-:Y:S01]  /*0290*/  FMUL.FTZ R2, R2, -1.4426950216293334961 ;  /* 0xbfb8aa3b02027820 */ /* 0x000fe20000410000 */
[----:B0-----:R-:W-:-:S06]  /*02a0*/  FADD.FTZ R9, R9, 1 ;  /* 0x3f80000009097421 */ /* 0x001fcc0000010000 */
[----:B------:R-:W1:Y:S08]  /*02b0*/  MUFU.EX2 R10, R10 ;  /* 0x0000000a000a7308 */ /* 0x000e700000000800 */
[----:B------:R3:W0:Y:S08]  /*02c0*/  MUFU.EX2 R17, R13 ;  /* 0x0000000d00117308 */ /* 0x0006300000000800 */
[----:B------:R4:W5:Y:S01]  /*02d0*/  MUFU.EX2 R18, R16 ;  /* 0x0000001000127308 */ /* 0x0009620000000800 */
[----:B---3--:R-:W-:Y:S01]  /*02e0*/  FADD.FTZ R13, R11, 1 ;  /* 0x3f8000000b0d7421 */ /* 0x008fe20000010000 */
[----:B-1----:R-:W-:-:S06]  /*02f0*/  FADD.FTZ R14, R10, 1 ;  /* 0x3f8000000a0e7421 */ /* 0x002fcc0000010000 */
[----:B------:R-:W1:Y:S01]  /*0300*/  MUFU.EX2 R12, R12 ;  /* 0x0000000c000c7308 */ /* 0x000e620000000800 */
[----:B----4-:R-:W-:Y:S01]  /*0310*/  FADD.FTZ R16, R3, 1 ;  /* 0x3f80000003107421 */ /* 0x010fe20000010000 */
[----:B0-----:R-:W-:Y:S01]  /*0320*/  FADD.FTZ R11, R17, 1 ;  /* 0x3f800000110b7421 */ /* 0x001fe20000010000 */
[--C-:B--2---:R-:W-:Y:S02]  /*0330*/  HADD2.F32 R17, -RZ, R7.reuse.H0_H0 ;  /* 0x20000007ff117230 */ /* 0x104fe40000004100 */
[----:B------:R-:W-:-:S03]  /*0340*/  HADD2.F32 R7, -RZ, R7.H1_H1 ;  /* 0x30000007ff077230 */ /* 0x000fc60000004100 */
[----:B------:R0:W2:Y:S01]  /*0350*/  MUFU.EX2 R15, R2 ;  /* 0x00000002000f7308 */ /* 0x0000a20000000800 */
[----:B-----5:R-:W-:Y:S01]  /*0360*/  FADD.FTZ R10, R18, 1 ;  /* 0x3f800000120a7421 */ /* 0x020fe20000010000 */
[--C-:B------:R-:W-:Y:S02]  /*0370*/  HADD2.F32 R18, -RZ, R6.reuse.H0_H0 ;  /* 0x20000006ff127230 */ /* 0x100fe40000004100 */
[----:B------:R-:W-:-:S04]  /*0380*/  HADD2.F32 R6, -RZ, R6.H1_H1 ;  /* 0x30000006ff067230 */ /* 0x000fc80000004100 */
[----:B------:R-:W3:Y:S01]  /*0390*/  MUFU.RCP R13, R13 ;  /* 0x0000000d000d7308 */ /* 0x000ee20000001000 */
[----:B0-----:R-:W0:Y:S01]  /*03a0*/  LDC.64 R2, c[0x0][0x218] ;  /* 0x00008600ff027b82 */ /* 0x001e220000000a00 */
[----:B-1----:R-:W-:-:S06]  /*03b0*/  FADD.FTZ R12, R12, 1 ;  /* 0x3f8000000c0c7421 */ /* 0x002fcc0000010000 */
[----:B------:R-:W1:Y:S01]  /*03c0*/  MUFU.RCP R16, R16 ;  /* 0x0000001000107308 */ /* 0x000e620000001000 */
[----:B--2---:R-:W-:-:S07]  /*03d0*/  FADD.FTZ R15, R15, 1 ;  /* 0x3f8000000f0f7421 */ /* 0x004fce0000010000 */
[----:B------:R-:W2:Y:S01]  /*03e0*/  MUFU.RCP R9, R9 ;  /* 0x0000000900097308 */ /* 0x000ea20000001000 */
[----:B---3--:R-:W-:Y:S01]  /*03f0*/  FMUL.FTZ R6, R6, R13 ;  /* 0x0000000d06067220 */ /* 0x008fe20000410000 */
[--C-:B------:R-:W-:Y:S02]  /*0400*/  HADD2.F32 R13, -RZ, R8.reuse.H0_H0 ;  /* 0x20000008ff0d7230 */ /* 0x100fe40000004100 */
[----:B------:R-:W-:-:S04]  /*0410*/  HADD2.F32 R8, -RZ, R8.H1_H1 ;  /* 0x30000008ff087230 */ /* 0x000fc80000004100 */
[----:B------:R-:W3:Y:S01]  /*0420*/  MUFU.RCP R14, R14 ;  /* 0x0000000e000e7308 */ /* 0x000ee20000001000 */
[----:B-1----:R-:W-:Y:S01]  /*0430*/  FMUL.FTZ R7, R7, R16 ;  /* 0x0000001007077220 */ /* 0x002fe20000410000 */
[--C-:B------:R-:W-:Y:S02]  /*0440*/  HADD2.F32 R16, -RZ, R5.reuse.H0_H0 ;  /* 0x20000005ff107230 */ /* 0x100fe40000004100 */
[----:B------:R-:W-:Y:S02]  /*0450*/  HADD2.F32 R5, -RZ, R5.H1_H1 ;  /* 0x30000005ff057230 */ /* 0x000fe40000004100 */
[----:B0-----:R-:W-:Y:S02]  /*0460*/  IMAD.WIDE.U32 R2, R0, 0x2, R2 ;  /* 0x0000000200027825 */ /* 0x001fe400078e0002 */
[----:B------:R-:W0:Y:S02]  /*0470*/  MUFU.RCP R11, R11 ;  /* 0x0000000b000b7308 */ /* 0x000e240000001000 */
[----:B--2---:R-:W-:Y:S01]  /*0480*/  FMUL.FTZ R9, R18, R9 ;  /* 0x0000000912097220 */ /* 0x004fe20000410000 */
[----:B------:R-:W-:-:S04]  /*0490*/  IMAD.WIDE R2, R4, 0x4, R2 ;  /* 0x0000000404027825 */ /* 0x000fc800078e0202 */
[----:B------:R-:W-:Y:S01]  /*04a0*/  F2FP.F16.F32.PACK_AB R9, R6, R9 ;  /* 0x000000090609723e */ /* 0x000fe200000000ff */
[----:B------:R-:W1:Y:S01]  /*04b0*/  MUFU.RCP R10, R10 ;  /* 0x0000000a000a7308 */ /* 0x000e620000001000 */
[----:B---3--:R-:W-:-:S03]  /*04c0*/  FMUL.FTZ R14, R17, R14 ;  /* 0x0000000e110e7220 */ /* 0x008fc60000410000 */
[----:B------:R-:W-:Y:S02]  /*04d0*/  STG.E desc[UR4][R2.64], R9 ;  /* 0x0000000902007986 */ /* 0x000fe4000c101904 */
[----:B------:R-:W-:Y:S02]  /*04e0*/  F2FP.F16.F32.PACK_AB R7, R7, R14 ;  /* 0x0000000e0707723e */ /* 0x000fe400000000ff */
[----:B------:R-:W2:Y:S01]  /*04f0*/  MUFU.RCP R12, R12 ;  /* 0x0000000c000c7308 */ /* 0x000ea20000001000 */
[----:B0-----:R-:W-:Y:S02]  /*0500*/  FMUL.FTZ R11, R16, R11 ;  /* 0x0000000b100b7220 */ /* 0x001fe40000410000 */
[----:B------:R-:W-:Y:S05]  /*0510*/  STG.E desc[UR4][R2.64+0x200], R7 ;  /* 0x0002000702007986 */ /* 0x000fea000c101904 */
[----:B------:R-:W0:Y:S01]  /*0520*/  MUFU.RCP R15, R15 ;  /* 0x0000000f000f7308 */ /* 0x000e220000001000 */
[----:B-1----:R-:W-:-:S05]  /*0530*/  FMUL.FTZ R10, R5, R10 ;  /* 0x0000000a050a7220 */ /* 0x002fca0000410000 */
[----:B------:R-:W-:Y:S01]  /*0540*/  F2FP.F16.F32.PACK_AB R11, R10, R11 ;  /* 0x0000000b0a0b723e */ /* 0x000fe200000000ff */
[----:B--2---:R-:W-:-:S04]  /*0550*/  FMUL.FTZ R12, R13, R12 ;  /* 0x0000000c0d0c7220 */ /* 0x004fc80000410000 */
[----:B------:R-:W-:Y:S01]  /*0560*/  STG.E desc[UR4][R2.64+0x400], R11 ;  /* 0x0004000b02007986 */ /* 0x000fe2000c101904 */
[----:B0-----:R-:W-:-:S05]  /*0570*/  FMUL.FTZ R15, R8, R15 ;  /* 0x0000000f080f7220 */ /* 0x001fca0000410000 */
[----:B------:R-:W-:-:S05]  /*0580*/  F2FP.F16.F32.PACK_AB R15, R15, R12 ;  /* 0x0000000c0f0f723e */ /* 0x000fca00000000ff */
[----:B------:R-:W-:Y:S01]  /*0590*/  STG.E desc[UR4][R2.64+0x600], R15 ;  /* 0x0006000f02007986 */ /* 0x000fe2000c101904 */
[----:B------:R-:W-:Y:S05]  /*05a0*/  EXIT ;  /* 0x000000000000794d */ /* 0x000fea0003800000 */
.L_x_7541:
[----:B------:R-:W0:Y:S01]  /*05b0*/  S2R R29, SR_TID.X ;  /* 0x00000000001d7919 */ /* 0x000e220000002100 */
[----:B------:R-:W-:Y:S02]  /*05c0*/  PRMT R13, RZ, 0x7610, R13 ;  /* 0x00007610ff0d7816 */ /* 0x000fe4000000000d */
[----:B0-----:R-:W-:-:S13]  /*05d0*/  ISETP.GE.AND P0, PT, R29, R2, PT ;  /* 0x000000021d00720c */ /* 0x001fda0003f06270 */
[----:B------:R-:W-:Y:S01]  /*05e0*/  @!P0 IADD3 R15, R0, R29, RZ ;  /* 0x0000001d000f8210 */ /* 0x000fe20007ffe0ff */
[----:B------:R-:W0:Y:S01]  /*05f0*/  @!P0 LDC.64 R34, c[0x0][0x220] ;  /* 0x00008800ff228b82 */ /* 0x000e220000000a00 */
[----:B------:R-:W-:-:S04]  /*0600*/  @!P0 IADD3 R29, R29, 0x80, RZ ;  /* 0x000000801d1d8810 */ /* 0x000fc80007ffe0ff */
[----:B------:R-:W-:-:S13]  /*0610*/  ISETP.GE.AND P1, PT, R29, R2, PT ;  /* 0x000000021d00720c */ /* 0x000fda0003f26270 */
[----:B------:R-:W1:Y:S01]  /*0620*/  @!P1 LDC.64 R10, c[0x0][0x228] ;  /* 0x00008a00ff0a9b82 */ /* 0x000e620000000a00 */
[----:B------:R-:W-:-:S07]  /*0630*/  @!P1 IADD3 R23, R0, R29, RZ ;  /* 0x0000001d00179210 */ /* 0x000fce0007ffe0ff */
[----:B------:R-:W2:Y:S01]  /*0640*/  @!P1 LDC.64 R16, c[0x0][0x220] ;  /* 0x00008800ff109b82 */ /* 0x000ea20000000a00 */
[----:B-1----:R-:W-:-:S05]  /*0650*/  @!P1 IMAD.WIDE.U32 R18, R23, 0x2, R10 ;  /* 0x0000000217129825 */ /* 0x002fca00078e000a */
[----:B------:R1:W3:Y:S01]  /*0660*/  @!P1 LDG.E.U16 R13, desc[UR4][R18.64] ;  /* 0x00000004120d9981 */ /* 0x0002e2000c1e1500 */
[----:B------:R-:W-:Y:S01]  /*0670*/  PRMT R12, RZ, 0x7610, R12 ;  /* 0x00007610ff0c7816 */ /* 0x000fe2000000000c */
[----:B--2---:R-:W-:Y:S01]  /*0680*/  @!P1 IMAD.WIDE.U32 R16, R23, 0x2, R16 ;  /* 0x0000000217109825 */ /* 0x004fe200078e0010 */
[----:B------:R-:W-:Y:S01]  /*0690*/  @!P1 IADD3 R29, R29, 0x80, RZ ;  /* 0x000000801d1d9810 */ /* 0x000fe20007ffe0ff */
[----:B------:R-:W2:Y:S03]  /*06a0*/  @!P0 LDC.64 R22, c[0x0][0x228] ;  /* 0x00008a00ff168b82 */ /* 0x000ea60000000a00 */
[----:B------:R-:W4:Y:S01]  /*06b0*/  @!P1 LDG.E.U16 R12, desc[UR4][R16.64] ;  /* 0x00000004100c9981 */ /* 0x000f22000c1e1500 */
[----:B------:R-:W-:Y:S01]  /*06c0*/  ISETP.GE.AND P1, PT, R29, R2, PT ;  /* 0x000000021d00720c */ /* 0x000fe20003f26270 */
[----:B0-----:R-:W-:Y:S01]  /*06d0*/  @!P0 IMAD.WIDE.U32 R34, R15, 0x2, R34 ;  /* 0x000000020f228825 */ /* 0x001fe200078e0022 */
[----:B------:R-:W-:-:S02]  /*06e0*/  PRMT R24, RZ, 0x7610, R24 ;  /* 0x00007610ff187816 */ /* 0x000fc40000000018 */
[----:B------:R-:W-:Y:S01]  /*06f0*/  PRMT R26, RZ, 0x7610, R26 ;  /* 0x00007610ff1a7816 */ /* 0x000fe2000000001a */
[----:B------:R-:W0:Y:S01]  /*0700*/  S2R R25, SR_TID.X ;  /* 0x0000000000197919 */ /* 0x000e220000002100 */
[----:B--2---:R-:W-:-:S07]  /*0710*/  @!P0 IMAD.WIDE.U32 R22, R15, 0x2, R22 ;  /* 0x000000020f168825 */ /* 0x004fce00078e0016 */
[C---:B------:R-:W-:Y:S01]  /*0720*/  @!P1 IADD3 R11, R0.reuse, R29, RZ ;  /* 0x0000001d000b9210 */ /* 0x040fe20007ffe0ff */
[----:B------:R-:W2:Y:S01]  /*0730*/  @!P1 LDC.64 R32, c[0x0][0x220] ;  /* 0x00008800ff209b82 */ /* 0x000ea20000000a00 */
[----:B------:R-:W-:Y:S01]  /*0740*/  @!P1 IADD3 R29, R29, 0x80, RZ ;  /* 0x000000801d1d9810 */ /* 0x000fe20007ffe0ff */
[----:B------:R5:W4:Y:S03]  /*0750*/  @!P0 LDG.E.U16 R26, desc[UR4][R34.64] ;  /* 0x00000004221a8981 */ /* 0x000b26000c1e1500 */
[C---:B------:R-:W-:Y:S01]  /*0760*/  ISETP.GE.AND P2, PT, R29.reuse, R2, PT ;  /* 0x000000021d00720c */ /* 0x040fe20003f46270 */
[----:B------:R0:W4:Y:S02]  /*0770*/  @!P0 LDG.E.U16 R24, desc[UR4][R22.64] ;  /* 0x0000000416188981 */ /* 0x000124000c1e1500 */
[----:B------:R-:W5:Y:S10]  /*0780*/  @!P1 LDC.64 R36, c[0x0][0x228] ;  /* 0x00008a00ff249b82 */ /* 0x000f740000000a00 */
[----:B-1----:R-:W-:Y:S01]  /*0790*/  @!P2 IADD3 R19, R0, R29, RZ ;  /* 0x0000001d0013a210 */ /* 0x002fe20007ffe0ff */
[----:B------:R-:W1:Y:S01]  /*07a0*/  @!P2 LDC.64 R30, c[0x0][0x220] ;  /* 0x00008800ff1eab82 */ /* 0x000e620000000a00 */
[----:B------:R-:W-:-:S04]  /*07b0*/  @!P2 IADD3 R29, R29, 0x80, RZ ;  /* 0x000000801d1da810 */ /* 0x000fc80007ffe0ff */
[----:B------:R-:W-:-:S03]  /*07c0*/  ISETP.GE.AND P3, PT, R29, R2, PT ;  /* 0x000000021d00720c */ /* 0x000fc60003f66270 */
[----:B------:R-:W0:Y:S01]  /*07d0*/  @!P2 LDC.64 R14, c[0x0][0x228] ;  /* 0x00008a00ff0eab82 */ /* 0x000e220000000a00 */
[----:B--2---:R-:W-:-:S04]  /*07e0*/  @!P1 IMAD.WIDE.U32 R32, R11, 0x2, R32 ;  /* 0x000000020b209825 */ /* 0x004fc800078e0020 */
[----:B-----5:R-:W-:-:S05]  /*07f0*/  @!P1 IMAD.WIDE.U32 R36, R11, 0x2, R36 ;  /* 0x000000020b249825 */ /* 0x020fca00078e0024 */
[----:B------:R-:W-:Y:S01]  /*0800*/  @!P3 IADD3 R11, R0, R29, RZ ;  /* 0x0000001d000bb210 */ /* 0x000fe20007ffe0ff */
[----:B------:R-:W2:Y:S01]  /*0810*/  @!P3 LDC.64 R34, c[0x0][0x220] ;  /* 0x00008800ff22bb82 */ /* 0x000ea20000000a00 */
[----:B------:R-:W-:-:S04]  /*0820*/  @!P3 IADD3 R29, R29, 0x80, RZ ;  /* 0x000000801d1db810 */ /* 0x000fc80007ffe0ff */
[----:B------:R-:W-:Y:S02]  /*0830*/  ISETP.GE.AND P4, PT, R29, R2, PT ;  /* 0x000000021d00720c */ /* 0x000fe40003f86270 */
[----:B------:R-:W-:Y:S01]  /*0840*/  PRMT R16, RZ, 0x7610, R16 ;  /* 0x00007610ff107816 */ /* 0x000fe20000000010 */
[C---:B-1----:R-:W-:Y:S01]  /*0850*/  @!P2 IMAD.WIDE.U32 R30, R19.reuse, 0x2, R30 ;  /* 0x00000002131ea825 */ /* 0x042fe200078e001e */
[----:B0-----:R-:W-:Y:S02]  /*0860*/  PRMT R22, RZ, 0x7610, R22 ;  /* 0x00007610ff167816 */ /* 0x001fe40000000016 */
[----:B------:R-:W-:Y:S02]  /*0870*/  PRMT R27, RZ, 0x7610, R27 ;  /* 0x00007610ff1b7816 */ /* 0x000fe4000000001b */
[----:B------:R0:W5:Y:S01]  /*0880*/  @!P1 LDG.E.U16 R16, desc[UR4][R32.64] ;  /* 0x0000000420109981 */ /* 0x000162000c1e1500 */
[----:B------:R-:W-:-:S03]  /*0890*/  @!P2 IMAD.WIDE.U32 R14, R19, 0x2, R14 ;  /* 0x00000002130ea825 */ /* 0x000fc600078e000e */
[----:B------:R1:W5:Y:S01]  /*08a0*/  @!P2 LDG.E.U16 R22, desc[UR4][R30.64] ;  /* 0x000000041e16a981 */ /* 0x000362000c1e1500 */
[----:B------:R-:W-:-:S03]  /*08b0*/  PRMT R17, RZ, 0x7610, R17 ;  /* 0x00007610ff117816 */ /* 0x000fc60000000011 */
[----:B------:R1:W5:Y:S01]  /*08c0*/  @!P2 LDG.E.U16 R27, desc[UR4][R14.64] ;  /* 0x000000040e1ba981 */ /* 0x000362000c1e1500 */
[----:B0-----:R-:W0:Y:S01]  /*08d0*/  @!P3 LDC.64 R32, c[0x0][0x228] ;  /* 0x00008a00ff20bb82 */ /* 0x001e220000000a00 */
[----:B------:R-:W-:Y:S02]  /*08e0*/  IADD3 R23, R25, 0x80, RZ ;  /* 0x0000008019177810 */ /* 0x000fe40007ffe0ff */
[----:B------:R1:W5:Y:S05]  /*08f0*/  @!P1 LDG.E.U16 R17, desc[UR4][R36.64] ;  /* 0x0000000424119981 */ /* 0x00036a000c1e1500 */
[----:B-1----:R-:W1:Y:S01]  /*0900*/  @!P4 LDC.64 R30, c[0x0][0x220] ;  /* 0x00008800ff1ecb82 */ /* 0x002e620000000a00 */
[----:B------:R-:W-:-:S07]  /*0910*/  ISETP.GE.AND P5, PT, R23, R2, PT ;  /* 0x000000021700720c */ /* 0x000fce0003fa6270 */
[----:B------:R-:W1:Y:S01]  /*0920*/  @!P4 LDC.64 R14, c[0x0][0x228] ;  /* 0x00008a00ff0ecb82 */ /* 0x000e620000000a00 */
[----:B------:R-:W-:Y:S02]  /*0930*/  @!P4 IADD3 R36, R0, R29, RZ ;  /* 0x0000001d0024c210 */ /* 0x000fe40007ffe0ff */
[----:B------:R-:W-:-:S04]  /*0940*/  @!P4 IADD3 R29, R29, 0x80, RZ ;  /* 0x000000801d1dc810 */ /* 0x000fc80007ffe0ff */
[----:B------:R-:W-:Y:S01]  /*0950*/  ISETP.GE.AND P1, PT, R29, R2, PT ;  /* 0x000000021d00720c */ /* 0x000fe20003f26270 */
[----:B--2---:R-:W-:Y:S01]  /*0960*/  @!P3 IMAD.WIDE.U32 R34, R11, 0x2, R34 ;  /* 0x000000020b22b825 */ /* 0x004fe200078e0022 */
[----:B------:R-:W-:-:S03]  /*0970*/  PRMT R20, RZ, 0x7610, R20 ;  /* 0x00007610ff147816 */ /* 0x000fc60000000014 */
[----:B0-----:R-:W-:Y:S01]  /*0980*/  @!P3 IMAD.WIDE.U32 R32, R11, 0x2, R32 ;  /* 0x000000020b20b825 */ /* 0x001fe200078e0020 */
        /* <DEDUP_REMOVED lines=9> */
[----:B------:R-:W-:-:S02]  /*0a20*/  @!P1 IADD3 R14, R0, R29, RZ ;  /* 0x0000001d000e9210 */ /* 0x000fc40007ffe0ff */
[----:B------:R-:W-:Y:S02]  /*0a30*/  @!P1 IADD3 R29, R29, 0x80, RZ ;  /* 0x000000801d1d9810 */ /* 0x000fe40007ffe0ff */
[----:B------:R-:W-:Y:S02]  /*0a40*/  PRMT R18, RZ, 0x7610, R18 ;  /* 0x00007610ff127816 */ /* 0x000fe40000000012 */
[----:B------:R-:W-:Y:S02]  /*0a50*/  ISETP.GE.AND P6, PT, R29, R2, PT ;  /* 0x000000021d00720c */ /* 0x000fe40003fc6270 */
[----:B------:R-:W-:Y:S01]  /*0a60*/  IADD3 R28, R25, 0x100, RZ ;  /* 0x00000100191c7810 */ /* 0x000fe20007ffe0ff */
[----:B0-----:R-:W-:-:S05]  /*0a70*/  @!P1 IMAD.WIDE.U32 R34, R14, 0x2, R34 ;  /* 0x000000020e229825 */ /* 0x001fca00078e0022 */
[----:B------:R-:W2:Y:S01]  /*0a80*/  @!P1 LDG.E.U16 R18, desc[UR4][R34.64] ;  /* 0x0000000422129981 */ /* 0x000ea2000c1e1500 */
[----:B-1----:R-:W-:Y:S01]  /*0a90*/  @!P1 IMAD.WIDE.U32 R30, R14, 0x2, R30 ;  /* 0x000000020e1e9825 */ /* 0x002fe200078e001e */
[----:B------:R-:W-:-:S03]  /*0aa0*/  PRMT R10, RZ, 0x7610, R10 ;  /* 0x00007610ff0a7816 */ /* 0x000fc6000000000a */
[----:B------:R-:W-:Y:S02]  /*0ab0*/  @!P6 IADD3 R33, R0, R29, RZ ;  /* 0x0000001d0021e210 */ /* 0x000fe40007ffe0ff */
[----:B------:R-:W-:Y:S01]  /*0ac0*/  IADD3 R29, R25, 0x280, RZ ;  /* 0x00000280191d7810 */ /* 0x000fe20007ffe0ff */
[----:B------:R-:W2:Y:S03]  /*0ad0*/  @!P4 LDG.E.U16 R10, desc[UR4][R36.64] ;  /* 0x00000004240ac981 */ /* 0x000ea6000c1e1500 */
[----:B------:R-:W-:Y:S01]  /*0ae0*/  ISETP.GE.AND P4, PT, R29, R2, PT ;  /* 0x000000021d00720c */ /* 0x000fe20003f86270 */
[----:B---3--:R-:W-:-:S05]  /*0af0*/  @!P5 HADD2.F32 R13, -RZ, R13.H0_H0 ;  /* 0x2000000dff0dd230 */ /* 0x008fca0000004100 */
[----:B------:R-:W-:-:S04]  /*0b00*/  @!P5 FMUL.FTZ R15, R13, -1.4426950216293334961 ;  /* 0xbfb8aa3b0d0fd820 */ /* 0x000fc80000410000 */
[----:B------:R-:W0:Y:S01]  /*0b10*/  @!P5 MUFU.EX2 R32, R15 ;  /* 0x0000000f0020d308 */ /* 0x000e220000000800 */
[----:B----4-:R-:W-:Y:S01]  /*0b20*/  @!P5 HADD2.F32 R14, -RZ, R12.H0_H0 ;  /* 0x2000000cff0ed230 */ /* 0x010fe20000004100 */
        /* <DEDUP_REMOVED lines=18> */
[----:B------:R-:W-:-:S05]  /*0c50*/  @!P0 HADD2.F32 R24, -RZ, R24.H0_H0 ;  /* 0x20000018ff188230 */ /* 0x000fca0000004100 */
[----:B------:R-:W-:Y:S01]  /*0c60*/  @!P0 FMUL.FTZ R32, R24, -1.4426950216293334961 ;  /* 0xbfb8aa3b18208820 */ /* 0x000fe20000410000 */
[----:B-----5:R-:W-:-:S03]  /*0c70*/  @!P1 HADD2.F32 R24, -RZ, R17.H0_H0 ;  /* 0x20000011ff189230 */ /* 0x020fc60000004100 */
[----:B------:R-:W1:Y:S01]  /*0c80*/  @!P0 MUFU.EX2 R17, R32 ;  /* 0x0000002000118308 */ /* 0x000e620000000800 */
[C---:B0-----:R-:W-:Y:S01]  /*0c90*/  IADD3 R31, R25.reuse, 0x380, RZ ;  /* 0x00000380191f7810 */ /* 0x041fe20007ffe0ff */
[----:B------:R-:W-:Y:S01]  /*0ca0*/  @!P1 FMUL.FTZ R24, R24, -1.4426950216293334961 ;  /* 0xbfb8aa3b18189820 */ /* 0x000fe20000410000 */
[----:B------:R-:W-:Y:S02]  /*0cb0*/  IADD3 R29, R25, 0x300, RZ ;  /* 0x00000300191d7810 */ /* 0x000fe40007ffe0ff */
[----:B------:R-:W-:Y:S02]  /*0cc0*/  @!P5 F2FP.F16.F32.PACK_AB R3, RZ, R13 ;  /* 0x0000000dff03d23e */ /* 0x000fe400000000ff */
[-C--:B------:R-:W-:Y:S01]  /*0cd0*/  ISETP.GE.AND P5, PT, R31, R2.reuse, PT ;  /* 0x000000021f00720c */ /* 0x080fe20003fa6270 */
[----:B------:R-:W0:Y:S01]  /*0ce0*/  @!P1 MUFU.EX2 R24, R24 ;  /* 0x0000001800189308 */ /* 0x000e220000000800 */
[----:B------:R-:W-:Y:S01]  /*0cf0*/  ISETP.GE.AND P6, PT, R29, R2, PT ;  /* 0x000000021d00720c */ /* 0x000fe20003fc6270 */
[----:B--2---:R-:W-:-:S05]  /*0d00*/  @!P3 HADD2.F32 R19, -RZ, R19.H0_H0 ;  /* 0x20000013ff13b230 */ /* 0x004fca0000004100 */
[----:B------:R-:W-:-:S06]  /*0d10*/  @!P3 FMUL.FTZ R19, R19, -1.4426950216293334961 ;  /* 0xbfb8aa3b1313b820 */ /* 0x000fcc0000410000 */
[----:B------:R-:W2:Y:S01]  /*0d20*/  @!P3 MUFU.EX2 R19, R19 ;  /* 0x000000130013b308 */ /* 0x000ea20000000800 */
[----:B------:R-:W-:Y:S02]  /*0d30*/  @!P2 HADD2.F32 R27, -RZ, R27.H0_H0 ;  /* 0x2000001bff1ba230 */ /* 0x000fe40000004100 */
[----:B-1----:R-:W-:Y:S01]  /*0d40*/  @!P0 FADD.FTZ R17, R17, 1 ;  /* 0x3f80000011118421 */ /* 0x002fe20000010000 */
[----:B0-----:R-:W-:Y:S02]  /*0d50*/  @!P1 FADD.FTZ R13, R24, 1 ;  /* 0x3f800000180d9421 */ /* 0x001fe40000010000 */
[----:B------:R-:W-:-:S03]  /*0d60*/  @!P2 FMUL.FTZ R27, R27, -1.4426950216293334961 ;  /* 0xbfb8aa3b1b1ba820 */ /* 0x000fc60000410000 */
[----:B------:R-:W-:Y:S01]  /*0d70*/  @!P0 MUFU.RCP R17, R17 ;  /* 0x0000001100118308 */ /* 0x000fe20000001000 */
[----:B--2---:R-:W-:-:S07]  /*0d80*/  @!P3 FADD.FTZ R30, R19, 1 ;  /* 0x3f800000131eb421 */ /* 0x004fce0000010000 */
[----:B------:R-:W0:Y:S01]  /*0d90*/  @!P2 MUFU.EX2 R27, R27 ;  /* 0x0000001b001ba308 */ /* 0x000e220000000800 */
[----:B------:R-:W-:-:S07]  /*0da0*/  @!P4 HADD2.F32 R19, -RZ, R10.H0_H0 ;  /* 0x2000000aff13c230 */ /* 0x000fce0000004100 */
[----:B------:R-:W-:Y:S01]  /*0db0*/  @!P1 MUFU.RCP R24, R13 ;  /* 0x0000000d00189308 */ /* 0x000fe20000001000 */
[----:B------:R-:W-:-:S07]  /*0dc0*/  @!P4 FMUL.FTZ R31, R19, -1.4426950216293334961 ;  /* 0xbfb8aa3b131fc820 */ /* 0x000fce0000410000 */
[----:B------:R-:W1:Y:S01]  /*0dd0*/  @!P4 MUFU.EX2 R19, R31 ;  /* 0x0000001f0013c308 */ /* 0x000e620000000800 */
[----:B------:R-:W-:Y:S02]  /*0de0*/  @!P0 HADD2.F32 R26, -RZ, R26.H0_H0 ;  /* 0x2000001aff1a8230 */ /* 0x000fe40000004100 */
[----:B0-----:R-:W-:-:S03]  /*0df0*/  @!P2 FADD.FTZ R29, R27, 1 ;  /* 0x3f8000001b1da421 */ /* 0x001fc60000010000 */
[----:B------:R-:W-:Y:S02]  /*0e00*/  @!P0 FMUL.FTZ R17, R26, R17 ;  /* 0x000000111a118220 */ /* 0x000fe40000410000 */
[----:B------:R0:W2:Y:S03]  /*0e10*/  @!P2 MUFU.RCP R27, R29 ;  /* 0x0000001d001ba308 */ /* 0x0000a60000001000 */
[----:B------:R-:W-:Y:S01]  /*0e20*/  @!P0 F2FP.F16.F32.PACK_AB R21, RZ, R17 ;  /* 0x00000011ff15823e */ /* 0x000fe200000000ff */
[----:B-1----:R-:W-:Y:S01]  /*0e30*/  @!P4 FADD.FTZ R19, R19, 1 ;  /* 0x3f8000001313c421 */ /* 0x002fe20000010000 */
[----:B0-----:R-:W-:-:S03]  /*0e40*/  @!P0 IADD3 R29, R0, R25, RZ ;  /* 0x00000019001d8210 */ /* 0x001fc60007ffe0ff */
[----:B------:R-:W0:Y:S01]  /*0e50*/  @!P3 MUFU.RCP R10, R30 ;  /* 0x0000001e000ab308 */ /* 0x000e220000001000 */
[----:B------:R-:W-:Y:S02]  /*0e60*/  PRMT R26, R21, 0x7610, R26 ;  /* 0x00007610151a7816 */ /* 0x000fe4000000001a */
[----:B------:R-:W-:-:S05]  /*0e70*/  @!P0 MOV R25, R23 ;  /* 0x0000001700198202 */ /* 0x000fca0000000f00 */
[----:B------:R-:W1:Y:S01]  /*0e80*/  @!P4 MUFU.RCP R19, R19 ;  /* 0x000000130013c308 */ /* 0x000e620000001000 */
[----:B------:R-:W-:Y:S02]  /*0e90*/  @!P1 HADD2.F32 R21, -RZ, R16.H0_H0 ;  /* 0x20000010ff159230 */ /* 0x000fe40000004100 */
[----:B------:R-:W-:Y:S02]  /*0ea0*/  @!P2 HADD2.F32 R22, -RZ, R22.H0_H0 ;  /* 0x20000016ff16a230 */ /* 0x000fe40000004100 */
[----:B------:R-:W-:Y:S02]  /*0eb0*/  @!P3 HADD2.F32 R23, -RZ, R20.H0_H0 ;  /* 0x20000014ff17b230 */ /* 0x000fe40000004100 */
[----:B------:R-:W-:Y:S02]  /*0ec0*/  @!P4 HADD2.F32 R16, -RZ, R11.H0_H0 ;  /* 0x2000000bff10c230 */ /* 0x000fe40000004100 */
[----:B------:R-:W-:Y:S02]  /*0ed0*/  @!P6 HADD2.F32 R18, -RZ, R18.H0_H0 ;  /* 0x20000012ff12e230 */ /* 0x000fe40000004100 */
[----:B------:R-:W-:Y:S01]  /*0ee0*/  @!P1 FMUL.FTZ R21, R21, R24 ;  /* 0x0000001815159220 */ /* 0x000fe20000410000 */
[----:B--2---:R-:W-:Y:S01]  /*0ef0*/  @!P2 FMUL.FTZ R22, R22, R27 ;  /* 0x0000001b1616a220 */ /* 0x004fe20000410000 */
[----:B0-----:R-:W-:Y:S01]  /*0f00*/  @!P3 FMUL.FTZ R10, R23, R10 ;  /* 0x0000000a170ab220 */ /* 0x001fe20000410000 */
[----:B------:R-:W-:Y:S04]  /*0f10*/  BSSY B0, `(.L_x_7542) ;  /* 0x0000044000007945 */ /* 0x000fe80003800000 */
[----:B------:R-:W-:Y:S01]  /*0f20*/  BSSY B1, `(.L_x_7543) ;  /* 0x000003c000017945 */ /* 0x000fe20003800000 */
[----:B-1----:R-:W-:Y:S01]  /*0f30*/  @!P4 FMUL.FTZ R16, R16, R19 ;  /* 0x000000131010c220 */ /* 0x002fe20000410000 */
[----:B------:R-:W-:-:S02]  /*0f40*/  @!P1 F2FP.F16.F32.PACK_AB R4, RZ, R21 ;  /* 0x00000015ff04923e */ /* 0x000fc400000000ff */
[----:B------:R-:W-:Y:S02]  /*0f50*/  @!P2 F2FP.F16.F32.PACK_AB R5, RZ, R22 ;  /* 0x00000016ff05a23e */ /* 0x000fe400000000ff */
[----:B------:R-:W-:Y:S02]  /*0f60*/  @!P3 F2FP.F16.F32.PACK_AB R6, RZ, R10 ;  /* 0x0000000aff06b23e */ /* 0x000fe400000000ff */
[----:B------:R-:W-:Y:S01]  /*0f70*/  @!P4 F2FP.F16.F32.PACK_AB R7, RZ, R16 ;  /* 0x00000010ff07c23e */ /* 0x000fe200000000ff */
[----:B---3--:R-:W-:-:S05]  /*0f80*/  @!P6 HADD2.F32 R12, -RZ, R12.H0_H0 ;  /* 0x2000000cff0ce230 */ /* 0x008fca0000004100 */
[----:B------:R-:W-:Y:S02]  /*0f90*/  @!P6 FMUL.FTZ R32, R12, -1.4426950216293334961 ;  /* 0xbfb8aa3b0c20e820 */ /* 0x000fe40000410000 */
[----:B------:R-:W0:Y:S02]  /*0fa0*/  @!P0 LDC.64 R12, c[0x0][0x218] ;  /* 0x00008600ff0c8b82 */ /* 0x000e240000000a00 */
[----:B0-----:R-:W-:-:S04]  /*0fb0*/  @!P0 IMAD.WIDE.U32 R12, R29, 0x2, R12 ;  /* 0x000000021d0c8825 */ /* 0x001fc800078e000c */
[----:B----4-:R-:W-:-:S05]  /*0fc0*/  @!P5 HADD2.F32 R28, -RZ, R15.H0_H0 ;  /* 0x2000000fff1cd230 */ /* 0x010fca0000004100 */
        /* <DEDUP_REMOVED lines=8> */
[----:B------:R-:W-:Y:S01]  /*1050*/  ISETP.GE.AND P0, PT, R25, R2, PT ;  /* 0x000000021900720c */ /* 0x000fe20003f06270 */
[----:B------:R-:W-:-:S02]  /*1060*/  @!P5 HADD2.F32 R14, -RZ, R14.H0_H0 ;  /* 0x2000000eff0ed230 */ /* 0x000fc40000004100 */
[----:B0-----:R-:W-:-:S03]  /*1070*/  @!P6 FMUL.FTZ R15, R18, R15 ;  /* 0x0000000f120fe220 */ /* 0x001fc60000410000 */
[----:B--2---:R-:W-:Y:S02]  /*1080*/  @!P5 FMUL.FTZ R14, R14, R17 ;  /* 0x000000110e0ed220 */ /* 0x004fe40000410000 */
[----:B------:R-:W-:-:S03]  /*1090*/  @!P6 F2FP.F16.F32.PACK_AB R8, RZ, R15 ;  /* 0x0000000fff08e23e */ /* 0x000fc600000000ff */
[----:B------:R-:W-:Y:S02]  /*10a0*/  @!P5 F2FP.F16.F32.PACK_AB R9, RZ, R14 ;  /* 0x0000000eff09d23e */ /* 0x000fe400000000ff */
[----:B-1----:R-:W-:Y:S05]  /*10b0*/  @P0 BRA `(.L_x_7544) ;  /* 0x0000000000300947 */ /* 0x002fea0003800000 */
[----:B------:R-:W0:Y:S01]  /*10c0*/  LDC.64 R10, c[0x0][0x218] ;  /* 0x00008600ff0a7b82 */ /* 0x000e220000000a00 */
[----:B------:R-:W-:Y:S02]  /*10d0*/  IADD3 R13, R0, R25, RZ ;  /* 0x00000019000d7210 */ /* 0x000fe40007ffe0ff */
[----:B------:R-:W-:-:S04]  /*10e0*/  IADD3 R25, R25, 0x80, RZ ;  /* 0x0000008019197810 */ /* 0x000fc80007ffe0ff */
        /* <DEDUP_REMOVED lines=9> */
.L_x_7544:
[----:B------:R-:W-:-:S13]  /*1180*/  ISETP.GE.AND P0, PT, R25, R2, PT ;  /* 0x000000021900720c */ /* 0x000fda0003f06270 */
[----:B------:R-:W-:Y:S05]  /*1190*/  @P0 BRA `(.L_x_7546) ;  /* 0x0000000000300947 */ /* 0x000fea0003800000 */
[----:B0-----:R-:W0:Y:S01]  /*11a0*/  LDC.64 R10, c[0x0][0x218] ;  /* 0x00008600ff0a7b82 */ /* 0x001e220000000a00 */
[----:B------:R-:W-:Y:S02]  /*11b0*/  IADD3 R3, R0, R25, RZ ;  /* 0x0000001900037210 */ /* 0x000fe40007ffe0ff */
[----:B------:R-:W-:-:S03]  /*11c0*/  IADD3 R25, R25, 0x80, RZ ;  /* 0x0000008019197810 */ /* 0x000fc60007ffe0ff */
[----:B0-----:R-:W-:-:S05]  /*11d0*/  IMAD.WIDE.U32 R10, R3, 0x2, R10 ;  /* 0x00000002030a7825 */ /* 0x001fca00078e000a */
[----:B------:R1:W-:Y:S02]  /*11e0*/  STG.E.U16 desc[UR4][R10.64], R5 ;  /* 0x000000050a007986 */ /* 0x0003e4000c101504 */
.L_x_7545:
[----:B------:R-:W-:-:S13]  /*11f0*/  ISETP.GE.AND P0, PT, R25, R2, PT ;  /* 0x000000021900720c */ /* 0x000fda0003f06270 */
[----:B------:R-:W-:Y:S05]  /*1200*/  @P0 BRA `(.L_x_7547) ;  /* 0x0000000000340947 */ /* 0x000fea0003800000 */
[----:B-1----:R-:W1:Y:S01]  /*1210*/  LDC.64 R4, c[0x0][0x218] ;  /* 0x00008600ff047b82 */ /* 0x002e620000000a00 */
[----:B0-----:R-:W-:Y:S02]  /*1220*/  IADD3 R3, R0, R25, RZ ;  /* 0x0000001900037210 */ /* 0x001fe40007ffe0ff */
[----:B------:R-:W-:-:S03]  /*1230*/  IADD3 R25, R25, 0x80, RZ ;  /* 0x0000008019197810 */ /* 0x000fc60007ffe0ff */
[----:B-1----:R-:W-:-:S05]  /*1240*/  IMAD.WIDE.U32 R4, R3, 0x2, R4 ;  /* 0x0000000203047825 */ /* 0x002fca00078e0004 */
[----:B------:R1:W-:Y:S02]  /*1250*/  STG.E.U16 desc[UR4][R4.64], R6 ;  /* 0x0000000604007986 */ /* 0x0003e4000c101504 */
.L_x_7546:
        /* <DEDUP_REMOVED lines=8> */
.L_x_7547:
[----:B------:R-:W-:Y:S05]  /*12e0*/  BSYNC B1 ;  /* 0x0000000000017941 */ /* 0x000fea0003800000 */
.L_x_7543:
[----:B------:R-:W-:-:S13]  /*12f0*/  ISETP.GE.AND P0, PT, R25, R2, PT ;  /* 0x000000021900720c */ /* 0x000fda0003f06270 */
[----:B-12---:R-:W1:Y:S01]  /*1300*/  @!P0 LDC.64 R4, c[0x0][0x218] ;  /* 0x00008600ff048b82 */ /* 0x006e620000000a00 */
[----:B0-----:R-:W-:Y:S02]  /*1310*/  @!P0 IADD3 R3, R0, R25, RZ ;  /* 0x0000001900038210 */ /* 0x001fe40007ffe0ff */
[----:B------:R-:W-:-:S03]  /*1320*/  @!P0 IADD3 R25, R25, 0x80, RZ ;  /* 0x0000008019198810 */ /* 0x000fc60007ffe0ff */
[----:B-1----:R-:W-:-:S05]  /*1330*/  @!P0 IMAD.WIDE.U32 R4, R3, 0x2, R4 ;  /* 0x0000000203048825 */ /* 0x002fca00078e0004 */
[----:B------:R2:W-:Y:S02]  /*1340*/  @!P0 STG.E.U16 desc[UR4][R4.64], R8 ;  /* 0x0000000804008986 */ /* 0x0005e4000c101504 */
.L_x_7548:
[----:B------:R-:W-:Y:S05]  /*1350*/  BSYNC B0 ;  /* 0x0000000000007941 */ /* 0x000fea0003800000 */
.L_x_7542:
        /* <DEDUP_REMOVED lines=8> */
.L_x_7549:
        /* <DEDUP_REMOVED lines=10> */
.L_x_9612:


//--------------------- .text._ZN2at6native29vectorized_elementwise_kernelILi4EZZZNS0_10glu_kernelERNS_18TensorIteratorBaseEENKUlvE_clEvENKUlvE1_clEvEUlN3c104HalfES7_E_St5arrayIPcLm3EEEEviT0_T1_ --------------------------
	.section	.text._ZN2at6native29vectorized_elementwise_kernelILi4EZZZNS0_10glu_kernelERNS_18TensorIteratorBaseEENKUlvE_clEvENKUlvE1_clEvEUlN3c104HalfES7_E_St5arrayIPcLm3EEEEviT0_T1_,"ax",@progbits
	.align	128
        .global         _ZN2at6native29vectorized_elementwise_kernelILi4EZZZNS0_10glu_kernelERNS_18TensorIteratorBaseEENKUlvE_clEvENKUlvE1_clEvEUlN3c104HalfES7_E_St5arrayIPcLm3EEEEviT0_T1_
        .type           _ZN2at6native29vectorized_elementwise_kernelILi4EZZZNS0_10glu_kernelERNS_18TensorIteratorBaseEENKUlvE_clEvENKUlvE1_clEvEUlN3c104HalfES7_E_St5arrayIPcLm3EEEEviT0_T1_,@function
        .size           _ZN2at6native29vectorized_elementwise_kernelILi4EZZZNS0_10glu_kernelERNS_18TensorIteratorBaseEENKUlvE_clEvENKUlvE1_clEvEUlN3c104HalfES7_E_St5arrayIPcLm3EEEEviT0_T1_,(.L_x_9613 - _ZN2at6native29vectorized_elementwise_kernelILi4EZZZNS0_10glu_kernelERNS_18TensorIteratorBaseEENKUlvE_clEvENKUlvE1_clEvEUlN3c104HalfES7_E_St5arrayIPcLm3EEEEviT0_T1_)
        .other          _ZN2at6native29vectorized_elementwise_kernelILi4EZZZNS0_10glu_kernelERNS_18TensorIteratorBaseEENKUlvE_clEvENKUlvE1_clEvEUlN3c104HalfES7_E_St5arrayIPcLm3EEEEviT0_T1_,@"STO_CUDA_ENTRY STV_DEFAULT"
_ZN2at6native29vectorized_elementwise_kernelILi4EZZZNS0_10glu_kernelERNS_18TensorIteratorBaseEENKUlvE_clEvENKUlvE1_clEvEUlN3c104HalfES7_E_St5arrayIPcLm3EEEEviT0_T1_:
.text._ZN2at6native29vectorized_elementwise_kernelILi4EZZZNS0_10glu_kernelERNS_18TensorIteratorBaseEENKUlvE_clEvENKUlvE1_clEvEUlN3c104HalfES7_E_St5arrayIPcLm3EEEEviT0_T1_:
        /* <DEDUP_REMOVED lines=19> */
[--C-:B--2---:R-:W-:Y:S02]  /*0130*/  HADD2.F32 R9, -RZ, R10.reuse.H0_H0 ;  /* 0x2000000aff097230 */ /* 0x104fe40000004100 */
[----:B------:R-:W-:Y:S02]  /*0140*/  HADD2.F32 R10, -RZ, R10.H1_H1 ;  /* 0x3000000aff0a7230 */ /* 0x000fe40000004100 */
[--C-:B---3--:R-:W-:Y:S02]  /*0150*/  HADD2.F32 R12, -RZ, R6.reuse.H0_H0 ;  /* 0x20000006ff0c7230 */ /* 0x108fe40000004100 */
[----:B------:R-:W-:Y:S01]  /*0160*/  FMUL.FTZ R9, R9, -1.4426950216293334961 ;  /* 0xbfb8aa3b09097820 */ /* 0x000fe20000410000 */
[----:B------:R-:W-:-:S02]  /*0170*/  HADD2.F32 R15, -RZ, R6.H1_H1 ;  /* 0x30000006ff0f7230 */ /* 0x000fc40000004100 */
[----:B------:R-:W-:Y:S01]  /*0180*/  FMUL.FTZ R10, R10, -1.4426950216293334961 ;  /* 0xbfb8aa3b0a0a7820 */ /* 0x000fe20000410000 */
[--C-:B------:R-:W-:Y:S02]  /*0190*/  HADD2.F32 R14, -RZ, R11.reuse.H0_H0 ;  /* 0x2000000bff0e7230 */ /* 0x100fe40000004100 */
[----:B------:R-:W-:Y:S01]  /*01a0*/  FMUL.FTZ R6, R12, -1.4426950216293334961 ;  /* 0xbfb8aa3b0c067820 */ /* 0x000fe20000410000 */
[----:B------:R-:W-:Y:S02]  /*01b0*/  HADD2.F32 R11, -RZ, R11.H1_H1 ;  /* 0x3000000bff0b7230 */ /* 0x000fe40000004100 */
[----:B------:R-:W-:Y:S01]  /*01c0*/  FMUL.FTZ R12, R15, -1.4426950216293334961 ;  /* 0xbfb8aa3b0f0c7820 */ /* 0x000fe20000410000 */
[----:B------:R-:W0:Y:S01]  /*01d0*/  MUFU.EX2 R9, R9 ;  /* 0x0000000900097308 */ /* 0x000e220000000800 */
[--C-:B------:R-:W-:Y:S02]  /*01e0*/  HADD2.F32 R15, -RZ, R7.reuse.H0_H0 ;  /* 0x20000007ff0f7230 */ /* 0x100fe40000004100 */
[----:B------:R-:W-:Y:S01]  /*01f0*/  FMUL.FTZ R14, R14, -1.4426950216293334961 ;  /* 0xbfb8aa3b0e0e7820 */ /* 0x000fe20000410000 */
[----:B------:R-:W-:-:S02]  /*0200*/  HADD2.F32 R7, -RZ, R7.H1_H1 ;  /* 0x30000007ff077230 */ /* 0x000fc40000004100 */
[----:B------:R-:W-:Y:S01]  /*0210*/  FMUL.FTZ R11, R11, -1.4426950216293334961 ;  /* 0xbfb8aa3b0b0b7820 */ /* 0x000fe20000410000 */
[----:B------:R-:W-:Y:S01]  /*0220*/  FMUL.FTZ R17, R15, -1.4426950216293334961 ;  /* 0xbfb8aa3b0f117820 */ /* 0x000fe20000410000 */
[----:B------:R-:W1:Y:S01]  /*0230*/  MUFU.EX2 R6, R6 ;  /* 0x0000000600067308 */ /* 0x000e620000000800 */
[----:B------:R-:W-:-:S07]  /*0240*/  FMUL.FTZ R7, R7, -1.4426950216293334961 ;  /* 0xbfb8aa3b07077820 */ /* 0x000fce0000410000 */
[----:B------:R-:W2:Y:S01]  /*0250*/  MUFU.EX2 R10, R10 ;  /* 0x0000000a000a7308 */ /* 0x000ea20000000800 */
[----:B----4-:R-:W-:-:S07]  /*0260*/  HADD2.F32 R18, -RZ, R2.H0_H0 ;  /* 0x20000002ff127230 */ /* 0x010fce0000004100 */
[----:B------:R0:W3:Y:S08]  /*0270*/  MUFU.EX2 R13, R11 ;  /* 0x0000000b000d7308 */ /* 0x0000f00000000800 */
[----:B------:R2:W4:Y:S01]  /*0280*/  MUFU.EX2 R16, R14 ;  /* 0x0000000e00107308 */ /* 0x0005220000000800 */
[----:B0-----:R-:W-:Y:S01]  /*0290*/  FADD.FTZ R11, R9, 1 ;  /* 0x3f800000090b7421 */ /* 0x001fe20000010000 */
[----:B-1----:R-:W-:-:S06]  /*02a0*/  FADD.FTZ R9, R6, 1 ;  /* 0x3f80000006097421 */ /* 0x002fcc0000010000 */
[----:B------:R-:W0:Y:S01]  /*02b0*/  MUFU.EX2 R12, R12 ;  /* 0x0000000c000c7308 */ /* 0x000e220000000800 */
[----:B--2---:R-:W-:Y:S01]  /*02c0*/  FADD.FTZ R14, R10, 1 ;  /* 0x3f8000000a0e7421 */ /* 0x004fe20000010000 */
[----:B---3--:R-:W-:-:S06]  /*02d0*/  FADD.FTZ R10, R13, 1 ;  /* 0x3f8000000d0a7421 */ /* 0x008fcc0000010000 */
[----:B------:R-:W1:Y:S01]  /*02e0*/  MUFU.EX2 R17, R17 ;  /* 0x0000001100117308 */ /* 0x000e620000000800 */
[----:B----4-:R-:W-:-:S07]  /*02f0*/  FADD.FTZ R16, R16, 1 ;  /* 0x3f80000010107421 */ /* 0x010fce0000010000 */
[----:B------:R2:W3:Y:S01]  /*0300*/  MUFU.EX2 R15, R7 ;  /* 0x00000007000f7308 */ /* 0x0004e20000000800 */
[----:B0-----:R-:W-:-:S07]  /*0310*/  FADD.FTZ R12, R12, 1 ;  /* 0x3f8000000c0c7421 */ /* 0x001fce0000010000 */
[----:B------:R-:W0:Y:S01]  /*0320*/  MUFU.RCP R14, R14 ;  /* 0x0000000e000e7308 */ /* 0x000e220000001000 */
[----:B--2---:R-:W2:Y:S01]  /*0330*/  LDC.64 R6, c[0x0][0x218] ;  /* 0x00008600ff067b82 */ /* 0x004ea20000000a00 */
[----:B-1----:R-:W-:Y:S01]  /*0340*/  FADD.FTZ R13, R17, 1 ;  /* 0x3f800000110d7421 */ /* 0x002fe20000010000 */
[--C-:B------:R-:W-:Y:S02]  /*0350*/  HADD2.F32 R17, -RZ, R3.reuse.H0_H0 ;  /* 0x20000003ff117230 */ /* 0x100fe40000004100 */
[----:B------:R-:W-:-:S03]  /*0360*/  HADD2.F32 R3, -RZ, R3.H1_H1 ;  /* 0x30000003ff037230 */ /* 0x000fc60000004100 */
[----:B------:R-:W1:Y:S01]  /*0370*/  MUFU.RCP R11, R11 ;  /* 0x0000000b000b7308 */ /* 0x000e620000001000 */
[----:B---3--:R-:W-:Y:S01]  /*0380*/  FADD.FTZ R19, R15, 1 ;  /* 0x3f8000000f137421 */ /* 0x008fe20000010000 */
[----:B------:R-:W-:-:S06]  /*0390*/  HADD2.F32 R15, -RZ, R2.H1_H1 ;  /* 0x30000002ff0f7230 */ /* 0x000fcc0000004100 */
[----:B------:R-:W3:Y:S01]  /*03a0*/  MUFU.RCP R16, R16 ;  /* 0x0000001000107308 */ /* 0x000ee20000001000 */
[----:B0-----:R-:W-:Y:S01]  /*03b0*/  FMUL.FTZ R14, R15, R14 ;  /* 0x0000000e0f0e7220 */ /* 0x001fe20000410000 */
[----:B-----5:R-:W-:-:S06]  /*03c0*/  HADD2.F32 R15, -RZ, R4.H1_H1 ;  /* 0x30000004ff0f7230 */ /* 0x020fcc0000004100 */
[----:B------:R-:W0:Y:S01]  /*03d0*/  MUFU.RCP R10, R10 ;  /* 0x0000000a000a7308 */ /* 0x000e220000001000 */
[----:B--2---:R-:W-:-:S04]  /*03e0*/  IMAD.WIDE.U32 R6, R0, 0x2, R6 ;  /* 0x0000000200067825 */ /* 0x004fc800078e0006 */
[----:B-1----:R-:W-:Y:S01]  /*03f0*/  FMUL.FTZ R11, R18, R11 ;  /* 0x0000000b120b7220 */ /* 0x002fe20000410000 */
[----:B------:R-:W-:Y:S02]  /*0400*/  HADD2.F32 R0, -RZ, R4.H0_H0 ;  /* 0x20000004ff007230 */ /* 0x000fe40000004100 */
[--C-:B------:R-:W-:Y:S01]  /*0410*/  HADD2.F32 R4, -RZ, R5.reuse.H0_H0 ;  /* 0x20000005ff047230 */ /* 0x100fe20000004100 */
[----:B------:R-:W1:Y:S01]  /*0420*/  MUFU.RCP R9, R9 ;  /* 0x0000000900097308 */ /* 0x000e620000001000 */
[----:B------:R-:W-:Y:S02]  /*0430*/  HADD2.F32 R5, -RZ, R5.H1_H1 ;  /* 0x30000005ff057230 */ /* 0x000fe40000004100 */
[----:B---3--:R-:W-:Y:S01]  /*0440*/  FMUL.FTZ R16, R17, R16 ;  /* 0x0000001011107220 */ /* 0x008fe20000410000 */
[----:B------:R-:W-:-:S04]  /*0450*/  IMAD.WIDE R6, R8, 0x8, R6 ;  /* 0x0000000808067825 */ /* 0x000fc800078e0206 */
[----:B------:R-:W2:Y:S01]  /*0460*/  MUFU.RCP R12, R12 ;  /* 0x0000000c000c7308 */ /* 0x000ea20000001000 */
[----:B0-----:R-:W-:-:S05]  /*0470*/  FMUL.FTZ R3, R3, R10 ;  /* 0x0000000a03037220 */ /* 0x001fca0000410000 */
[----:B------:R-:W-:Y:S02]  /*0480*/  F2FP.F16.F32.PACK_AB R3, R3, R16 ;  /* 0x000000100303723e */ /* 0x000fe400000000ff */
[----:B------:R-:W0:Y:S01]  /*0490*/  MUFU.RCP R13, R13 ;  /* 0x0000000d000d7308 */ /* 0x000e220000001000 */
[----:B-1----:R-:W-:-:S07]  /*04a0*/  FMUL.FTZ R0, R0, R9 ;  /* 0x0000000900007220 */ /* 0x002fce0000410000 */
[----:B------:R-:W1:Y:S01]  /*04b0*/  MUFU.RCP R2, R19 ;  /* 0x0000001300027308 */ /* 0x000e620000001000 */
[----:B--2---:R-:W-:-:S05]  /*04c0*/  FMUL.FTZ R15, R15, R12 ;  /* 0x0000000c0f0f7220 */ /* 0x004fca0000410000 */
[----:B------:R-:W-:Y:S01]  /*04d0*/  F2FP.F16.F32.PACK_AB R8, R15, R0 ;  /* 0x000000000f08723e */ /* 0x000fe200000000ff */
[----:B0-----:R-:W-:Y:S01]  /*04e0*/  FMUL.FTZ R4, R4, R13 ;  /* 0x0000000d04047220 */ /* 0x001fe20000410000 */
[----:B-1----:R-:W-:Y:S01]  /*04f0*/  FMUL.FTZ R5, R5, R2 ;  /* 0x0000000205057220 */ /* 0x002fe20000410000 */
[----:B------:R-:W-:-:S04]  /*0500*/  F2FP.F16.F32.PACK_AB R2, R14, R11 ;  /* 0x0000000b0e02723e */ /* 0x000fc800000000ff */
[----:B------:R-:W-:Y:S01]  /*0510*/  F2FP.F16.F32.PACK_AB R9, R5, R4 ;  /* 0x000000040509723e */ /* 0x000fe200000000ff */
[----:B------:R-:W-:Y:S04]  /*0520*/  STG.E.64 desc[UR4][R6.64], R2 ;  /* 0x0000000206007986 */ /* 0x000fe8000c101b04 */
[----:B------:R-:W-:Y:S01]  /*0530*/  STG.E.64 desc[UR4][R6.64+0x400], R8 ;  /* 0x0004000806007986 */ /* 0x000fe2000c101b04 */
[----:B------:R-:W-:Y:S05]  /*0540*/  EXIT ;  /* 0x000000000000794d */ /* 0x000fea0003800000 */
.L_x_7550:
        /* <DEDUP_REMOVED lines=189> */
.L_x_7553:
[----:B------:R-:W-:-:S13]  /*1120*/  ISETP.GE.AND P0, PT, R25, R2, PT ;  /* 0x000000021900720c */ /* 0x000fda0003f06270 */
[----:B------:R-:W-:Y:S05]  /*1130*/  @P0 BRA `(.L_x_7555) ;  /* 0x0000000000300947 */ /* 0x000fea0003800000 */
[----:B0-----:R-:W0:Y:S01]  /*1140*/  LDC.64 R10, c[0x0][0x218] ;  /* 0x00008600ff0a7b82 */ /* 0x001e220000000a00 */
[----:B------:R-:W-:Y:S02]  /*1150*/  IADD3 R3, R0, R25, RZ ;  /* 0x0000001900037210 */ /* 0x000fe40007ffe0ff */
[----:B------:R-:W-:-:S03]  /*1160*/  IADD3 R25, R25, 0x80, RZ ;  /* 0x0000008019197810 */ /* 0x000fc60007ffe0ff */
[----:B0-----:R-:W-:-:S05]  /*1170*/  IMAD.WIDE.U32 R10, R3, 0x2, R10 ;  /* 0x00000002030a7825 */ /* 0x001fca00078e000a */
[----:B------:R1:W-:Y:S02]  /*1180*/  STG.E.U16 desc[UR4][R10.64], R5 ;  /* 0x000000050a007986 */ /* 0x0003e4000c101504 */
.L_x_7554:
[----:B------:R-:W-:-:S13]  /*1190*/  ISETP.GE.AND P0, PT, R25, R2, PT ;  /* 0x000000021900720c */ /* 0x000fda0003f06270 */
[----:B------:R-:W-:Y:S05]  /*11a0*/  @P0 BRA `(.L_x_7556) ;  /* 0x0000000000340947 */ /* 0x000fea0003800000 */
[----:B-1----:R-:W1:Y:S01]  /*11b0*/  LDC.64 R4, c[0x0][0x218] ;  /* 0x00008600ff047b82 */ /* 0x002e620000000a00 */
[----:B0-----:R-:W-:Y:S02]  /*11c0*/  IADD3 R3, R0, R25, RZ ;  /* 0x0000001900037210 */ /* 0x001fe40007ffe0ff */
[----:B------:R-:W-:-:S03]  /*11d0*/  IADD3 R25, R25, 0x80, RZ ;  /* 0x0000008019197810 */ /* 0x000fc60007ffe0ff */
[----:B-1----:R-:W-:-:S05]  /*11e0*/  IMAD.WIDE.U32 R4, R3, 0x2, R4 ;  /* 0x0000000203047825 */ /* 0x002fca00078e0004 */
[----:B------:R1:W-:Y:S02]  /*11f0*/  STG.E.U16 desc[UR4][R4.64], R6 ;  /* 0x0000000604007986 */ /* 0x0003e4000c101504 */
.L_x_7555:
        /* <DEDUP_REMOVED lines=8> */
.L_x_7556:
[----:B------:R-:W-:Y:S05]  /*1280*/  BSYNC B1 ;  /* 0x0000000000017941 */ /* 0x000fea0003800000 */
.L_x_7552:
[----:B------:R-:W-:-:S13]  /*1290*/  ISETP.GE.AND P0, PT, R25, R2, PT ;  /* 0x000000021900720c */ /* 0x000fda0003f06270 */
[----:B-12---:R-:W1:Y:S01]  /*12a0*/  @!P0 LDC.64 R4, c[0x0][0x218] ;  /* 0x00008600ff048b82 */ /* 0x006e620000000a00 */
[----:B0-----:R-:W-:Y:S02]  /*12b0*/  @!P0 IADD3 R3, R0, R25, RZ ;  /* 0x0000001900038210 */ /* 0x001fe40007ffe0ff */
[----:B------:R-:W-:-:S03]  /*12c0*/  @!P0 IADD3 R25, R25, 0x80, RZ ;  /* 0x0000008019198810 */ /* 0x000fc60007ffe0ff */
[----:B-1----:R-:W-:-:S05]  /*12d0*/  @!P0 IMAD.WIDE.U32 R4, R3, 0x2, R4 ;  /* 0x0000000203048825 */ /* 0x002fca00078e0004 */
[----:B------:R2:W-:Y:S02]  /*12e0*/  @!P0 STG.E.U16 desc[UR4][R4.64], R8 ;  /* 0x0000000804008986 */ /* 0x0005e4000c101504 */
.L_x_7557:
[----:B------:R-:W-:Y:S05]  /*12f0*/  BSYNC B0 ;  /* 0x0000000000007941 */ /* 0x000fea0003800000 */
.L_x_7551:
        /* <DEDUP_REMOVED lines=8> */
.L_x_7558:
        /* <DEDUP_REMOVED lines=16> */
.L_x_9613:


//--------------------- .text._ZN2at6native29vectorized_elementwise_kernelILi8EZZZNS0_10glu_kernelERNS_18TensorIteratorBaseEENKUlvE_clEvENKUlvE1_clEvEUlN3c104HalfES7_E_St5arrayIPcLm3EEEEviT0_T1_ --------------------------
	.section	.text._ZN2at6native29vectorized_elementwise_kernelILi8EZZZNS0_10glu_kernelERNS_18TensorIteratorBaseEENKUlvE_clEvENKUlvE1_clEvEUlN3c104HalfES7_E_St5arrayIPcLm3EEEEviT0_T1_,"ax",@progbits
	.align	128
        .global         _ZN2at6native29vectorized_elementwise_kernelILi8EZZZNS0_10glu_kernelERNS_18TensorIteratorBaseEENKUlvE_clEvENKUlvE1_clEvEUlN3c104HalfES7_E_St5arrayIPcLm3EEEEviT0_T1_
        .type           _ZN2at6native29vectorized_elementwise_kernelILi8EZZZNS0_10glu_kernelERNS_18TensorIteratorBaseEENKUlvE_clEvENKUlvE1_clEvEUlN3c104HalfES7_E_St5arrayIPcLm3EEEEviT0_T1_,@function
        .size           _ZN2at6native29vectorized_elementwise_kernelILi8EZZZNS0_10glu_kernelERNS_18TensorIteratorBaseEENKUlvE_clEvENKUlvE1_clEvEUlN3c104HalfES7_E_St5arrayIPcLm3EEEEviT0_T1_,(.L_x_9614 - _ZN2at6native29vectorized_elementwise_kernelILi8EZZZNS0_10glu_kernelERNS_18TensorIteratorBaseEENKUlvE_clEvENKUlvE1_clEvEUlN3c104HalfES7_E_St5arrayIPcLm3EEEEviT0_T1_)
        .other          _ZN2at6native29vectorized_elementwise_kernelILi8EZZZNS0_10glu_kernelERNS_18TensorIteratorBaseEENKUlvE_clEvENKUlvE1_clEvEUlN3c104HalfES7_E_St5arrayIPcLm3EEEEviT0_T1_,@"STO_CUDA_ENTRY STV_DEFAULT"
_ZN2at6native29vectorized_elementwise_kernelILi8EZZZNS0_10glu_kernelERNS_18TensorIteratorBaseEENKUlvE_clEvENKUlvE1_clEvEUlN3c104HalfES7_E_St5arrayIPcLm3EEEEviT0_T1_:
.text._ZN2at6native29vectorized_elementwise_kernelILi8EZZZNS0_10glu_kernelERNS_18TensorIteratorBaseEENKUlvE_clEvENKUlvE1_clEvEUlN3c104HalfES7_E_St5arrayIPcLm3EEEEviT0_T1_:
        /* <DEDUP_REMOVED lines=17> */
[--C-:B--2---:R-:W-:Y:S02]  /*0110*/  HADD2.F32 R2, -RZ, R8.reuse.H0_H0 ;  /* 0x20000008ff027230 */ /* 0x104fe40000004100 */
[----:B------:R-:W-:Y:S02]  /*0120*/  HADD2.F32 R3, -RZ, R8.H1_H1 ;  /* 0x30000008ff037230 */ /* 0x000fe40000004100 */
[--C-:B------:R-:W-:Y:S02]  /*0130*/  HADD2.F32 R8, -RZ, R10.reuse.H0_H0 ;  /* 0x2000000aff087230 */ /* 0x100fe40000004100 */
[----:B------:R-:W-:Y:S01]  /*0140*/  FMUL.FTZ R2, R2, -1.4426950216293334961 ;  /* 0xbfb8aa3b02027820 */ /* 0x000fe20000410000 */
[----:B------:R-:W-:Y:S02]  /*0150*/  HADD2.F32 R14, -RZ, R10.H1_H1 ;  /* 0x3000000aff0e7230 */ /* 0x000fe40000004100 */
[----:B------:R-:W-:Y:S01]  /*0160*/  FMUL.FTZ R3, R3, -1.4426950216293334961 ;  /* 0xbfb8aa3b03037820 */ /* 0x000fe20000410000 */
[----:B------:R-:W-:-:S02]  /*0170*/  HADD2.F32 R13, -RZ, R9.H0_H0 ;  /* 0x20000009ff0d7230 */ /* 0x000fc40000004100 */
[----:B------:R-:W-:Y:S01]  /*0180*/  FMUL.FTZ R10, R8, -1.4426950216293334961 ;  /* 0xbfb8aa3b080a7820 */ /* 0x000fe20000410000 */
[----:B------:R-:W-:Y:S01]  /*0190*/  HADD2.F32 R9, -RZ, R9.H1_H1 ;  /* 0x30000009ff097230 */ /* 0x000fe20000004100 */
[----:B------:R-:W0:Y:S01]  /*01a0*/  MUFU.EX2 R2, R2 ;  /* 0x0000000200027308 */ /* 0x000e220000000800 */
[--C-:B------:R-:W-:Y:S02]  /*01b0*/  HADD2.F32 R8, -RZ, R11.reuse.H0_H0 ;  /* 0x2000000bff087230 */ /* 0x100fe40000004100 */
[----:B------:R-:W-:Y:S01]  /*01c0*/  FMUL.FTZ R13, R13, -1.4426950216293334961 ;  /* 0xbfb8aa3b0d0d7820 */ /* 0x000fe20000410000 */
[----:B------:R-:W-:Y:S02]  /*01d0*/  HADD2.F32 R11, -RZ, R11.H1_H1 ;  /* 0x3000000bff0b7230 */ /* 0x000fe40000004100 */
[----:B------:R-:W-:Y:S01]  /*01e0*/  FMUL.FTZ R18, R14, -1.4426950216293334961 ;  /* 0xbfb8aa3b0e127820 */ /* 0x000fe20000410000 */
[----:B------:R-:W-:Y:S01]  /*01f0*/  FMUL.FTZ R9, R9, -1.4426950216293334961 ;  /* 0xbfb8aa3b09097820 */ /* 0x000fe20000410000 */
[----:B------:R-:W-:Y:S01]  /*0200*/  FMUL.FTZ R14, R8, -1.4426950216293334961 ;  /* 0xbfb8aa3b080e7820 */ /* 0x000fe20000410000 */
[----:B------:R-:W-:Y:S01]  /*0210*/  FMUL.FTZ R11, R11, -1.4426950216293334961 ;  /* 0xbfb8aa3b0b0b7820 */ /* 0x000fe20000410000 */
[----:B------:R-:W-:Y:S08]  /*0220*/  MUFU.EX2 R3, R3 ;  /* 0x0000000300037308 */ /* 0x000ff00000000800 */
[----:B------:R-:W1:Y:S01]  /*0230*/  MUFU.EX2 R13, R13 ;  /* 0x0000000d000d7308 */ /* 0x000e620000000800 */
[----:B0-----:R-:W-:Y:S01]  /*0240*/  FADD.FTZ R2, R2, 1 ;  /* 0x3f80000002027421 */ /* 0x001fe20000010000 */
[----:B---3--:R-:W-:-:S02]  /*0250*/  HADD2.F32 R19, -RZ, R4.H1_H1 ;  /* 0x30000004ff137230 */ /* 0x008fc40000004100 */
[----:B------:R-:W-:-:S04]  /*0260*/  HADD2.F32 R20, -RZ, R5.H1_H1 ;  /* 0x30000005ff147230 */ /* 0x000fc80000004100 */
[----:B------:R-:W0:Y:S01]  /*0270*/  MUFU.EX2 R9, R9 ;  /* 0x0000000900097308 */ /* 0x000e220000000800 */
[--C-:B------:R-:W-:Y:S02]  /*0280*/  HADD2.F32 R22, -RZ, R6.reuse.H0_H0 ;  /* 0x20000006ff167230 */ /* 0x100fe40000004100 */
[----:B------:R-:W-:Y:S02]  /*0290*/  HADD2.F32 R24, -RZ, R6.H1_H1 ;  /* 0x30000006ff187230 */ /* 0x000fe40000004100 */
[--C-:B------:R-:W-:Y:S02]  /*02a0*/  HADD2.F32 R21, -RZ, R7.reuse.H0_H0 ;  /* 0x20000007ff157230 */ /* 0x100fe40000004100 */
[----:B------:R-:W-:Y:S01]  /*02b0*/  HADD2.F32 R23, -RZ, R7.H1_H1 ;  /* 0x30000007ff177230 */ /* 0x000fe20000004100 */
[----:B------:R2:W3:Y:S01]  /*02c0*/  MUFU.EX2 R17, R10 ;  /* 0x0000000a00117308 */ /* 0x0004e20000000800 */
[----:B-1----:R-:W-:-:S07]  /*02d0*/  FADD.FTZ R15, R13, 1 ;  /* 0x3f8000000d0f7421 */ /* 0x002fce0000010000 */
[----:B------:R-:W1:Y:S01]  /*02e0*/  MUFU.EX2 R18, R18 ;  /* 0x0000001200127308 */ /* 0x000e620000000800 */
[----:B--2---:R-:W-:Y:S01]  /*02f0*/  FADD.FTZ R10, R3, 1 ;  /* 0x3f800000030a7421 */ /* 0x004fe20000010000 */
[----:B0-----:R-:W-:-:S06]  /*0300*/  FADD.FTZ R9, R9, 1 ;  /* 0x3f80000009097421 */ /* 0x001fcc0000010000 */
[----:B------:R-:W0:Y:S01]  /*0310*/  MUFU.EX2 R14, R14 ;  /* 0x0000000e000e7308 */ /* 0x000e220000000800 */
[----:B---3--:R-:W-:Y:S01]  /*0320*/  FADD.FTZ R13, R17, 1 ;  /* 0x3f800000110d7421 */ /* 0x008fe20000010000 */
[----:B------:R-:W-:-:S06]  /*0330*/  HADD2.F32 R17, -RZ, R4.H0_H0 ;  /* 0x20000004ff117230 */ /* 0x000fcc0000004100 */
[----:B------:R1:W2:Y:S08]  /*0340*/  MUFU.EX2 R16, R11 ;  /* 0x0000000b00107308 */ /* 0x0002b00000000800 */
[----:B------:R3:W4:Y:S01]  /*0350*/  MUFU.RCP R8, R2 ;  /* 0x0000000200087308 */ /* 0x0007220000001000 */
[----:B-1----:R-:W-:Y:S01]  /*0360*/  FADD.FTZ R11, R18, 1 ;  /* 0x3f800000120b7421 */ /* 0x002fe20000010000 */
[----:B0-----:R-:W-:Y:S01]  /*0370*/  FADD.FTZ R14, R14, 1 ;  /* 0x3f8000000e0e7421 */ /* 0x001fe20000010000 */
[----:B------:R-:W-:-:S05]  /*0380*/  HADD2.F32 R18, -RZ, R5.H0_H0 ;  /* 0x20000005ff127230 */ /* 0x000fca0000004100 */
[----:B------:R-:W0:Y:S01]  /*0390*/  MUFU.RCP R10, R10 ;  /* 0x0000000a000a7308 */ /* 0x000e220000001000 */
[----:B---3--:R-:W1:Y:S01]  /*03a0*/  LDC.64 R2, c[0x0][0x218] ;  /* 0x00008600ff027b82 */ /* 0x008e620000000a00 */
[----:B--2---:R-:W-:-:S06]  /*03b0*/  FADD.FTZ R16, R16, 1 ;  /* 0x3f80000010107421 */ /* 0x004fcc0000010000 */
[----:B------:R-:W2:Y:S01]  /*03c0*/  MUFU.RCP R15, R15 ;  /* 0x0000000f000f7308 */ /* 0x000ea20000001000 */
[----:B----4-:R-:W-:-:S07]  /*03d0*/  FMUL.FTZ R4, R17, R8 ;  /* 0x0000000811047220 */ /* 0x010fce0000410000 */
[----:B------:R-:W3:Y:S01]  /*03e0*/  MUFU.RCP R9, R9 ;  /* 0x0000000900097308 */ /* 0x000ee20000001000 */
[----:B0-----:R-:W-:-:S05]  /*03f0*/  FMUL.FTZ R19, R19, R10 ;  /* 0x0000000a13137220 */ /* 0x001fca0000410000 */
[----:B------:R-:W-:Y:S02]  /*0400*/  F2FP.F16.F32.PACK_AB R4, R19, R4 ;  /* 0x000000041304723e */ /* 0x000fe400000000ff */
[----:B------:R-:W0:Y:S01]  /*0410*/  MUFU.RCP R13, R13 ;  /* 0x0000000d000d7308 */ /* 0x000e220000001000 */
[----:B-1----:R-:W-:-:S04]  /*0420*/  IMAD.WIDE.U32 R2, R0, 0x2, R2 ;  /* 0x0000000200027825 */ /* 0x002fc800078e0002 */
[----:B--2---:R-:W-:Y:S01]  /*0430*/  FMUL.FTZ R5, R18, R15 ;  /* 0x0000000f12057220 */ /* 0x004fe20000410000 */
[----:B------:R-:W-:Y:S02]  /*0440*/  IMAD.WIDE R2, R12, 0x10, R2 ;  /* 0x000000100c027825 */ /* 0x000fe400078e0202 */
[----:B------:R-:W1:Y:S02]  /*0450*/  MUFU.RCP R11, R11 ;  /* 0x0000000b000b7308 */ /* 0x000e640000001000 */
[----:B---3--:R-:W-:-:S05]  /*0460*/  FMUL.FTZ R20, R20, R9 ;  /* 0x0000000914147220 */ /* 0x008fca0000410000 */
[----:B------:R-:W-:Y:S01]  /*0470*/  F2FP.F16.F32.PACK_AB R5, R20, R5 ;  /* 0x000000051405723e */ /* 0x000fe200000000ff */
[----:B------:R-:W2:Y:S01]  /*0480*/  MUFU.RCP R14, R14 ;  /* 0x0000000e000e7308 */ /* 0x000ea20000001000 */
[----:B0-----:R-:W-:-:S07]  /*0490*/  FMUL.FTZ R6, R22, R13 ;  /* 0x0000000d16067220 */ /* 0x001fce0000410000 */
[----:B------:R-:W0:Y:S01]  /*04a0*/  MUFU.RCP R16, R16 ;  /* 0x0000001000107308 */ /* 0x000e220000001000 */
[----:B-1----:R-:W-:-:S05]  /*04b0*/  FMUL.FTZ R11, R24, R11 ;  /* 0x0000000b180b7220 */ /* 0x002fca0000410000 */
[----:B------:R-:W-:Y:S01]  /*04c0*/  F2FP.F16.F32.PACK_AB R6, R11, R6 ;  /* 0x000000060b06723e */ /* 0x000fe200000000ff */
[----:B--2---:R-:W-:Y:S01]  /*04d0*/  FMUL.FTZ R7, R21, R14 ;  /* 0x0000000e15077220 */ /* 0x004fe20000410000 */
[----:B0-----:R-:W-:-:S05]  /*04e0*/  FMUL.FTZ R16, R23, R16 ;  /* 0x0000001017107220 */ /* 0x001fca0000410000 */
[----:B------:R-:W-:-:S05]  /*04f0*/  F2FP.F16.F32.PACK_AB R7, R16, R7 ;  /* 0x000000071007723e */ /* 0x000fca00000000ff */
[----:B------:R-:W-:Y:S01]  /*0500*/  STG.E.128 desc[UR4][R2.64], R4 ;  /* 0x0000000402007986 */ /* 0x000fe2000c101d04 */
[----:B------:R-:W-:Y:S05]  /*0510*/  EXIT ;  /* 0x000000000000794d */ /* 0x000fea0003800000 */
.L_x_7559:
        /* <DEDUP_REMOVED lines=189> */
.L_x_7562:
[----:B------:R-:W-:-:S13]  /*10f0*/  ISETP.GE.AND P0, PT, R25, R2, PT ;  /* 0x000000021900720c */ /* 0x000fda0003f06270 */
[----:B------:R-:W-:Y:S05]  /*1100*/  @P0 BRA `(.L_x_7564) ;  /* 0x0000000000300947 */ /* 0x000fea0003800000 */
[----:B0-----:R-:W0:Y:S01]  /*1110*/  LDC.64 R10, c[0x0][0x218] ;  /* 0x00008600ff0a7b82 */ /* 0x001e220000000a00 */
[----:B------:R-:W-:Y:S02]  /*1120*/  IADD3 R3, R0, R25, RZ ;  /* 0x0000001900037210 */ /* 0x000fe40007ffe0ff */
[----:B------:R-:W-:-:S03]  /*1130*/  IADD3 R25, R25, 0x80, RZ ;  /* 0x0000008019197810 */ /* 0x000fc60007ffe0ff */
[----:B0-----:R-:W-:-:S05]  /*1140*/  IMAD.WIDE.U32 R10, R3, 0x2, R10 ;  /* 0x00000002030a7825 */ /* 0x001fca00078e000a */
[----:B------:R1:W-:Y:S02]  /*1150*/  STG.E.U16 desc[UR4][R10.64], R5 ;  /* 0x000000050a007986 */ /* 0x0003e4000c101504 */
.L_x_7563:
[----:B------:R-:W-:-:S13]  /*1160*/  ISETP.GE.AND P0, PT, R25, R2, PT ;  /* 0x000000021900720c */ /* 0x000fda0003f06270 */
[----:B------:R-:W-:Y:S05]  /*1170*/  @P0 BRA `(.L_x_7565) ;  /* 0x0000000000340947 */ /* 0x000fea0003800000 */
[----:B-1----:R-:W1:Y:S01]  /*1180*/  LDC.64 R4, c[0x0][0x218] ;  /* 0x00008600ff047b82 */ /* 0x002e620000000a00 */
[----:B0-----:R-:W-:Y:S02]  /*1190*/  IADD3 R3, R0, R25, RZ ;  /* 0x0000001900037210 */ /* 0x001fe40007ffe0ff */
[----:B------:R-:W-:-:S03]  /*11a0*/  IADD3 R25, R25, 0x80, RZ ;  /* 0x0000008019197810 */ /* 0x000fc60007ffe0ff */
[----:B-1----:R-:W-:-:S05]  /*11b0*/  IMAD.WIDE.U32 R4, R3, 0x2, R4 ;  /* 0x0000000203047825 */ /* 0x002fca00078e0004 */
[----:B------:R1:W-:Y:S02]  /*11c0*/  STG.E.U16 desc[UR4][R4.64], R6 ;  /* 0x0000000604007986 */ /* 0x0003e4000c101504 */
.L_x_7564:
        /* <DEDUP_REMOVED lines=8> */
.L_x_7565:
[----:B------:R-:W-:Y:S05]  /*1250*/  BSYNC B1 ;  /* 0x0000000000017941 */ /* 0x000fea0003800000 */
.L_x_7561:
[----:B------:R-:W-:-:S13]  /*1260*/  ISETP.GE.AND P0, PT, R25, R2, PT ;  /* 0x000000021900720c */ /* 0x000fda0003f06270 */
[----:B-12---:R-:W1:Y:S01]  /*1270*/  @!P0 LDC.64 R4, c[0x0][0x218] ;  /* 0x00008600ff048b82 */ /* 0x006e620000000a00 */
[----:B0-----:R-:W-:Y:S02]  /*1280*/  @!P0 IADD3 R3, R0, R25, RZ ;  /* 0x0000001900038210 */ /* 0x001fe40007ffe0ff */
[----:B------:R-:W-:-:S03]  /*1290*/  @!P0 IADD3 R25, R25, 0x80, RZ ;  /* 0x0000008019198810 */ /* 0x000fc60007ffe0ff */
[----:B-1----:R-:W-:-:S05]  /*12a0*/  @!P0 IMAD.WIDE.U32 R4, R3, 0x2, R4 ;  /* 0x0000000203048825 */ /* 0x002fca00078e0004 */
[----:B------:R2:W-:Y:S02]  /*12b0*/  @!P0 STG.E.U16 desc[UR4][R4.64], R8 ;  /* 0x0000000804008986 */ /* 0x0005e4000c101504 */
.L_x_7566:
[----:B------:R-:W-:Y:S05]  /*12c0*/  BSYNC B0 ;  /* 0x0000000000007941 */ /* 0x000fea0003800000 */
.L_x_7560:
        /* <DEDUP_REMOVED lines=8> */
.L_x_7567:
        /* <DEDUP_REMOVED lines=11> */
.L_x_9614:


//--------------------- .text._ZN2at6native18elementwise_kernelILi128ELi4EZNS0_15gpu_kernel_implIZZZNS0_10glu_kernelERNS_18TensorIteratorBaseEENKUlvE_clEvENKUlvE0_clEvEUlffE_EEvS4_RKT_EUliE_EEviT1_ --------------------------
	.section	.text._ZN2at6native18elementwise_kernelILi128ELi4EZNS0_15gpu_kernel_implIZZZNS0_10glu_kernelERNS_18TensorIteratorBaseEENKUlvE_clEvENKUlvE0_clEvEUlffE_EEvS4_RKT_EUliE_EEviT1_,"ax",@progbits
	.align	128
        .global         _ZN2at6native18elementwise_kernelILi128ELi4EZNS0_15gpu_kernel_implIZZZNS0_10glu_kernelERNS_18TensorIteratorBaseEENKUlvE_clEvENKUlvE0_clEvEUlffE_EEvS4_RKT_EUliE_EEviT1_
        .type           _ZN2at6native18elementwise_kernelILi128ELi4EZNS0_15gpu_kernel_implIZZZNS0_10glu_kernelERNS_18TensorIteratorBaseEENKUlvE_clEvENKUlvE0_clEvEUlffE_EEvS4_RKT_EUliE_EEviT1_,@function
        .size           _ZN2at6native18elementwise_kernelILi128ELi4EZNS0_15gpu_kernel_implIZZZNS0_10glu_kernelERNS_18TensorIteratorBaseEENKUlvE_clEvENKUlvE0_clEvEUlffE_EEvS4_RKT_EUliE_EEviT1_,(.L_x_9615 - _ZN2at6native18elementwise_kernelILi128ELi4EZNS0_15gpu_kernel_implIZZZNS0_10glu_kernelERNS_18TensorIteratorBaseEENKUlvE_clEvENKUlvE0_clEvEUlffE_EEvS4_RKT_EUliE_EEviT1_)
        .other          _ZN2at6native18elementwise_kernelILi128ELi4EZNS0_15gpu_kernel_implIZZZNS0_10glu_kernelERNS_18TensorIteratorBaseEENKUlvE_clEvENKUlvE0_clEvEUlffE_EEvS4_RKT_EUliE_EEviT1_,@"STO_CUDA_ENTRY STV_DEFAULT"
_ZN2at6native18elementwise_kernelILi128ELi4EZNS0_15gpu_kernel_implIZZZNS0_10glu_kernelERNS_18TensorIteratorBaseEENKUlvE_clEvENKUlvE0_clEvEUlffE_EEvS4_RKT_EUliE_EEviT1_:
.text._ZN2at6native18elementwise_kernelILi128ELi4EZNS0_15gpu_kernel_implIZZZNS0_10glu_kernelERNS_18TensorIteratorBaseEENKUlvE_clEvENKUlvE0_clEvEUlffE_EEvS4_RKT_EUliE_EEviT1_:
        /* <DEDUP_REMOVED lines=365> */
.L_x_7570:
        /* <DEDUP_REMOVED lines=22> */
.L_x_7575:
[----:B------:R-:W2:Y:S02]  /*1830*/  LDG.E.U8 R2, desc[UR36][R2.64] ;  /* 0x0000002402027981 */ /* 0x000ea4000c1e1100 */
[----:B--2---:R-:W-:Y:S01]  /*1840*/  I2FP.F32.U32 R19, R2 ;  /* 0x0000000200137245 */ /* 0x004fe20000201000 */
[----:B------:R-:W-:Y:S06]  /*1850*/  BRA `(.L_x_7577) ;  /* 0x0000000c002c7947 */ /* 0x000fec0003800000 */
.L_x_7574:
        /* <DEDUP_REMOVED lines=9> */
.L_x_7579:
[----:B------:R-:W2:Y:S02]  /*18f0*/  LDG.E R2, desc[UR36][R2.64] ;  /* 0x0000002402027981 */ /* 0x000ea4000c1e1900 */
[----:B--2---:R-:W-:Y:S01]  /*1900*/  I2FP.F32.S32 R19, R2 ;  /* 0x0000000200137245 */ /* 0x004fe20000201400 */
[----:B------:R-:W-:Y:S06]  /*1910*/  BRA `(.L_x_7577) ;  /* 0x0000000800fc7947 */ /* 0x000fec0003800000 */
.L_x_7578:
[----:B------:R-:W2:Y:S02]  /*1920*/  LDG.E.U16 R2, desc[UR36][R2.64] ;  /* 0x0000002402027981 */ /* 0x000ea4000c1e1500 */
[----:B--2---:R0:W1:Y:S01]  /*1930*/  I2F.S16 R19, R2 ;  /* 0x0000000200137306 */ /* 0x0040620000101400 */
[----:B------:R-:W-:Y:S05]  /*1940*/  BRA `(.L_x_7577) ;  /* 0x0000000800f07947 */ /* 0x000fea0003800000 */
.L_x_7573:
        /* <DEDUP_REMOVED lines=8> */
.L_x_7581:
[----:B------:R-:W2:Y:S02]  /*19d0*/  LDG.E.U16 R2, desc[UR36][R2.64] ;  /* 0x0000002402027981 */ /* 0x000ea4000c1e1500 */
[----:B--2---:R-:W-:Y:S01]  /*19e0*/  HADD2.F32 R19, -RZ, R2.H0_H0 ;  /* 0x20000002ff137230 */ /* 0x004fe20000004100 */
[----:B------:R-:W-:Y:S06]  /*19f0*/  BRA `(.L_x_7577) ;  /* 0x0000000800c47947 */ /* 0x000fec0003800000 */
.L_x_7580:
        /* <DEDUP_REMOVED lines=8> */
.L_x_7583:
[----:B------:R-:W2:Y:S02]  /*1a80*/  LDG.E.U16 R2, desc[UR36][R2.64] ;  /* 0x0000002402027981 */ /* 0x000ea4000c1e1500 */
[----:B--2---:R-:W-:Y:S01]  /*1a90*/  HADD2.F32 R19, -RZ, R2.H0_H0 ;  /* 0x20000002ff137230 */ /* 0x004fe20000004100 */
[----:B------:R-:W-:Y:S06]  /*1aa0*/  BRA `(.L_x_7577) ;  /* 0x0000000800987947 */ /* 0x000fec0003800000 */
.L_x_7582:
[----:B------:R-:W2:Y:S01]  /*1ab0*/  LDG.E.64 R2, desc[UR36][R2.64] ;  /* 0x0000002402027981 */ /* 0x000ea2000c1e1b00 */
[----:B------:R-:W-:Y:S01]  /*1ac0*/  UMOV UR4, 0xf0000000 ;  /* 0xf000000000047882 */ /* 0x000fe20000000000 */
[----:B------:R-:W-:Y:S01]  /*1ad0*/  UMOV UR5, 0x380fffff ;  /* 0x380fffff00057882 */ /* 0x000fe20000000000 */
[----:B--2---:R-:W0:Y:S01]  /*1ae0*/  F2F.F32.F64 R19, R2 ;  /* 0x0000000200137310 */ /* 0x004e220000301000 */
[----:B------:R-:W-:-:S14]  /*1af0*/  DSETP.GEU.AND P0, PT, |R2|, UR4, PT ;  /* 0x0000000402007e2a */ /* 0x000fdc000bf0e200 */
[----:B0-----:R-:W-:Y:S01]  /*1b00*/  @!P0 FMUL R19, R19, 1.175494350822287508e-38 ;  /* 0x0080000013138820 */ /* 0x001fe20000400000 */
[----:B------:R-:W-:Y:S06]  /*1b10*/  BRA `(.L_x_7577) ;  /* 0x00000008007c7947 */ /* 0x000fec0003800000 */
.L_x_7572:
        /* <DEDUP_REMOVED lines=12> */
.L_x_7586:
[----:B------:R-:W2:Y:S01]  /*1be0*/  LDG.E.64 R2, desc[UR36][R2.64] ;  /* 0x0000002402027981 */ /* 0x000ea2000c1e1b00 */
[----:B------:R-:W-:Y:S01]  /*1bf0*/  UMOV UR4, 0xf0000000 ;  /* 0xf000000000047882 */ /* 0x000fe20000000000 */
[----:B------:R-:W-:Y:S01]  /*1c00*/  UMOV UR5, 0x380fffff ;  /* 0x380fffff00057882 */ /* 0x000fe20000000000 */
[----:B--2---:R-:W0:Y:S01]  /*1c10*/  F2F.F32.F64 R19, R2 ;  /* 0x0000000200137310 */ /* 0x004e220000301000 */
[----:B------:R-:W-:-:S14]  /*1c20*/  DSETP.GEU.AND P0, PT, |R2|, UR4, PT ;  /* 0x0000000402007e2a */ /* 0x000fdc000bf0e200 */
[----:B0-----:R-:W-:Y:S01]  /*1c30*/  @!P0 FMUL R19, R19, 1.175494350822287508e-38 ;  /* 0x0080000013138820 */ /* 0x001fe20000400000 */
[----:B------:R-:W-:Y:S06]  /*1c40*/  BRA `(.L_x_7577) ;  /* 0x0000000800307947 */ /* 0x000fec0003800000 */
.L_x_7585:
        /* <DEDUP_REMOVED lines=26> */
.L_x_7588:
        /* <DEDUP_REMOVED lines=13> */
.L_x_7587:
[----:B------:R-:W2:Y:S02]  /*1ec0*/  LDG.E.U16 R2, desc[UR36][R2.64] ;  /* 0x0000002402027981 */ /* 0x000ea4000c1e1500 */
[----:B--2---:R-:W-:Y:S01]  /*1ed0*/  IMAD.U32 R19, R2, 0x10000, RZ ;  /* 0x0001000002137824 */ /* 0x004fe200078e00ff */
[----:B------:R-:W-:Y:S06]  /*1ee0*/  BRA `(.L_x_7577) ;  /* 0x0000000400887947 */ /* 0x000fec0003800000 */
.L_x_7584:
        /* <DEDUP_REMOVED lines=11> */
.L_x_7591:
        /* <DEDUP_REMOVED lines=20> */
.L_x_7593:
[----:B------:R-:W-:Y:S05]  /*20e0*/  BSYNC B0 ;  /* 0x0000000000007941 */ /* 0x000fea0003800000 */
.L_x_7592:
[----:B------:R-:W-:Y:S01]  /*20f0*/  IMAD.SHL.U32 R2, R2, 0x100000, RZ ;  /* 0x0010000002027824 */ /* 0x000fe200078e00ff */
[----:B------:R-:W-:-:S04]  /*2100*/  LEA R0, R0, 0x3b800000, 0x17 ;  /* 0x3b80000000007811 */ /* 0x000fc800078eb8ff */
[----:B------:R-:W-:Y:S01]  /*2110*/  LOP3.LUT R19, R0, R2, R19, 0xfe, !PT ;  /* 0x0000000200137212 */ /* 0x000fe200078efe13 */
[----:B------:R-:W-:Y:S06]  /*2120*/  BRA `(.L_x_7577) ;  /* 0x0000000000f87947 */ /* 0x000fec0003800000 */
.L_x_7590:
        /* <DEDUP_REMOVED lines=20> */
.L_x_7595:
[----:B------:R-:W-:Y:S05]  /*2270*/  BSYNC B0 ;  /* 0x0000000000007941 */ /* 0x000fea0003800000 */
.L_x_7594:
[----:B------:R-:W-:Y:S01]  /*2280*/  IMAD.SHL.U32 R2, R2, 0x200000, RZ ;  /* 0x0020000002027824 */ /* 0x000fe200078e00ff */
[----:B------:R-:W-:-:S04]  /*2290*/  LEA R0, R0, 0x37800000, 0x17 ;  /* 0x3780000000007811 */ /* 0x000fc800078eb8ff */
[----:B------:R-:W-:Y:S01]  /*22a0*/  LOP3.LUT R19, R0, R2, R19, 0xfe, !PT ;  /* 0x0000000200137212 */ /* 0x000fe200078efe13 */
[----:B------:R-:W-:Y:S06]  /*22b0*/  BRA `(.L_x_7577) ;  /* 0x0000000000947947 */ /* 0x000fec0003800000 */
.L_x_7589:
        /* <DEDUP_REMOVED lines=14> */
.L_x_7576:
        /* <DEDUP_REMOVED lines=16> */
.L_x_7598:
[----:B------:R-:W-:Y:S01]  /*24a0*/  IMAD.MOV.U32 R19, RZ, RZ, RZ ;  /* 0x000000ffff137224 */ /* 0x000fe200078e00ff */
[----:B------:R-:W-:Y:S06]  /*24b0*/  BRA `(.L_x_7577) ;  /* 0x0000000000147947 */ /* 0x000fec0003800000 */
.L_x_7597:
[----:B------:R-:W2:Y:S02]  /*24c0*/  LDG.E.64 R2, desc[UR36][R2.64] ;  /* 0x0000002402027981 */ /* 0x000ea4000c1e1b00 */
[----:B--2---:R0:W1:Y:S01]  /*24d0*/  I2F.U64 R19, R2 ;  /* 0x0000000200137312 */ /* 0x0040620000301000 */
[----:B------:R-:W-:Y:S05]  /*24e0*/  BRA `(.L_x_7577) ;  /* 0x0000000000087947 */ /* 0x000fea0003800000 */
.L_x_7596:
[----:B------:R-:W2:Y:S02]  /*24f0*/  LDG.E R2, desc[UR36][R2.64] ;  /* 0x0000002402027981 */ /* 0x000ea4000c1e1900 */
[----:B--2---:R-:W-:-:S07]  /*2500*/  I2FP.F32.U32 R19, R2 ;  /* 0x0000000200137245 */ /* 0x004fce0000201000 */
.L_x_7577:
[----:B------:R-:W-:Y:S05]  /*2510*/  BSYNC B6 ;  /* 0x0000000000067941 */ /* 0x000fea0003800000 */
.L_x_7571:
        /* <DEDUP_REMOVED lines=19> */
.L_x_7603:
[----:B------:R-:W2:Y:S02]  /*2650*/  LDG.E.U8 R0, desc[UR36][R2.64] ;  /* 0x0000002402007981 */ /* 0x000ea4000c1e1100 */
[----:B--2---:R-:W-:Y:S01]  /*2660*/  I2FP.F32.U32 R0, R0 ;  /* 0x0000000000007245 */ /* 0x004fe20000201000 */
[----:B------:R-:W-:Y:S06]  /*2670*/  BRA `(.L_x_7605) ;  /* 0x0000000c002c7947 */ /* 0x000fec0003800000 */
.L_x_7602:
        /* <DEDUP_REMOVED lines=9> */
.L_x_7607:
[----:B------:R-:W2:Y:S02]  /*2710*/  LDG.E R0, desc[UR36][R2.64] ;  /* 0x0000002402007981 */ /* 0x000ea4000c1e1900 */
[----:B--2---:R-:W-:Y:S01]  /*2720*/  I2FP.F32.S32 R0, R0 ;  /* 0x0000000000007245 */ /* 0x004fe20000201400 */
[----:B------:R-:W-:Y:S06]  /*2730*/  BRA `(.L_x_7605) ;  /* 0x0000000800fc7947 */ /* 0x000fec0003800000 */
.L_x_7606:
[----:B------:R-:W2:Y:S02]  /*2740*/  LDG.E.U16 R0, desc[UR36][R2.64] ;  /* 0x0000002402007981 */ /* 0x000ea4000c1e1500 */
[----:B--2---:R-:W4:Y:S01]  /*2750*/  I2F.S16 R0, R0 ;  /* 0x0000000000007306 */ /* 0x004f220000101400 */
[----:B------:R-:W-:Y:S05]  /*2760*/  BRA `(.L_x_7605) ;  /* 0x0000000800f07947 */ /* 0x000fea0003800000 */
.L_x_7601:
        /* <DEDUP_REMOVED lines=8> */
.L_x_7609:
[----:B------:R-:W2:Y:S02]  /*27f0*/  LDG.E.U16 R0, desc[UR36][R2.64] ;  /* 0x0000002402007981 */ /* 0x000ea4000c1e1500 */
[----:B--2---:R-:W-:Y:S01]  /*2800*/  HADD2.F32 R0, -RZ, R0.H0_H0 ;  /* 0x20000000ff007230 */ /* 0x004fe20000004100 */
[----:B------:R-:W-:Y:S06]  /*2810*/  BRA `(.L_x_7605) ;  /* 0x0000000800c47947 */ /* 0x000fec0003800000 */
.L_x_7608:
        /* <DEDUP_REMOVED lines=8> */
.L_x_7611:
[----:B------:R-:W2:Y:S02]  /*28a0*/  LDG.E.U16 R0, desc[UR36][R2.64] ;  /* 0x0000002402007981 */ /* 0x000ea4000c1e1500 */
[----:B--2---:R-:W-:Y:S01]  /*28b0*/  HADD2.F32 R0, -RZ, R0.H0_H0 ;  /* 0x20000000ff007230 */ /* 0x004fe20000004100 */
[----:B------:R-:W-:Y:S06]  /*28c0*/  BRA `(.L_x_7605) ;  /* 0x0000000800987947 */ /* 0x000fec0003800000 */
.L_x_7610:
[----:B------:R-:W2:Y:S01]  /*28d0*/  LDG.E.64 R2, desc[UR36][R2.64] ;  /* 0x0000002402027981 */ /* 0x000ea2000c1e1b00 */
[----:B------:R-:W-:Y:S01]  /*28e0*/  UMOV UR4, 0xf0000000 ;  /* 0xf000000000047882 */ /* 0x000fe20000000000 */
[----:B------:R-:W-:Y:S01]  /*28f0*/  UMOV UR5, 0x380fffff ;  /* 0x380fffff00057882 */ /* 0x000fe20000000000 */
[----:B--2---:R-:W0:Y:S01]  /*2900*/  F2F.F32.F64 R0, R2 ;  /* 0x0000000200007310 */ /* 0x004e220000301000 */
[----:B------:R-:W-:-:S14]  /*2910*/  DSETP.GEU.AND P0, PT, |R2|, UR4, PT ;  /* 0x0000000402007e2a */ /* 0x000fdc000bf0e200 */
[----:B0-----:R-:W-:Y:S01]  /*2920*/  @!P0 FMUL R0, R0, 1.175494350822287508e-38 ;  /* 0x0080000000008820 */ /* 0x001fe20000400000 */
[----:B------:R-:W-:Y:S06]  /*2930*/  BRA `(.L_x_7605) ;  /* 0x00000008007c7947 */ /* 0x000fec0003800000 */
.L_x_7600:
        /* <DEDUP_REMOVED lines=12> */
.L_x_7614:
[----:B------:R-:W2:Y:S01]  /*2a00*/  LDG.E.64 R2, desc[UR36][R2.64] ;  /* 0x0000002402027981 */ /* 0x000ea2000c1e1b00 */
[----:B------:R-:W-:Y:S01]  /*2a10*/  UMOV UR4, 0xf0000000 ;  /* 0xf000000000047882 */ /* 0x000fe20000000000 */
[----:B------:R-:W-:Y:S01]  /*2a20*/  UMOV UR5, 0x380fffff ;  /* 0x380fffff00057882 */ /* 0x000fe20000000000 */
[----:B--2---:R-:W0:Y:S01]  /*2a30*/  F2F.F32.F64 R0, R2 ;  /* 0x0000000200007310 */ /* 0x004e220000301000 */
[----:B------:R-:W-:-:S14]  /*2a40*/  DSETP.GEU.AND P0, PT, |R2|, UR4, PT ;  /* 0x0000000402007e2a */ /* 0x000fdc000bf0e200 */
[----:B0-----:R-:W-:Y:S01]  /*2a50*/  @!P0 FMUL R0, R0, 1.175494350822287508e-38 ;  /* 0x0080000000008820 */ /* 0x001fe20000400000 */
[----:B------:R-:W-:Y:S06]  /*2a60*/  BRA `(.L_x_7605) ;  /* 0x0000000800307947 */ /* 0x000fec0003800000 */
.L_x_7613:
        /* <DEDUP_REMOVED lines=26> */
.L_x_7616:
        /* <DEDUP_REMOVED lines=13> */
.L_x_7615:
[----:B------:R-:W2:Y:S02]  /*2ce0*/  LDG.E.U16 R0, desc[UR36][R2.64] ;  /* 0x0000002402007981 */ /* 0x000ea4000c1e1500 */
[----:B--2---:R-:W-:Y:S01]  /*2cf0*/  IMAD.U32 R0, R0, 0x10000, RZ ;  /* 0x0001000000007824 */ /* 0x004fe200078e00ff */
[----:B------:R-:W-:Y:S06]  /*2d00*/  BRA `(.L_x_7605) ;  /* 0x0000000400887947 */ /* 0x000fec0003800000 */
.L_x_7612:
        /* <DEDUP_REMOVED lines=11> */
.L_x_7619:
        /* <DEDUP_REMOVED lines=20> */
.L_x_7621:
[----:B------:R-:W-:Y:S05]  /*2f00*/  BSYNC B0 ;  /* 0x0000000000007941 */ /* 0x000fea0003800000 */
.L_x_7620:
[----:B------:R-:W-:Y:S01]  /*2f10*/  LEA R3, R0, 0x3b800000, 0x17 ;  /* 0x3b80000000037811 */ /* 0x000fe200078eb8ff */
[----:B------:R-:W-:-:S05]  /*2f20*/  IMAD.SHL.U32 R0, R2, 0x100000, RZ ;  /* 0x0010000002007824 */ /* 0x000fca00078e00ff */
[----:B------:R-:W-:Y:S01]  /*2f30*/  LOP3.LUT R0, R3, R0, R4, 0xfe, !PT ;  /* 0x0000000003007212 */ /* 0x000fe200078efe04 */
[----:B------:R-:W-:Y:S06]  /*2f40*/  BRA `(.L_x_7605) ;  /* 0x0000000000f87947 */ /* 0x000fec0003800000 */
.L_x_7618:
        /* <DEDUP_REMOVED lines=20> */
.L_x_7623:
[----:B------:R-:W-:Y:S05]  /*3090*/  BSYNC B0 ;  /* 0x0000000000007941 */ /* 0x000fea0003800000 */
.L_x_7622:
[----:B------:R-:W-:Y:S01]  /*30a0*/  LEA R3, R0, 0x37800000, 0x17 ;  /* 0x3780000000037811 */ /* 0x000fe200078eb8ff */
[----:B------:R-:W-:-:S05]  /*30b0*/  IMAD.SHL.U32 R0, R2, 0x200000, RZ ;  /* 0x0020000002007824 */ /* 0x000fca00078e00ff */
[----:B------:R-:W-:Y:S01]  /*30c0*/  LOP3.LUT R0, R3, R0, R4, 0xfe, !PT ;  /* 0x0000000003007212 */ /* 0x000fe200078efe04 */
[----:B------:R-:W-:Y:S06]  /*30d0*/  BRA `(.L_x_7605) ;  /* 0x0000000000947947 */ /* 0x000fec0003800000 */
.L_x_7617:
        /* <DEDUP_REMOVED lines=14> */
.L_x_7604:
        /* <DEDUP_REMOVED lines=16> */
.L_x_7626:
[----:B------:R-:W-:Y:S01]  /*32c0*/  IMAD.MOV.U32 R0, RZ, RZ, RZ ;  /* 0x000000ffff007224 */ /* 0x000fe200078e00ff */
[----:B------:R-:W-:Y:S06]  /*32d0*/  BRA `(.L_x_7605) ;  /* 0x0000000000147947 */ /* 0x000fec0003800000 */
.L_x_7625:
[----:B------:R-:W2:Y:S02]  /*32e0*/  LDG.E.64 R2, desc[UR36][R2.64] ;  /* 0x0000002402027981 */ /* 0x000ea4000c1e1b00 */
[----:B--2---:R0:W1:Y:S01]  /*32f0*/  I2F.U64 R0, R2 ;  /* 0x0000000200007312 */ /* 0x0040620000301000 */
[----:B------:R-:W-:Y:S05]  /*3300*/  BRA `(.L_x_7605) ;  /* 0x0000000000087947 */ /* 0x000fea0003800000 */
.L_x_7624:
[----:B------:R-:W2:Y:S02]  /*3310*/  LDG.E R0, desc[UR36][R2.64] ;  /* 0x0000002402007981 */ /* 0x000ea4000c1e1900 */
[----:B--2---:R-:W-:-:S07]  /*3320*/  I2FP.F32.U32 R0, R0 ;  /* 0x0000000000007245 */ /* 0x004fce0000201000 */
.L_x_7605:
[----:B------:R-:W-:Y:S05]  /*3330*/  BSYNC B6 ;  /* 0x0000000000067941 */ /* 0x000fea0003800000 */
.L_x_7599:
[----:B01--45:R-:W-:Y:S01]  /*3340*/  FMUL.FTZ R0, R0, -1.4426950216293334961 ;  /* 0xbfb8aa3b00007820 */ /* 0x033fe20000410000 */
[----:B------:R-:W0:Y:S05]  /*3350*/  LDC.U8 R5, c[0x0][0x491] ;  /* 0x00012440ff057b82 */ /* 0x000e2a0000000000 */
[----:B------:R-:W2:Y:S02]  /*3360*/  MUFU.EX2 R0, R0 ;  /* 0x0000000000007308 */ /* 0x000ea40000000800 */
[----:B--23--:R-:W-:Y:S01]  /*3370*/  FADD.FTZ R3, R0, 1 ;  /* 0x3f80000000037421 */ /* 0x00cfe20000010000 */
[----:B0-----:R-:W-:-:S05]  /*3380*/  PRMT R4, R5, 0x9910, RZ ;  /* 0x0000991005047816 */ /* 0x001fca00000000ff */
[----:B------:R-:W0:Y:S01]  /*3390*/  MUFU.RCP R2, R3 ;  /* 0x0000000300027308 */ /* 0x000e220000001000 */
[----:B------:R-:W-:Y:S01]  /*33a0*/  ISETP.GT.AND P0, PT, R4, 0x9, PT ;  /* 0x000000090400780c */ /* 0x000fe20003f04270 */
[----:B0-----:R-:W-:-:S12]  /*33b0*/  FMUL.FTZ R2, R2, R19 ;  /* 0x0000001302027220 */ /* 0x001fd80000410000 */
        /* <DEDUP_REMOVED lines=12> */
.L_x_7630:
[----:B------:R-:W0:Y:S02]  /*3480*/  F2I.S64.TRUNC R2, R2 ;  /* 0x0000000200027311 */ /* 0x000e24000020d900 */
[----:B0-----:R-:W-:-:S05]  /*3490*/  IMAD.MOV.U32 R5, RZ, RZ, R2 ;  /* 0x000000ffff057224 */ /* 0x001fca00078e0002 */
[----:B------:R0:W-:Y:S01]  /*34a0*/  STG.E.U8 desc[UR36][R16.64], R5 ;  /* 0x0000000510007986 */ /* 0x0001e2000c101124 */
[----:B------:R-:W-:Y:S05]  /*34b0*/  BRA `(.L_x_7632) ;  /* 0x0000000c00407947 */ /* 0x000fea0003800000 */
.L_x_7629:
        /* <DEDUP_REMOVED lines=9> */
.L_x_7634:
[----:B------:R-:W0:Y:S02]  /*3550*/  F2I.FTZ.TRUNC.NTZ R3, R2 ;  /* 0x0000000200037305 */ /* 0x000e24000021f100 */
[----:B0-----:R0:W-:Y:S01]  /*3560*/  STG.E desc[UR36][R16.64], R3 ;  /* 0x0000000310007986 */ /* 0x0011e2000c101924 */
[----:B------:R-:W-:Y:S05]  /*3570*/  BRA `(.L_x_7632) ;  /* 0x0000000c00107947 */ /* 0x000fea0003800000 */
.L_x_7633:
[----:B------:R-:W0:Y:S02]  /*3580*/  F2I.FTZ.TRUNC.NTZ R3, R2 ;  /* 0x0000000200037305 */ /* 0x000e24000021f100 */
[----:B0-----:R0:W-:Y:S01]  /*3590*/  STG.E.U16 desc[UR36][R16.64], R3 ;  /* 0x0000000310007986 */ /* 0x0011e2000c101524 */
[----:B------:R-:W-:Y:S05]  /*35a0*/  BRA `(.L_x_7632) ;  /* 0x0000000c00047947 */ /* 0x000fea0003800000 */
.L_x_7628:
        /* <DEDUP_REMOVED lines=8> */
.L_x_7636:
[----:B------:R-:W-:-:S05]  /*3630*/  F2FP.F16.F32.PACK_AB R2, RZ, R2 ;  /* 0x00000002ff02723e */ /* 0x000fca00000000ff */
[----:B------:R0:W-:Y:S01]  /*3640*/  STG.E.U16 desc[UR36][R16.64], R2 ;  /* 0x0000000210007986 */ /* 0x0001e2000c101524 */
[----:B------:R-:W-:Y:S05]  /*3650*/  BRA `(.L_x_7632) ;  /* 0x0000000800d87947 */ /* 0x000fea0003800000 */
.L_x_7635:
        /* <DEDUP_REMOVED lines=9> */
.L_x_7638:
[----:B------:R-:W-:-:S04]  /*36f0*/  F2FP.F16.F32.PACK_AB R3, RZ, R2 ;  /* 0x00000002ff03723e */ /* 0x000fc800000000ff */
[----:B------:R-:W-:-:S05]  /*3700*/  PRMT R3, R3, 0x5410, RZ ;  /* 0x0000541003037816 */ /* 0x000fca00000000ff */
[----:B------:R2:W-:Y:S01]  /*3710*/  STG.E desc[UR36][R16.64], R3 ;  /* 0x0000000310007986 */ /* 0x0005e2000c101924 */
[----:B------:R-:W-:Y:S05]  /*3720*/  BRA `(.L_x_7632) ;  /* 0x0000000800a47947 */ /* 0x000fea0003800000 */
.L_x_7637:
[----:B------:R-:W-:-:S06]  /*3730*/  FMUL.FTZ R2, R2, 1 ;  /* 0x3f80000002027820 */ /* 0x000fcc0000410000 */
[----:B------:R-:W0:Y:S02]  /*3740*/  F2F.F64.F32 R2, R2 ;  /* 0x0000000200027310 */ /* 0x000e240000201800 */
[----:B0-----:R4:W-:Y:S01]  /*3750*/  STG.E.64 desc[UR36][R16.64], R2 ;  /* 0x0000000210007986 */ /* 0x0019e2000c101b24 */
[----:B------:R-:W-:Y:S05]  /*3760*/  BRA `(.L_x_7632) ;  /* 0x0000000800947947 */ /* 0x000fea0003800000 */
.L_x_7627:
        /* <DEDUP_REMOVED lines=12> */
.L_x_7641:
[----:B------:R-:W-:Y:S01]  /*3830*/  FMUL.FTZ R4, R2, 1 ;  /* 0x3f80000002047820 */ /* 0x000fe20000410000 */
[----:B------:R-:W-:-:S05]  /*3840*/  CS2R R6, SRZ ;  /* 0x0000000000067805 */ /* 0x000fca000001ff00 */
[----:B------:R-:W0:Y:S02]  /*3850*/  F2F.F64.F32 R4, R4 ;  /* 0x0000000400047310 */ /* 0x000e240000201800 */
[----:B0-----:R0:W-:Y:S01]  /*3860*/  STG.E.128 desc[UR36][R16.64], R4 ;  /* 0x0000000410007986 */ /* 0x0011e2000c101d24 */
[----:B------:R-:W-:Y:S05]  /*3870*/  BRA `(.L_x_7632) ;  /* 0x0000000800507947 */ /* 0x000fea0003800000 */
.L_x_7640:
        /* <DEDUP_REMOVED lines=20> */
.L_x_7645:
[----:B------:R-:W-:Y:S05]  /*39c0*/  BSYNC B0 ;  /* 0x0000000000007941 */ /* 0x000fea0003800000 */
.L_x_7644:
[----:B------:R-:W-:-:S05]  /*39d0*/  LOP3.LUT R5, R0, R5, RZ, 0xfc, !PT ;  /* 0x0000000500057212 */ /* 0x000fca00078efcff */
[----:B------:R0:W-:Y:S01]  /*39e0*/  STG.E.U8 desc[UR36][R16.64], R5 ;  /* 0x0000000510007986 */ /* 0x0001e2000c101124 */
[----:B------:R-:W-:Y:S05]  /*39f0*/  BRA `(.L_x_7632) ;  /* 0x0000000400f07947 */ /* 0x000fea0003800000 */
.L_x_7643:
        /* <DEDUP_REMOVED lines=12> */
.L_x_7647:
[----:B------:R-:W-:Y:S01]  /*3ac0*/  IMAD.MOV.U32 R0, RZ, RZ, 0x7f ;  /* 0x0000007fff007424 */ /* 0x000fe200078e00ff */
[----:B------:R-:W-:-:S04]  /*3ad0*/  ISETP.GT.U32.AND P0, PT, R4, 0x7f800000, PT ;  /* 0x7f8000000400780c */ /* 0x000fc80003f04070 */
[----:B------:R-:W-:-:S09]  /*3ae0*/  SEL R0, R0, 0x7c, P0 ;  /* 0x0000007c00007807 */ /* 0x000fd20000000000 */
.L_x_7648:
[----:B------:R-:W-:Y:S05]  /*3af0*/  BSYNC B0 ;  /* 0x0000000000007941 */ /* 0x000fea0003800000 */
.L_x_7646:
[----:B------:R-:W-:-:S04]  /*3b00*/  LOP3.LUT R2, R2, 0x80000000, RZ, 0xc0, !PT ;  /* 0x8000000002027812 */ /* 0x000fc800078ec0ff */
[----:B------:R-:W-:-:S04]  /*3b10*/  SHF.R.U32.HI R3, RZ, 0x18, R2 ;  /* 0x00000018ff037819 */ /* 0x000fc80000011602 */
[----:B------:R-:W-:-:S05]  /*3b20*/  LOP3.LUT R3, R0, R3, RZ, 0xfc, !PT ;  /* 0x0000000300037212 */ /* 0x000fca00078efcff */
[----:B------:R0:W-:Y:S01]  /*3b30*/  STG.E.U8 desc[UR36][R16.64], R3 ;  /* 0x0000000310007986 */ /* 0x0001e2000c101124 */
[----:B------:R-:W-:Y:S05]  /*3b40*/  BRA `(.L_x_7632) ;  /* 0x00000004009c7947 */ /* 0x000fea0003800000 */
.L_x_7642:
[----:B------:R-:W-:-:S05]  /*3b50*/  F2FP.BF16.F32.PACK_AB R2, RZ, R2 ;  /* 0x00000002ff02723e */ /* 0x000fca00000010ff */
[----:B------:R0:W-:Y:S01]  /*3b60*/  STG.E.U16 desc[UR36][R16.64], R2 ;  /* 0x0000000210007986 */ /* 0x0001e2000c101524 */
[----:B------:R-:W-:Y:S05]  /*3b70*/  BRA `(.L_x_7632) ;  /* 0x0000000400907947 */ /* 0x000fea0003800000 */
.L_x_7639:
        /* <DEDUP_REMOVED lines=11> */
.L_x_7651:
        /* <DEDUP_REMOVED lines=16> */
.L_x_7654:
[----:B------:R-:W-:-:S04]  /*3d30*/  LOP3.LUT R2, R2, 0x80000000, RZ, 0xc0, !PT ;  /* 0x8000000002027812 */ /* 0x000fc800078ec0ff */
[----:B------:R-:W-:-:S04]  /*3d40*/  SHF.R.U32.HI R3, RZ, 0x18, R2 ;  /* 0x00000018ff037819 */ /* 0x000fc80000011602 */
[----:B------:R-:W-:-:S04]  /*3d50*/  LOP3.LUT R0, R0, R3, RZ, 0xfc, !PT ;  /* 0x0000000300007212 */ /* 0x000fc800078efcff */
[----:B------:R-:W-:-:S07]  /*3d60*/  PRMT R8, R0, 0x7610, R8 ;  /* 0x0000761000087816 */ /* 0x000fce0000000008 */
.L_x_7653:
[----:B------:R-:W-:Y:S05]  /*3d70*/  BSYNC B0 ;  /* 0x0000000000007941 */ /* 0x000fea0003800000 */
.L_x_7652:
[----:B------:R0:W-:Y:S01]  /*3d80*/  STG.E.U8 desc[UR36][R16.64], R8 ;  /* 0x0000000810007986 */ /* 0x0001e2000c101124 */
[----:B------:R-:W-:Y:S05]  /*3d90*/  BRA `(.L_x_7632) ;  /* 0x0000000400087947 */ /* 0x000fea0003800000 */
.L_x_7650:
        /* <DEDUP_REMOVED lines=16> */
.L_x_7657:
[----:B------:R-:W-:-:S04]  /*3ea0*/  LOP3.LUT R2, R2, 0x80000000, RZ, 0xc0, !PT ;  /* 0x8000000002027812 */ /* 0x000fc800078ec0ff */
[----:B------:R-:W-:-:S04]  /*3eb0*/  SHF.R.U32.HI R3, RZ, 0x18, R2 ;  /* 0x00000018ff037819 */ /* 0x000fc80000011602 */
[----:B------:R-:W-:-:S04]  /*3ec0*/  LOP3.LUT R0, R0, R3, RZ, 0xfc, !PT ;  /* 0x0000000300007212 */ /* 0x000fc800078efcff */
[----:B------:R-:W-:-:S07]  /*3ed0*/  PRMT R8, R0, 0x7610, R8 ;  /* 0x0000761000087816 */ /* 0x000fce0000000008 */
.L_x_7656:
[----:B------:R-:W-:Y:S05]  /*3ee0*/  BSYNC B0 ;  /* 0x0000000000007941 */ /* 0x000fea0003800000 */
.L_x_7655:
[----:B------:R0:W-:Y:S01]  /*3ef0*/  STG.E.U8 desc[UR36][R16.64], R8 ;  /* 0x0000000810007986 */ /* 0x0001e2000c101124 */
[----:B------:R-:W-:Y:S05]  /*3f00*/  BRA `(.L_x_7632) ;  /* 0x0000000000ac7947 */ /* 0x000fea0003800000 */
.L_x_7649:
        /* <DEDUP_REMOVED lines=21> */
.L_x_7631:
        /* <DEDUP_REMOVED lines=16> */
.L_x_7660:
[----:B------:R-:W-:Y:S05]  /*4160*/  BRA `(.L_x_7632) ;  /* 0x0000000000147947 */ /* 0x000fea0003800000 */
.L_x_7659:
[----:B------:R-:W0:Y:S02]  /*4170*/  F2I.U64.TRUNC R2, R2 ;  /* 0x0000000200027311 */ /* 0x000e24000020d800 */
[----:B0-----:R0:W-:Y:S01]  /*4180*/  STG.E.64 desc[UR36][R16.64], R2 ;  /* 0x0000000210007986 */ /* 0x0011e2000c101b24 */
[----:B------:R-:W-:Y:S05]  /*4190*/  BRA `(.L_x_7632) ;  /* 0x0000000000087947 */ /* 0x000fea0003800000 */
.L_x_7658:
[----:B------:R-:W0:Y:S02]  /*41a0*/  F2I.FTZ.U32.TRUNC.NTZ R3, R2 ;  /* 0x0000000200037305 */ /* 0x000e24000021f000 */
[----:B0-----:R0:W-:Y:S02]  /*41b0*/  STG.E desc[UR36][R16.64], R3 ;  /* 0x0000000310007986 */ /* 0x0011e4000c101924 */
.L_x_7632:
[----:B------:R-:W-:-:S04]  /*41c0*/  IMAD R18, R18, 0x200, R23 ;  /* 0x0000020012127824 */ /* 0x000fc800078e0217 */
[----:B------:R-:W-:-:S07]  /*41d0*/  VIADD R19, R18, 0x80 ;  /* 0x0000008012137836 */ /* 0x000fce0000000000 */
.L_x_7569:
[----:B------:R-:W-:Y:S05]  /*41e0*/  BSYNC B7 ;  /* 0x0000000000077941 */ /* 0x000fea0003800000 */
.L_x_7568:
        /* <DEDUP_REMOVED lines=358> */
.L_x_7663:
        /* <DEDUP_REMOVED lines=22> */
.L_x_7668:
[----:B------:R-:W2:Y:S02]  /*59b0*/  LDG.E.U8 R2, desc[UR36][R2.64] ;  /* 0x0000002402027981 */ /* 0x000ea4000c1e1100 */
[----:B--2---:R-:W-:Y:S01]  /*59c0*/  I2FP.F32.U32 R22, R2 ;  /* 0x0000000200167245 */ /* 0x004fe20000201000 */
[----:B------:R-:W-:Y:S06]  /*59d0*/  BRA `(.L_x_7670) ;  /* 0x0000000c002c7947 */ /* 0x000fec0003800000 */
.L_x_7667:
        /* <DEDUP_REMOVED lines=9> */
.L_x_7672:
[----:B------:R-:W2:Y:S02]  /*5a70*/  LDG.E R2, desc[UR36][R2.64] ;  /* 0x0000002402027981 */ /* 0x000ea4000c1e1900 */
[----:B--2---:R-:W-:Y:S01]  /*5a80*/  I2FP.F32.S32 R22, R2 ;  /* 0x0000000200167245 */ /* 0x004fe20000201400 */
[----:B------:R-:W-:Y:S06]  /*5a90*/  BRA `(.L_x_7670) ;  /* 0x0000000800fc7947 */ /* 0x000fec0003800000 */
.L_x_7671:
[----:B------:R-:W2:Y:S02]  /*5aa0*/  LDG.E.U16 R2, desc[UR36][R2.64] ;  /* 0x0000002402027981 */ /* 0x000ea4000c1e1500 */
[----:B--2---:R0:W1:Y:S01]  /*5ab0*/  I2F.S16 R22, R2 ;  /* 0x0000000200167306 */ /* 0x0040620000101400 */
[----:B------:R-:W-:Y:S05]  /*5ac0*/  BRA `(.L_x_7670) ;  /* 0x0000000800f07947 */ /* 0x000fea0003800000 */
.L_x_7666:
        /* <DEDUP_REMOVED lines=8> */
.L_x_7674:
[----:B------:R-:W2:Y:S02]  /*5b50*/  LDG.E.U16 R2, desc[UR36][R2.64] ;  /* 0x0000002402027981 */ /* 0x000ea4000c1e1500 */
[----:B--2---:R-:W-:Y:S01]  /*5b60*/  HADD2.F32 R22, -RZ, R2.H0_H0 ;  /* 0x20000002ff167230 */ /* 0x004fe20000004100 */
[----:B------:R-:W-:Y:S06]  /*5b70*/  BRA `(.L_x_7670) ;  /* 0x0000000800c47947 */ /* 0x000fec0003800000 */
.L_x_7673:
        /* <DEDUP_REMOVED lines=8> */
.L_x_7676:
[----:B------:R-:W2:Y:S02]  /*5c00*/  LDG.E.U16 R2, desc[UR36][R2.64] ;  /* 0x0000002402027981 */ /* 0x000ea4000c1e1500 */
[----:B--2---:R-:W-:Y:S01]  /*5c10*/  HADD2.F32 R22, -RZ, R2.H0_H0 ;  /* 0x20000002ff167230 */ /* 0x004fe20000004100 */
[----:B------:R-:W-:Y:S06]  /*5c20*/  BRA `(.L_x_7670) ;  /* 0x0000000800987947 */ /* 0x000fec0003800000 */
.L_x_7675:
[----:B------:R-:W2:Y:S01]  /*5c30*/  LDG.E.64 R2, desc[UR36][R2.64] ;  /* 0x0000002402027981 */ /* 0x000ea2000c1e1b00 */
[----:B------:R-:W-:Y:S01]  /*5c40*/  UMOV UR4, 0xf0000000 ;  /* 0xf000000000047882 */ /* 0x000fe20000000000 */
[----:B------:R-:W-:Y:S01]  /*5c50*/  UMOV UR5, 0x380fffff ;  /* 0x380fffff00057882 */ /* 0x000fe20000000000 */
[----:B--2---:R-:W0:Y:S01]  /*5c60*/  F2F.F32.F64 R22, R2 ;  /* 0x0000000200167310 */ /* 0x004e220000301000 */
[----:B------:R-:W-:-:S14]  /*5c70*/  DSETP.GEU.AND P0, PT, |R2|, UR4, PT ;  /* 0x0000000402007e2a */ /* 0x000fdc000bf0e200 */
[----:B0-----:R-:W-:Y:S01]  /*5c80*/  @!P0 FMUL R22, R22, 1.175494350822287508e-38 ;  /* 0x0080000016168820 */ /* 0x001fe20000400000 */
[----:B------:R-:W-:Y:S06]  /*5c90*/  BRA `(.L_x_7670) ;  /* 0x00000008007c7947 */ /* 0x000fec0003800000 */
.L_x_7665:
        /* <DEDUP_REMOVED lines=12> */
.L_x_7679:
[----:B------:R-:W2:Y:S01]  /*5d60*/  LDG.E.64 R2, desc[UR36][R2.64] ;  /* 0x0000002402027981 */ /* 0x000ea2000c1e1b00 */
[----:B------:R-:W-:Y:S01]  /*5d70*/  UMOV UR4, 0xf0000000 ;  /* 0xf000000000047882 */ /* 0x000fe20000000000 */
[----:B------:R-:W-:Y:S01]  /*5d80*/  UMOV UR5, 0x380fffff ;  /* 0x380fffff00057882 */ /* 0x000fe20000000000 */
[----:B--2---:R-:W0:Y:S01]  /*5d90*/  F2F.F32.F64 R22, R2 ;  /* 0x0000000200167310 */ /* 0x004e220000301000 */
[----:B------:R-:W-:-:S14]  /*5da0*/  DSETP.GEU.AND P0, PT, |R2|, UR4, PT ;  /* 0x0000000402007e2a */ /* 0x000fdc000bf0e200 */
[----:B0-----:R-:W-:Y:S01]  /*5db0*/  @!P0 FMUL R22, R22, 1.175494350822287508e-38 ;  /* 0x0080000016168820 */ /* 0x001fe20000400000 */
[----:B------:R-:W-:Y:S06]  /*5dc0*/  BRA `(.L_x_7670) ;  /* 0x0000000800307947 */ /* 0x000fec0003800000 */
.L_x_7678:
        /* <DEDUP_REMOVED lines=26> */
.L_x_7681:
        /* <DEDUP_REMOVED lines=13> */
.L_x_7680:
[----:B------:R-:W2:Y:S02]  /*6040*/  LDG.E.U16 R2, desc[UR36][R2.64] ;  /* 0x0000002402027981 */ /* 0x000ea4000c1e1500 */
[----:B--2---:R-:W-:Y:S01]  /*6050*/  IMAD.U32 R22, R2, 0x10000, RZ ;  /* 0x0001000002167824 */ /* 0x004fe200078e00ff */
[----:B------:R-:W-:Y:S06]  /*6060*/  BRA `(.L_x_7670) ;  /* 0x0000000400887947 */ /* 0x000fec0003800000 */
.L_x_7677:
        /* <DEDUP_REMOVED lines=11> */
.L_x_7684:
        /* <DEDUP_REMOVED lines=20> */
.L_x_7686:
[----:B------:R-:W-:Y:S05]  /*6260*/  BSYNC B0 ;  /* 0x0000000000007941 */ /* 0x000fea0003800000 */
.L_x_7685:
[----:B------:R-:W-:Y:S01]  /*6270*/  IMAD.SHL.U32 R2, R2, 0x100000, RZ ;  /* 0x0010000002027824 */ /* 0x000fe200078e00ff */
[----:B------:R-:W-:-:S04]  /*6280*/  LEA R3, R0, 0x3b800000, 0x17 ;  /* 0x3b80000000037811 */ /* 0x000fc800078eb8ff */
[----:B------:R-:W-:Y:S01]  /*6290*/  LOP3.LUT R22, R3, R2, R22, 0xfe, !PT ;  /* 0x0000000203167212 */ /* 0x000fe200078efe16 */
[----:B------:R-:W-:Y:S06]  /*62a0*/  BRA `(.L_x_7670) ;  /* 0x0000000000f87947 */ /* 0x000fec0003800000 */
.L_x_7683:
        /* <DEDUP_REMOVED lines=20> */
.L_x_7688:
[----:B------:R-:W-:Y:S05]  /*63f0*/  BSYNC B0 ;  /* 0x0000000000007941 */ /* 0x000fea0003800000 */
.L_x_7687:
[----:B------:R-:W-:Y:S01]  /*6400*/  IMAD.SHL.U32 R2, R2, 0x200000, RZ ;  /* 0x0020000002027824 */ /* 0x000fe200078e00ff */
[----:B------:R-:W-:-:S04]  /*6410*/  LEA R3, R0, 0x37800000, 0x17 ;  /* 0x3780000000037811 */ /* 0x000fc800078eb8ff */
[----:B------:R-:W-:Y:S01]  /*6420*/  LOP3.LUT R22, R3, R2, R22, 0xfe, !PT ;  /* 0x0000000203167212 */ /* 0x000fe200078efe16 */
[----:B------:R-:W-:Y:S06]  /*6430*/  BRA `(.L_x_7670) ;  /* 0x0000000000947947 */ /* 0x000fec0003800000 */
.L_x_7682:
        /* <DEDUP_REMOVED lines=14> */
.L_x_7669:
        /* <DEDUP_REMOVED lines=16> */
.L_x_7691:
[----:B------:R-:W-:Y:S01]  /*6620*/  IMAD.MOV.U32 R22, RZ, RZ, RZ ;  /* 0x000000ffff167224 */ /* 0x000fe200078e00ff */
[----:B------:R-:W-:Y:S06]  /*6630*/  BRA `(.L_x_7670) ;  /* 0x0000000000147947 */ /* 0x000fec0003800000 */
.L_x_7690:
[----:B------:R-:W2:Y:S02]  /*6640*/  LDG.E.64 R22, desc[UR36][R2.64] ;  /* 0x0000002402167981 */ /* 0x000ea4000c1e1b00 */
[----:B--2---:R0:W1:Y:S01]  /*6650*/  I2F.U64 R22, R22 ;  /* 0x0000001600167312 */ /* 0x0040620000301000 */
[----:B------:R-:W-:Y:S05]  /*6660*/  BRA `(.L_x_7670) ;  /* 0x0000000000087947 */ /* 0x000fea0003800000 */
.L_x_7689:
[----:B------:R-:W2:Y:S02]  /*6670*/  LDG.E R2, desc[UR36][R2.64] ;  /* 0x0000002402027981 */ /* 0x000ea4000c1e1900 */
[----:B--2---:R-:W-:-:S07]  /*6680*/  I2FP.F32.U32 R22, R2 ;  /* 0x0000000200167245 */ /* 0x004fce0000201000 */
.L_x_7670:
[----:B------:R-:W-:Y:S05]  /*6690*/  BSYNC B6 ;  /* 0x0000000000067941 */ /* 0x000fea0003800000 */
.L_x_7664:
[----:B------:R-:W2:Y:S01]  /*66a0*/  LDC.U8 R4, c[0x0][0x493] ;  /* 0x000124c0ff047b82 */ /* 0x000ea20000000000 */
[----:B------:R-:W-:Y:S01]  /*66b0*/  ULDC.64 UR4, c[0x0][0x488] ;  /* 0x0001220000047ab9 */ /* 0x000fe20000000a00 */
[----:B------:R-:W-:Y:S01]  /*66c0*/  BSSY B6, `(.L_x_7692) ;  /* 0x00000df000067945 */ /* 0x000fe20003800000 */
[----:B0---4-:R-:W-:-:S05]  /*66d0*/  IADD3 R2, P0, R18, UR4, RZ ;  /* 0x0000000412027c10 */ /* 0x011fca000ff1e0ff */
        /* <DEDUP_REMOVED lines=15> */
.L_x_7696:
[----:B------:R-:W2:Y:S02]  /*67d0*/  LDG.E.U8 R0, desc[UR36][R2.64] ;  /* 0x0000002402007981 */ /* 0x000ea4000c1e1100 */
[----:B--2---:R-:W-:Y:S01]  /*67e0*/  I2FP.F32.U32 R0, R0 ;  /* 0x0000000000007245 */ /* 0x004fe20000201000 */
[----:B------:R-:W-:Y:S06]  /*67f0*/  BRA `(.L_x_7698) ;  /* 0x0000000c002c7947 */ /* 0x000fec0003800000 */
.L_x_7695:
        /* <DEDUP_REMOVED lines=9> */
.L_x_7700:
[----:B------:R-:W2:Y:S02]  /*6890*/  LDG.E R0, desc[UR36][R2.64] ;  /* 0x0000002402007981 */ /* 0x000ea4000c1e1900 */
[----:B--2---:R-:W-:Y:S01]  /*68a0*/  I2FP.F32.S32 R0, R0 ;  /* 0x0000000000007245 */ /* 0x004fe20000201400 */
[----:B------:R-:W-:Y:S06]  /*68b0*/  BRA `(.L_x_7698) ;  /* 0x0000000800fc7947 */ /* 0x000fec0003800000 */
.L_x_7699:
[----:B------:R-:W2:Y:S02]  /*68c0*/  LDG.E.U16 R0, desc[UR36][R2.64] ;  /* 0x0000002402007981 */ /* 0x000ea4000c1e1500 */
[----:B--2---:R-:W0:Y:S01]  /*68d0*/  I2F.S16 R0, R0 ;  /* 0x0000000000007306 */ /* 0x004e220000101400 */
[----:B------:R-:W-:Y:S05]  /*68e0*/  BRA `(.L_x_7698) ;  /* 0x0000000800f07947 */ /* 0x000fea0003800000 */
.L_x_7694:
        /* <DEDUP_REMOVED lines=8> */
.L_x_7702:
[----:B------:R-:W2:Y:S02]  /*6970*/  LDG.E.U16 R0, desc[UR36][R2.64] ;  /* 0x0000002402007981 */ /* 0x000ea4000c1e1500 */
[----:B--2---:R-:W-:Y:S01]  /*6980*/  HADD2.F32 R0, -RZ, R0.H0_H0 ;  /* 0x20000000ff007230 */ /* 0x004fe20000004100 */
[----:B------:R-:W-:Y:S06]  /*6990*/  BRA `(.L_x_7698) ;  /* 0x0000000800c47947 */ /* 0x000fec0003800000 */
.L_x_7701:
        /* <DEDUP_REMOVED lines=8> */
.L_x_7704:
[----:B------:R-:W2:Y:S02]  /*6a20*/  LDG.E.U16 R0, desc[UR36][R2.64] ;  /* 0x0000002402007981 */ /* 0x000ea4000c1e1500 */
[----:B--2---:R-:W-:Y:S01]  /*6a30*/  HADD2.F32 R0, -RZ, R0.H0_H0 ;  /* 0x20000000ff007230 */ /* 0x004fe20000004100 */
[----:B------:R-:W-:Y:S06]  /*6a40*/  BRA `(.L_x_7698) ;  /* 0x0000000800987947 */ /* 0x000fec0003800000 */
.L_x_7703:
[----:B------:R-:W2:Y:S01]  /*6a50*/  LDG.E.64 R2, desc[UR36][R2.64] ;  /* 0x0000002402027981 */ /* 0x000ea2000c1e1b00 */
[----:B------:R-:W-:Y:S01]  /*6a60*/  UMOV UR4, 0xf0000000 ;  /* 0xf000000000047882 */ /* 0x000fe20000000000 */
[----:B------:R-:W-:Y:S01]  /*6a70*/  UMOV UR5, 0x380fffff ;  /* 0x380fffff00057882 */ /* 0x000fe20000000000 */
[----:B--2---:R-:W0:Y:S01]  /*6a80*/  F2F.F32.F64 R0, R2 ;  /* 0x0000000200007310 */ /* 0x004e220000301000 */
[----:B------:R-:W-:-:S14]  /*6a90*/  DSETP.GEU.AND P0, PT, |R2|, UR4, PT ;  /* 0x0000000402007e2a */ /* 0x000fdc000bf0e200 */
[----:B0-----:R-:W-:Y:S01]  /*6aa0*/  @!P0 FMUL R0, R0, 1.175494350822287508e-38 ;  /* 0x0080000000008820 */ /* 0x001fe20000400000 */
[----:B------:R-:W-:Y:S06]  /*6ab0*/  BRA `(.L_x_7698) ;  /* 0x00000008007c7947 */ /* 0x000fec0003800000 */
.L_x_7693:
        /* <DEDUP_REMOVED lines=12> */
.L_x_7707:
[----:B------:R-:W2:Y:S01]  /*6b80*/  LDG.E.64 R2, desc[UR36][R2.64] ;  /* 0x0000002402027981 */ /* 0x000ea2000c1e1b00 */
[----:B------:R-:W-:Y:S01]  /*6b90*/  UMOV UR4, 0xf0000000 ;  /* 0xf000000000047882 */ /* 0x000fe20000000000 */
[----:B------:R-:W-:Y:S01]  /*6ba0*/  UMOV UR5, 0x380fffff ;  /* 0x380fffff00057882 */ /* 0x000fe20000000000 */
[----:B--2---:R-:W0:Y:S01]  /*6bb0*/  F2F.F32.F64 R0, R2 ;  /* 0x0000000200007310 */ /* 0x004e220000301000 */
[----:B------:R-:W-:-:S14]  /*6bc0*/  DSETP.GEU.AND P0, PT, |R2|, UR4, PT ;  /* 0x0000000402007e2a */ /* 0x000fdc000bf0e200 */
[----:B0-----:R-:W-:Y:S01]  /*6bd0*/  @!P0 FMUL R0, R0, 1.175494350822287508e-38 ;  /* 0x0080000000008820 */ /* 0x001fe20000400000 */
[----:B------:R-:W-:Y:S06]  /*6be0*/  BRA `(.L_x_7698) ;  /* 0x0000000800307947 */ /* 0x000fec0003800000 */
.L_x_7706:
        /* <DEDUP_REMOVED lines=26> */
.L_x_7709:
        /* <DEDUP_REMOVED lines=13> */
.L_x_7708:
[----:B------:R-:W2:Y:S02]  /*6e60*/  LDG.E.U16 R0, desc[UR36][R2.64] ;  /* 0x0000002402007981 */ /* 0x000ea4000c1e1500 */
[----:B--2---:R-:W-:Y:S01]  /*6e70*/  IMAD.U32 R0, R0, 0x10000, RZ ;  /* 0x0001000000007824 */ /* 0x004fe200078e00ff */
[----:B------:R-:W-:Y:S06]  /*6e80*/  BRA `(.L_x_7698) ;  /* 0x0000000400887947 */ /* 0x000fec0003800000 */
.L_x_7705:
        /* <DEDUP_REMOVED lines=11> */
.L_x_7712:
        /* <DEDUP_REMOVED lines=20> */
.L_x_7714:
[----:B------:R-:W-:Y:S05]  /*7080*/  BSYNC B0 ;  /* 0x0000000000007941 */ /* 0x000fea0003800000 */
.L_x_7713:
[----:B------:R-:W-:Y:S01]  /*7090*/  LEA R3, R0, 0x3b800000, 0x17 ;  /* 0x3b80000000037811 */ /* 0x000fe200078eb8ff */
[----:B------:R-:W-:-:S05]  /*70a0*/  IMAD.SHL.U32 R0, R2, 0x100000, RZ ;  /* 0x0010000002007824 */ /* 0x000fca00078e00ff */
[----:B------:R-:W-:Y:S01]  /*70b0*/  LOP3.LUT R0, R3, R0, R4, 0xfe, !PT ;  /* 0x0000000003007212 */ /* 0x000fe200078efe04 */
[----:B------:R-:W-:Y:S06]  /*70c0*/  BRA `(.L_x_7698) ;  /* 0x0000000000f87947 */ /* 0x000fec0003800000 */
.L_x_7711:
        /* <DEDUP_REMOVED lines=20> */
.L_x_7716:
[----:B------:R-:W-:Y:S05]  /*7210*/  BSYNC B0 ;  /* 0x0000000000007941 */ /* 0x000fea0003800000 */
.L_x_7715:
[----:B------:R-:W-:Y:S01]  /*7220*/  LEA R3, R0, 0x37800000, 0x17 ;  /* 0x3780000000037811 */ /* 0x000fe200078eb8ff */
[----:B------:R-:W-:-:S05]  /*7230*/  IMAD.SHL.U32 R0, R2, 0x200000, RZ ;  /* 0x0020000002007824 */ /* 0x000fca00078e00ff */
[----:B------:R-:W-:Y:S01]  /*7240*/  LOP3.LUT R0, R3, R0, R4, 0xfe, !PT ;  /* 0x0000000003007212 */ /* 0x000fe200078efe04 */
[----:B------:R-:W-:Y:S06]  /*7250*/  BRA `(.L_x_7698) ;  /* 0x0000000000947947 */ /* 0x000fec0003800000 */
.L_x_7710:
        /* <DEDUP_REMOVED lines=14> */
.L_x_7697:
        /* <DEDUP_REMOVED lines=16> */
.L_x_7719:
[----:B------:R-:W-:Y:S01]  /*7440*/  IMAD.MOV.U32 R0, RZ, RZ, RZ ;  /* 0x000000ffff007224 */ /* 0x000fe200078e00ff */
[----:B------:R-:W-:Y:S06]  /*7450*/  BRA `(.L_x_7698) ;  /* 0x0000000000147947 */ /* 0x000fec0003800000 */
.L_x_7718:
[----:B------:R-:W2:Y:S02]  /*7460*/  LDG.E.64 R2, desc[UR36][R2.64] ;  /* 0x0000002402027981 */ /* 0x000ea4000c1e1b00 */
[----:B--2---:R0:W2:Y:S01]  /*7470*/  I2F.U64 R0, R2 ;  /* 0x0000000200007312 */ /* 0x0040a20000301000 */
[----:B------:R-:W-:Y:S05]  /*7480*/  BRA `(.L_x_7698) ;  /* 0x0000000000087947 */ /* 0x000fea0003800000 */
.L_x_7717:
[----:B------:R-:W2:Y:S02]  /*7490*/  LDG.E R0, desc[UR36][R2.64] ;  /* 0x0000002402007981 */ /* 0x000ea4000c1e1900 */
[----:B--2---:R-:W-:-:S07]  /*74a0*/  I2FP.F32.U32 R0, R0 ;  /* 0x0000000000007245 */ /* 0x004fce0000201000 */
.L_x_7698:
[----:B------:R-:W-:Y:S05]  /*74b0*/  BSYNC B6 ;  /* 0x0000000000067941 */ /* 0x000fea0003800000 */
.L_x_7692:
[----:B0-2-45:R-:W-:Y:S01]  /*74c0*/  FMUL.FTZ R0, R0, -1.4426950216293334961 ;  /* 0xbfb8aa3b00007820 */ /* 0x035fe20000410000 */
[----:B------:R-:W0:Y:S05]  /*74d0*/  LDC.U8 R5, c[0x0][0x491] ;  /* 0x00012440ff057b82 */ /* 0x000e2a0000000000 */
[----:B------:R-:W2:Y:S02]  /*74e0*/  MUFU.EX2 R0, R0 ;  /* 0x0000000000007308 */ /* 0x000ea40000000800 */
[----:B--2---:R-:W-:Y:S01]  /*74f0*/  FADD.FTZ R2, R0, 1 ;  /* 0x3f80000000027421 */ /* 0x004fe20000010000 */
[----:B0-----:R-:W-:-:S05]  /*7500*/  PRMT R4, R5, 0x9910, RZ ;  /* 0x0000991005047816 */ /* 0x001fca00000000ff */
[----:B------:R-:W1:Y:S01]  /*7510*/  MUFU.RCP R3, R2 ;  /* 0x0000000200037308 */ /* 0x000e620000001000 */
[----:B------:R-:W-:Y:S01]  /*7520*/  ISETP.GT.AND P0, PT, R4, 0x9, PT ;  /* 0x000000090400780c */ /* 0x000fe20003f04270 */
[----:B-1-3--:R-:W-:-:S12]  /*7530*/  FMUL.FTZ R22, R3, R22 ;  /* 0x0000001603167220 */ /* 0x00afd80000410000 */
        /* <DEDUP_REMOVED lines=12> */
.L_x_7723:
[----:B------:R-:W0:Y:S02]  /*7600*/  F2I.S64.TRUNC R22, R22 ;  /* 0x0000001600167311 */ /* 0x000e24000020d900 */
[----:B0-----:R-:W-:-:S05]  /*7610*/  IMAD.MOV.U32 R3, RZ, RZ, R22 ;  /* 0x000000ffff037224 */ /* 0x001fca00078e0016 */
[----:B------:R0:W-:Y:S01]  /*7620*/  STG.E.U8 desc[UR36][R16.64], R3 ;  /* 0x0000000310007986 */ /* 0x0001e2000c101124 */
[----:B------:R-:W-:Y:S05]  /*7630*/  BRA `(.L_x_7725) ;  /* 0x0000000c00407947 */ /* 0x000fea0003800000 */
.L_x_7722:
        /* <DEDUP_REMOVED lines=9> */
.L_x_7727:
[----:B------:R-:W0:Y:S02]  /*76d0*/  F2I.FTZ.TRUNC.NTZ R3, R22 ;  /* 0x0000001600037305 */ /* 0x000e24000021f100 */
[----:B0-----:R0:W-:Y:S01]  /*76e0*/  STG.E desc[UR36][R16.64], R3 ;  /* 0x0000000310007986 */ /* 0x0011e2000c101924 */
[----:B------:R-:W-:Y:S05]  /*76f0*/  BRA `(.L_x_7725) ;  /* 0x0000000c00107947 */ /* 0x000fea0003800000 */
.L_x_7726:
[----:B------:R-:W0:Y:S02]  /*7700*/  F2I.FTZ.TRUNC.NTZ R3, R22 ;  /* 0x0000001600037305 */ /* 0x000e24000021f100 */
[----:B0-----:R0:W-:Y:S01]  /*7710*/  STG.E.U16 desc[UR36][R16.64], R3 ;  /* 0x0000000310007986 */ /* 0x0011e2000c101524 */
[----:B------:R-:W-:Y:S05]  /*7720*/  BRA `(.L_x_7725) ;  /* 0x0000000c00047947 */ /* 0x000fea0003800000 */
.L_x_7721:
        /* <DEDUP_REMOVED lines=8> */
.L_x_7729:
[----:B------:R-:W-:-:S05]  /*77b0*/  F2FP.F16.F32.PACK_AB R22, RZ, R22 ;  /* 0x00000016ff16723e */ /* 0x000fca00000000ff */
[----:B------:R0:W-:Y:S01]  /*77c0*/  STG.E.U16 desc[UR36][R16.64], R22 ;  /* 0x0000001610007986 */ /* 0x0001e2000c101524 */
[----:B------:R-:W-:Y:S05]  /*77d0*/  BRA `(.L_x_7725) ;  /* 0x0000000800d87947 */ /* 0x000fea0003800000 */
.L_x_7728:
        /* <DEDUP_REMOVED lines=9> */
.L_x_7731:
[----:B------:R-:W-:-:S04]  /*7870*/  F2FP.F16.F32.PACK_AB R3, RZ, R22 ;  /* 0x00000016ff03723e */ /* 0x000fc800000000ff */
[----:B------:R-:W-:-:S05]  /*7880*/  PRMT R3, R3, 0x5410, RZ ;  /* 0x0000541003037816 */ /* 0x000fca00000000ff */
[----:B------:R0:W-:Y:S01]  /*7890*/  STG.E desc[UR36][R16.64], R3 ;  /* 0x0000000310007986 */ /* 0x0001e2000c101924 */
[----:B------:R-:W-:Y:S05]  /*78a0*/  BRA `(.L_x_7725) ;  /* 0x0000000800a47947 */ /* 0x000fea0003800000 */
.L_x_7730:
[----:B------:R-:W-:-:S06]  /*78b0*/  FMUL.FTZ R2, R22, 1 ;  /* 0x3f80000016027820 */ /* 0x000fcc0000410000 */
[----:B------:R-:W0:Y:S02]  /*78c0*/  F2F.F64.F32 R2, R2 ;  /* 0x0000000200027310 */ /* 0x000e240000201800 */
[----:B0-----:R0:W-:Y:S01]  /*78d0*/  STG.E.64 desc[UR36][R16.64], R2 ;  /* 0x0000000210007986 */ /* 0x0011e2000c101b24 */
[----:B------:R-:W-:Y:S05]  /*78e0*/  BRA `(.L_x_7725) ;  /* 0x0000000800947947 */ /* 0x000fea0003800000 */
.L_x_7720:
        /* <DEDUP_REMOVED lines=12> */
.L_x_7734:
[----:B------:R-:W-:Y:S01]  /*79b0*/  FMUL.FTZ R4, R22, 1 ;  /* 0x3f80000016047820 */ /* 0x000fe20000410000 */
[----:B------:R-:W-:-:S05]  /*79c0*/  CS2R R6, SRZ ;  /* 0x0000000000067805 */ /* 0x000fca000001ff00 */
[----:B------:R-:W0:Y:S02]  /*79d0*/  F2F.F64.F32 R4, R4 ;  /* 0x0000000400047310 */ /* 0x000e240000201800 */
[----:B0-----:R0:W-:Y:S01]  /*79e0*/  STG.E.128 desc[UR36][R16.64], R4 ;  /* 0x0000000410007986 */ /* 0x0011e2000c101d24 */
[----:B------:R-:W-:Y:S05]  /*79f0*/  BRA `(.L_x_7725) ;  /* 0x0000000800507947 */ /* 0x000fea0003800000 */
.L_x_7733:
        /* <DEDUP_REMOVED lines=20> */
.L_x_7738:
[----:B------:R-:W-:Y:S05]  /*7b40*/  BSYNC B0 ;  /* 0x0000000000007941 */ /* 0x000fea0003800000 */
.L_x_7737:
[----:B------:R-:W-:-:S05]  /*7b50*/  LOP3.LUT R5, R0, R5, RZ, 0xfc, !PT ;  /* 0x0000000500057212 */ /* 0x000fca00078efcff */
[----:B------:R0:W-:Y:S01]  /*7b60*/  STG.E.U8 desc[UR36][R16.64], R5 ;  /* 0x0000000510007986 */ /* 0x0001e2000c101124 */
[----:B------:R-:W-:Y:S05]  /*7b70*/  BRA `(.L_x_7725) ;  /* 0x0000000400f07947 */ /* 0x000fea0003800000 */
.L_x_7736:
        /* <DEDUP_REMOVED lines=12> */
.L_x_7740:
[----:B------:R-:W-:Y:S01]  /*7c40*/  IMAD.MOV.U32 R0, RZ, RZ, 0x7f ;  /* 0x0000007fff007424 */ /* 0x000fe200078e00ff */
[----:B------:R-:W-:-:S04]  /*7c50*/  ISETP.GT.U32.AND P0, PT, R2, 0x7f800000, PT ;  /* 0x7f8000000200780c */ /* 0x000fc80003f04070 */
[----:B------:R-:W-:-:S09]  /*7c60*/  SEL R0, R0, 0x7c, P0 ;  /* 0x0000007c00007807 */ /* 0x000fd20000000000 */
.L_x_7741:
[----:B------:R-:W-:Y:S05]  /*7c70*/  BSYNC B0 ;  /* 0x0000000000007941 */ /* 0x000fea0003800000 */
.L_x_7739:
[----:B------:R-:W-:-:S04]  /*7c80*/  LOP3.LUT R22, R22, 0x80000000, RZ, 0xc0, !PT ;  /* 0x8000000016167812 */ /* 0x000fc800078ec0ff */
[----:B------:R-:W-:-:S04]  /*7c90*/  SHF.R.U32.HI R3, RZ, 0x18, R22 ;  /* 0x00000018ff037819 */ /* 0x000fc80000011616 */
[----:B------:R-:W-:-:S05]  /*7ca0*/  LOP3.LUT R3, R0, R3, RZ, 0xfc, !PT ;  /* 0x0000000300037212 */ /* 0x000fca00078efcff */
[----:B------:R0:W-:Y:S01]  /*7cb0*/  STG.E.U8 desc[UR36][R16.64], R3 ;  /* 0x0000000310007986 */ /* 0x0001e2000c101124 */
[----:B------:R-:W-:Y:S05]  /*7cc0*/  BRA `(.L_x_7725) ;  /* 0x00000004009c7947 */ /* 0x000fea0003800000 */
.L_x_7735:
[----:B------:R-:W-:-:S05]  /*7cd0*/  F2FP.BF16.F32.PACK_AB R22, RZ, R22 ;  /* 0x00000016ff16723e */ /* 0x000fca00000010ff */
[----:B------:R0:W-:Y:S01]  /*7ce0*/  STG.E.U16 desc[UR36][R16.64], R22 ;  /* 0x0000001610007986 */ /* 0x0001e2000c101524 */
[----:B------:R-:W-:Y:S05]  /*7cf0*/  BRA `(.L_x_7725) ;  /* 0x0000000400907947 */ /* 0x000fea0003800000 */
.L_x_7732:
        /* <DEDUP_REMOVED lines=11> */
.L_x_7744:
        /* <DEDUP_REMOVED lines=16> */
.L_x_7747:
[----:B------:R-:W-:-:S04]  /*7eb0*/  LOP3.LUT R22, R22, 0x80000000, RZ, 0xc0, !PT ;  /* 0x8000000016167812 */ /* 0x000fc800078ec0ff */
[----:B------:R-:W-:-:S04]  /*7ec0*/  SHF.R.U32.HI R3, RZ, 0x18, R22 ;  /* 0x00000018ff037819 */ /* 0x000fc80000011616 */
[----:B------:R-:W-:-:S04]  /*7ed0*/  LOP3.LUT R0, R0, R3, RZ, 0xfc, !PT ;  /* 0x0000000300007212 */ /* 0x000fc800078efcff */
[----:B------:R-:W-:-:S07]  /*7ee0*/  PRMT R8, R0, 0x7610, R8 ;  /* 0x0000761000087816 */ /* 0x000fce0000000008 */
.L_x_7746:
[----:B------:R-:W-:Y:S05]  /*7ef0*/  BSYNC B0 ;  /* 0x0000000000007941 */ /* 0x000fea0003800000 */
.L_x_7745:
[----:B------:R3:W-:Y:S01]  /*7f00*/  STG.E.U8 desc[UR36][R16.64], R8 ;  /* 0x0000000810007986 */ /* 0x0007e2000c101124 */
[----:B------:R-:W-:Y:S05]  /*7f10*/  BRA `(.L_x_7725) ;  /* 0x0000000400087947 */ /* 0x000fea0003800000 */
.L_x_7743:
        /* <DEDUP_REMOVED lines=16> */
.L_x_7750:
[----:B------:R-:W-:-:S04]  /*8020*/  LOP3.LUT R22, R22, 0x80000000, RZ, 0xc0, !PT ;  /* 0x8000000016167812 */ /* 0x000fc800078ec0ff */
[----:B------:R-:W-:-:S04]  /*8030*/  SHF.R.U32.HI R3, RZ, 0x18, R22 ;  /* 0x00000018ff037819 */ /* 0x000fc80000011616 */
[----:B------:R-:W-:-:S04]  /*8040*/  LOP3.LUT R0, R0, R3, RZ, 0xfc, !PT ;  /* 0x0000000300007212 */ /* 0x000fc800078efcff */
[----:B------:R-:W-:-:S07]  /*8050*/  PRMT R8, R0, 0x7610, R8 ;  /* 0x0000761000087816 */ /* 0x000fce0000000008 */
.L_x_7749:
[----:B------:R-:W-:Y:S05]  /*8060*/  BSYNC B0 ;  /* 0x0000000000007941 */ /* 0x000fea0003800000 */
.L_x_7748:
[----:B------:R0:W-:Y:S01]  /*8070*/  STG.E.U8 desc[UR36][R16.64], R8 ;  /* 0x0000000810007986 */ /* 0x0001e2000c101124 */
[----:B------:R-:W-:Y:S05]  /*8080*/  BRA `(.L_x_7725) ;  /* 0x0000000000ac7947 */ /* 0x000fea0003800000 */
.L_x_7742:
        /* <DEDUP_REMOVED lines=21> */
.L_x_7724:
        /* <DEDUP_REMOVED lines=16> */
.L_x_7753:
[----:B------:R-:W-:Y:S05]  /*82e0*/  BRA `(.L_x_7725) ;  /* 0x0000000000147947 */ /* 0x000fea0003800000 */
.L_x_7752:
[----:B------:R-:W0:Y:S02]  /*82f0*/  F2I.U64.TRUNC R22, R22 ;  /* 0x0000001600167311 */ /* 0x000e24000020d800 */
[----:B0-----:R2:W-:Y:S01]  /*8300*/  STG.E.64 desc[UR36][R16.64], R22 ;  /* 0x0000001610007986 */ /* 0x0015e2000c101b24 */
[----:B------:R-:W-:Y:S05]  /*8310*/  BRA `(.L_x_7725) ;  /* 0x0000000000087947 */ /* 0x000fea0003800000 */
.L_x_7751:
[----:B------:R-:W0:Y:S02]  /*8320*/  F2I.FTZ.U32.TRUNC.NTZ R3, R22 ;  /* 0x0000001600037305 */ /* 0x000e24000021f000 */
[----:B0-----:R0:W-:Y:S02]  /*8330*/  STG.E desc[UR36][R16.64], R3 ;  /* 0x0000000310007986 */ /* 0x0011e4000c101924 */
.L_x_7725:
[----:B------:R-:W-:-:S07]  /*8340*/  VIADD R19, R19, 0x80 ;  /* 0x0000008013137836 */ /* 0x000fce0000000000 */
.L_x_7662:
[----:B------:R-:W-:Y:S05]  /*8350*/  BSYNC B7 ;  /* 0x0000000000077941 */ /* 0x000fea0003800000 */
.L_x_7661:
        /* <DEDUP_REMOVED lines=358> */
.L_x_7756:
        /* <DEDUP_REMOVED lines=22> */
.L_x_7761:
[----:B------:R-:W2:Y:S02]  /*9b20*/  LDG.E.U8 R2, desc[UR36][R2.64] ;  /* 0x0000002402027981 */ /* 0x000ea4000c1e1100 */
[----:B--2---:R-:W-:Y:S01]  /*9b30*/  I2FP.F32.U32 R22, R2 ;  /* 0x0000000200167245 */ /* 0x004fe20000201000 */
[----:B------:R-:W-:Y:S06]  /*9b40*/  BRA `(.L_x_7763) ;  /* 0x0000000c002c7947 */ /* 0x000fec0003800000 */
.L_x_7760:
        /* <DEDUP_REMOVED lines=9> */
.L_x_7765:
[----:B------:R-:W2:Y:S02]  /*9be0*/  LDG.E R2, desc[UR36][R2.64] ;  /* 0x0000002402027981 */ /* 0x000ea4000c1e1900 */
[----:B--2---:R-:W-:Y:S01]  /*9bf0*/  I2FP.F32.S32 R22, R2 ;  /* 0x0000000200167245 */ /* 0x004fe20000201400 */
[----:B------:R-:W-:Y:S06]  /*9c00*/  BRA `(.L_x_7763) ;  /* 0x0000000800fc7947 */ /* 0x000fec0003800000 */
.L_x_7764:
[----:B------:R-:W2:Y:S02]  /*9c10*/  LDG.E.U16 R2, desc[UR36][R2.64] ;  /* 0x0000002402027981 */ /* 0x000ea4000c1e1500 */
[----:B--2---:R2:W3:Y:S01]  /*9c20*/  I2F.S16 R22, R2 ;  /* 0x0000000200167306 */ /* 0x0044e20000101400 */
[----:B------:R-:W-:Y:S05]  /*9c30*/  BRA `(.L_x_7763) ;  /* 0x0000000800f07947 */ /* 0x000fea0003800000 */
.L_x_7759:
        /* <DEDUP_REMOVED lines=8> */
.L_x_7767:
[----:B------:R-:W2:Y:S02]  /*9cc0*/  LDG.E.U16 R2, desc[UR36][R2.64] ;  /* 0x0000002402027981 */ /* 0x000ea4000c1e1500 */
[----:B--2---:R-:W-:Y:S01]  /*9cd0*/  HADD2.F32 R22, -RZ, R2.H0_H0 ;  /* 0x20000002ff167230 */ /* 0x004fe20000004100 */
[----:B------:R-:W-:Y:S06]  /*9ce0*/  BRA `(.L_x_7763) ;  /* 0x0000000800c47947 */ /* 0x000fec0003800000 */
.L_x_7766:
        /* <DEDUP_REMOVED lines=8> */
.L_x_7769:
[----:B------:R-:W2:Y:S02]  /*9d70*/  LDG.E.U16 R2, desc[UR36][R2.64] ;  /* 0x0000002402027981 */ /* 0x000ea4000c1e1500 */
[----:B--2---:R-:W-:Y:S01]  /*9d80*/  HADD2.F32 R22, -RZ, R2.H0_H0 ;  /* 0x20000002ff167230 */ /* 0x004fe20000004100 */
[----:B------:R-:W-:Y:S06]  /*9d90*/  BRA `(.L_x_7763) ;  /* 0x0000000800987947 */ /* 0x000fec0003800000 */
.L_x_7768:
[----:B------:R-:W2:Y:S01]  /*9da0*/  LDG.E.64 R2, desc[UR36][R2.64] ;  /* 0x0000002402027981 */ /* 0x000ea2000c1e1b00 */
[----:B------:R-:W-:Y:S01]  /*9db0*/  UMOV UR4, 0xf0000000 ;  /* 0xf000000000047882 */ /* 0x000fe20000000000 */
[----:B------:R-:W-:Y:S01]  /*9dc0*/  UMOV UR5, 0x380fffff ;  /* 0x380fffff00057882 */ /* 0x000fe20000000000 */
[----:B--2---:R-:W0:Y:S01]  /*9dd0*/  F2F.F32.F64 R22, R2 ;  /* 0x0000000200167310 */ /* 0x004e220000301000 */
[----:B------:R-:W-:-:S14]  /*9de0*/  DSETP.GEU.AND P0, PT, |R2|, UR4, PT ;  /* 0x0000000402007e2a */ /* 0x000fdc000bf0e200 */
[----:B0-----:R-:W-:Y:S01]  /*9df0*/  @!P0 FMUL R22, R22, 1.175494350822287508e-38 ;  /* 0x0080000016168820 */ /* 0x001fe20000400000 */
[----:B------:R-:W-:Y:S06]  /*9e00*/  BRA `(.L_x_7763) ;  /* 0x00000008007c7947 */ /* 0x000fec0003800000 */
.L_x_7758:
        /* <DEDUP_REMOVED lines=12> */
.L_x_7772:
[----:B------:R-:W2:Y:S01]  /*9ed0*/  LDG.E.64 R2, desc[UR36][R2.64] ;  /* 0x0000002402027981 */ /* 0x000ea2000c1e1b00 */
[----:B------:R-:W-:Y:S01]  /*9ee0*/  UMOV UR4, 0xf0000000 ;  /* 0xf000000000047882 */ /* 0x000fe20000000000 */
[----:B------:R-:W-:Y:S01]  /*9ef0*/  UMOV UR5, 0x380fffff ;  /* 0x380fffff00057882 */ /* 0x000fe20000000000 */
[----:B--2---:R-:W0:Y:S01]  /*9f00*/  F2F.F32.F64 R22, R2 ;  /* 0x0000000200167310 */ /* 0x004e220000301000 */
[----:B------:R-:W-:-:S14]  /*9f10*/  DSETP.GEU.AND P0, PT, |R2|, UR4, PT ;  /* 0x0000000402007e2a */ /* 0x000fdc000bf0e200 */
[----:B0-----:R-:W-:Y:S01]  /*9f20*/  @!P0 FMUL R22, R22, 1.175494350822287508e-38 ;  /* 0x0080000016168820 */ /* 0x001fe20000400000 */
[----:B------:R-:W-:Y:S06]  /*9f30*/  BRA `(.L_x_7763) ;  /* 0x0000000800307947 */ /* 0x000fec0003800000 */
.L_x_7771:
        /* <DEDUP_REMOVED lines=26> */
.L_x_7774:
        /* <DEDUP_REMOVED lines=13> */
.L_x_7773:
[----:B------:R-:W2:Y:S02]  /*a1b0*/  LDG.E.U16 R2, desc[UR36][R2.64] ;  /* 0x0000002402027981 */ /* 0x000ea4000c1e1500 */
[----:B--2---:R-:W-:Y:S01]  /*a1c0*/  IMAD.U32 R22, R2, 0x10000, RZ ;  /* 0x0001000002167824 */ /* 0x004fe200078e00ff */
[----:B------:R-:W-:Y:S06]  /*a1d0*/  BRA `(.L_x_7763) ;  /* 0x0000000400887947 */ /* 0x000fec0003800000 */
.L_x_7770:
        /* <DEDUP_REMOVED lines=11> */
.L_x_7777:
        /* <DEDUP_REMOVED lines=20> */
.L_x_7779:
[----:B------:R-:W-:Y:S05]  /*a3d0*/  BSYNC B0 ;  /* 0x0000000000007941 */ /* 0x000fea0003800000 */
.L_x_7778:
[----:B------:R-:W-:Y:S01]  /*a3e0*/  IMAD.SHL.U32 R2, R2, 0x100000, RZ ;  /* 0x0010000002027824 */ /* 0x000fe200078e00ff */
[----:B------:R-:W-:-:S04]  /*a3f0*/  LEA R3, R0, 0x3b800000, 0x17 ;  /* 0x3b80000000037811 */ /* 0x000fc800078eb8ff */
[----:B------:R-:W-:Y:S01]  /*a400*/  LOP3.LUT R22, R3, R2, R22, 0xfe, !PT ;  /* 0x0000000203167212 */ /* 0x000fe200078efe16 */
[----:B------:R-:W-:Y:S06]  /*a410*/  BRA `(.L_x_7763) ;  /* 0x0000000000f87947 */ /* 0x000fec0003800000 */
.L_x_7776:
        /* <DEDUP_REMOVED lines=20> */
.L_x_7781:
[----:B------:R-:W-:Y:S05]  /*a560*/  BSYNC B0 ;  /* 0x0000000000007941 */ /* 0x000fea0003800000 */
.L_x_7780:
[----:B------:R-:W-:Y:S01]  /*a570*/  IMAD.SHL.U32 R2, R2, 0x200000, RZ ;  /* 0x0020000002027824 */ /* 0x000fe200078e00ff */
[----:B------:R-:W-:-:S04]  /*a580*/  LEA R3, R0, 0x37800000, 0x17 ;  /* 0x3780000000037811 */ /* 0x000fc800078eb8ff */
[----:B------:R-:W-:Y:S01]  /*a590*/  LOP3.LUT R22, R3, R2, R22, 0xfe, !PT ;  /* 0x0000000203167212 */ /* 0x000fe200078efe16 */
[----:B------:R-:W-:Y:S06]  /*a5a0*/  BRA `(.L_x_7763) ;  /* 0x0000000000947947 */ /* 0x000fec0003800000 */
.L_x_7775:
        /* <DEDUP_REMOVED lines=14> */
.L_x_7762:
        /* <DEDUP_REMOVED lines=16> */
.L_x_7784:
[----:B------:R-:W-:Y:S01]  /*a790*/  IMAD.MOV.U32 R22, RZ, RZ, RZ ;  /* 0x000000ffff167224 */ /* 0x000fe200078e00ff */
[----:B------:R-:W-:Y:S06]  /*a7a0*/  BRA `(.L_x_7763) ;  /* 0x0000000000147947 */ /* 0x000fec0003800000 */
.L_x_7783:
[----:B------:R-:W2:Y:S02]  /*a7b0*/  LDG.E.64 R22, desc[UR36][R2.64] ;  /* 0x0000002402167981 */ /* 0x000ea4000c1e1b00 */
[----:B--2---:R0:W1:Y:S01]  /*a7c0*/  I2F.U64 R22, R22 ;  /* 0x0000001600167312 */ /* 0x0040620000301000 */
[----:B------:R-:W-:Y:S05]  /*a7d0*/  BRA `(.L_x_7763) ;  /* 0x0000000000087947 */ /* 0x000fea0003800000 */
.L_x_7782:
[----:B------:R-:W2:Y:S02]  /*a7e0*/  LDG.E R2, desc[UR36][R2.64] ;  /* 0x0000002402027981 */ /* 0x000ea4000c1e1900 */
[----:B--2---:R-:W-:-:S07]  /*a7f0*/  I2FP.F32.U32 R22, R2 ;  /* 0x0000000200167245 */ /* 0x004fce0000201000 */
.L_x_7763:
[----:B------:R-:W-:Y:S05]  /*a800*/  BSYNC B6 ;  /* 0x0000000000067941 */ /* 0x000fea0003800000 */
.L_x_7757:
[----:B------:R-:W4:Y:S01]  /*a810*/  LDC.U8 R4, c[0x0][0x493] ;  /* 0x000124c0ff047b82 */ /* 0x000f220000000000 */
[----:B------:R-:W-:Y:S01]  /*a820*/  ULDC.64 UR4, c[0x0][0x488] ;  /* 0x0001220000047ab9 */ /* 0x000fe20000000a00 */
[----:B------:R-:W-:Y:S01]  /*a830*/  BSSY B6, `(.L_x_7785) ;  /* 0x00000df000067945 */ /* 0x000fe20003800000 */
[----:B0-2---:R-:W-:-:S05]  /*a840*/  IADD3 R2, P0, R18, UR4, RZ ;  /* 0x0000000412027c10 */ /* 0x005fca000ff1e0ff */
        /* <DEDUP_REMOVED lines=15> */
.L_x_7789:
[----:B------:R-:W2:Y:S02]  /*a940*/  LDG.E.U8 R0, desc[UR36][R2.64] ;  /* 0x0000002402007981 */ /* 0x000ea4000c1e1100 */
[----:B--2---:R-:W-:Y:S01]  /*a950*/  I2FP.F32.U32 R0, R0 ;  /* 0x0000000000007245 */ /* 0x004fe20000201000 */
[----:B------:R-:W-:Y:S06]  /*a960*/  BRA `(.L_x_7791) ;  /* 0x0000000c002c7947 */ /* 0x000fec0003800000 */
.L_x_7788:
        /* <DEDUP_REMOVED lines=9> */
.L_x_7793:
[----:B------:R-:W2:Y:S02]  /*aa00*/  LDG.E R0, desc[UR36][R2.64] ;  /* 0x0000002402007981 */ /* 0x000ea4000c1e1900 */
[----:B--2---:R-:W-:Y:S01]  /*aa10*/  I2FP.F32.S32 R0, R0 ;  /* 0x0000000000007245 */ /* 0x004fe20000201400 */
[----:B------:R-:W-:Y:S06]  /*aa20*/  BRA `(.L_x_7791) ;  /* 0x0000000800fc7947 */ /* 0x000fec0003800000 */
.L_x_7792:
[----:B------:R-:W2:Y:S02]  /*aa30*/  LDG.E.U16 R0, desc[UR36][R2.64] ;  /* 0x0000002402007981 */ /* 0x000ea4000c1e1500 */
[----:B--2---:R-:W0:Y:S01]  /*aa40*/  I2F.S16 R0, R0 ;  /* 0x0000000000007306 */ /* 0x004e220000101400 */
[----:B------:R-:W-:Y:S05]  /*aa50*/  BRA `(.L_x_7791) ;  /* 0x0000000800f07947 */ /* 0x000fea0003800000 */
.L_x_7787:
        /* <DEDUP_REMOVED lines=8> */
.L_x_7795:
[----:B------:R-:W2:Y:S02]  /*aae0*/  LDG.E.U16 R0, desc[UR36][R2.64] ;  /* 0x0000002402007981 */ /* 0x000ea4000c1e1500 */
[----:B--2---:R-:W-:Y:S01]  /*aaf0*/  HADD2.F32 R0, -RZ, R0.H0_H0 ;  /* 0x20000000ff007230 */ /* 0x004fe20000004100 */
[----:B------:R-:W-:Y:S06]  /*ab00*/  BRA `(.L_x_7791) ;  /* 0x0000000800c47947 */ /* 0x000fec0003800000 */
.L_x_7794:
        /* <DEDUP_REMOVED lines=8> */
.L_x_7797:
[----:B------:R-:W2:Y:S02]  /*ab90*/  LDG.E.U16 R0, desc[UR36][R2.64] ;  /* 0x0000002402007981 */ /* 0x000ea4000c1e1500 */
[----:B--2---:R-:W-:Y:S01]  /*aba0*/  HADD2.F32 R0, -RZ, R0.H0_H0 ;  /* 0x20000000ff007230 */ /* 0x004fe20000004100 */
[----:B------:R-:W-:Y:S06]  /*abb0*/  BRA `(.L_x_7791) ;  /* 0x0000000800987947 */ /* 0x000fec0003800000 */
.L_x_7796:
[----:B------:R-:W2:Y:S01]  /*abc0*/  LDG.E.64 R2, desc[UR36][R2.64] ;  /* 0x0000002402027981 */ /* 0x000ea2000c1e1b00 */
[----:B------:R-:W-:Y:S01]  /*abd0*/  UMOV UR4, 0xf0000000 ;  /* 0xf000000000047882 */ /* 0x000fe20000000000 */
[----:B------:R-:W-:Y:S01]  /*abe0*/  UMOV UR5, 0x380fffff ;  /* 0x380fffff00057882 */ /* 0x000fe20000000000 */
[----:B--2---:R-:W0:Y:S01]  /*abf0*/  F2F.F32.F64 R0, R2 ;  /* 0x0000000200007310 */ /* 0x004e220000301000 */
[----:B------:R-:W-:-:S14]  /*ac00*/  DSETP.GEU.AND P0, PT, |R2|, UR4, PT ;  /* 0x0000000402007e2a */ /* 0x000fdc000bf0e200 */
[----:B0-----:R-:W-:Y:S01]  /*ac10*/  @!P0 FMUL R0, R0, 1.175494350822287508e-38 ;  /* 0x0080000000008820 */ /* 0x001fe20000400000 */
[----:B------:R-:W-:Y:S06]  /*ac20*/  BRA `(.L_x_7791) ;  /* 0x00000008007c7947 */ /* 0x000fec0003800000 */
.L_x_7786:
        /* <DEDUP_REMOVED lines=12> */
.L_x_7800:
[----:B------:R-:W2:Y:S01]  /*acf0*/  LDG.E.64 R2, desc[UR36][R2.64] ;  /* 0x0000002402027981 */ /* 0x000ea2000c1e1b00 */
[----:B------:R-:W-:Y:S01]  /*ad00*/  UMOV UR4, 0xf0000000 ;  /* 0xf000000000047882 */ /* 0x000fe20000000000 */
[----:B------:R-:W-:Y:S01]  /*ad10*/  UMOV UR5, 0x380fffff ;  /* 0x380fffff00057882 */ /* 0x000fe20000000000 */
[----:B--2---:R-:W0:Y:S01]  /*ad20*/  F2F.F32.F64 R0, R2 ;  /* 0x0000000200007310 */ /* 0x004e220000301000 */
[----:B------:R-:W-:-:S14]  /*ad30*/  DSETP.GEU.AND P0, PT, |R2|, UR4, PT ;  /* 0x0000000402007e2a */ /* 0x000fdc000bf0e200 */
[----:B0-----:R-:W-:Y:S01]  /*ad40*/  @!P0 FMUL R0, R0, 1.175494350822287508e-38 ;  /* 0x0080000000008820 */ /* 0x001fe20000400000 */
[----:B------:R-:W-:Y:S06]  /*ad50*/  BRA `(.L_x_7791) ;  /* 0x0000000800307947 */ /* 0x000fec0003800000 */
.L_x_7799:
        /* <DEDUP_REMOVED lines=26> */
.L_x_7802:
        /* <DEDUP_REMOVED lines=13> */
.L_x_7801:
[----:B------:R-:W2:Y:S02]  /*afd0*/  LDG.E.U16 R0, desc[UR36][R2.64] ;  /* 0x0000002402007981 */ /* 0x000ea4000c1e1500 */
[----:B--2---:R-:W-:Y:S01]  /*afe0*/  IMAD.U32 R0, R0, 0x10000, RZ ;  /* 0x0001000000007824 */ /* 0x004fe200078e00ff */
[----:B------:R-:W-:Y:S06]  /*aff0*/  BRA `(.L_x_7791) ;  /* 0x0000000400887947 */ /* 0x000fec0003800000 */
.L_x_7798:
        /* <DEDUP_REMOVED lines=11> */
.L_x_7805:
        /* <DEDUP_REMOVED lines=20> */
.L_x_7807:
[----:B------:R-:W-:Y:S05]  /*b1f0*/  BSYNC B0 ;  /* 0x0000000000007941 */ /* 0x000fea0003800000 */
.L_x_7806:
[----:B------:R-:W-:Y:S01]  /*b200*/  LEA R3, R0, 0x3b800000, 0x17 ;  /* 0x3b80000000037811 */ /* 0x000fe200078eb8ff */
[----:B------:R-:W-:-:S05]  /*b210*/  IMAD.SHL.U32 R0, R2, 0x100000, RZ ;  /* 0x0010000002007824 */ /* 0x000fca00078e00ff */
[----:B------:R-:W-:Y:S01]  /*b220*/  LOP3.LUT R0, R3, R0, R4, 0xfe, !PT ;  /* 0x0000000003007212 */ /* 0x000fe200078efe04 */
[----:B------:R-:W-:Y:S06]  /*b230*/  BRA `(.L_x_7791) ;  /* 0x0000000000f87947 */ /* 0x000fec0003800000 */
.L_x_7804:
        /* <DEDUP_REMOVED lines=20> */
.L_x_7809:
[----:B------:R-:W-:Y:S05]  /*b380*/  BSYNC B0 ;  /* 0x0000000000007941 */ /* 0x000fea0003800000 */
.L_x_7808:
[----:B------:R-:W-:Y:S01]  /*b390*/  LEA R3, R0, 0x37800000, 0x17 ;  /* 0x3780000000037811 */ /* 0x000fe200078eb8ff */
[----:B------:R-:W-:-:S05]  /*b3a0*/  IMAD.SHL.U32 R0, R2, 0x200000, RZ ;  /* 0x0020000002007824 */ /* 0x000fca00078e00ff */
[----:B------:R-:W-:Y:S01]  /*b3b0*/  LOP3.LUT R0, R3, R0, R4, 0xfe, !PT ;  /* 0x0000000003007212 */ /* 0x000fe200078efe04 */
[----:B------:R-:W-:Y:S06]  /*b3c0*/  BRA `(.L_x_7791) ;  /* 0x0000000000947947 */ /* 0x000fec0003800000 */
.L_x_7803:
        /* <DEDUP_REMOVED lines=14> */
.L_x_7790:
        /* <DEDUP_REMOVED lines=16> */
.L_x_7812:
[----:B------:R-:W-:Y:S01]  /*b5b0*/  IMAD.MOV.U32 R0, RZ, RZ, RZ ;  /* 0x000000ffff007224 */ /* 0x000fe200078e00ff */
[----:B------:R-:W-:Y:S06]  /*b5c0*/  BRA `(.L_x_7791) ;  /* 0x0000000000147947 */ /* 0x000fec0003800000 */
.L_x_7811:
[----:B------:R-:W2:Y:S02]  /*b5d0*/  LDG.E.64 R2, desc[UR36][R2.64] ;  /* 0x0000002402027981 */ /* 0x000ea4000c1e1b00 */
[----:B--2---:R0:W2:Y:S01]  /*b5e0*/  I2F.U64 R0, R2 ;  /* 0x0000000200007312 */ /* 0x0040a20000301000 */
[----:B------:R-:W-:Y:S05]  /*b5f0*/  BRA `(.L_x_7791) ;  /* 0x0000000000087947 */ /* 0x000fea0003800000 */
.L_x_7810:
[----:B------:R-:W2:Y:S02]  /*b600*/  LDG.E R0, desc[UR36][R2.64] ;  /* 0x0000002402007981 */ /* 0x000ea4000c1e1900 */
[----:B--2---:R-:W-:-:S07]  /*b610*/  I2FP.F32.U32 R0, R0 ;  /* 0x0000000000007245 */ /* 0x004fce0000201000 */
.L_x_7791:
[----:B------:R-:W-:Y:S05]  /*b620*/  BSYNC B6 ;  /* 0x0000000000067941 */ /* 0x000fea0003800000 */
.L_x_7785:
        /* <DEDUP_REMOVED lines=20> */
.L_x_7816:
[----:B------:R-:W0:Y:S02]  /*b770*/  F2I.S64.TRUNC R22, R22 ;  /* 0x0000001600167311 */ /* 0x000e24000020d900 */
[----:B0-----:R-:W-:-:S05]  /*b780*/  IMAD.MOV.U32 R3, RZ, RZ, R22 ;  /* 0x000000ffff037224 */ /* 0x001fca00078e0016 */
[----:B------:R0:W-:Y:S01]  /*b790*/  STG.E.U8 desc[UR36][R16.64], R3 ;  /* 0x0000000310007986 */ /* 0x0001e2000c101124 */
[----:B------:R-:W-:Y:S05]  /*b7a0*/  BRA `(.L_x_7818) ;  /* 0x0000000c00407947 */ /* 0x000fea0003800000 */
.L_x_7815:
        /* <DEDUP_REMOVED lines=9> */
.L_x_7820:
[----:B------:R-:W0:Y:S02]  /*b840*/  F2I.FTZ.TRUNC.NTZ R3, R22 ;  /* 0x0000001600037305 */ /* 0x000e24000021f100 */
[----:B0-----:R0:W-:Y:S01]  /*b850*/  STG.E desc[UR36][R16.64], R3 ;  /* 0x0000000310007986 */ /* 0x0011e2000c101924 */
[----:B------:R-:W-:Y:S05]  /*b860*/  BRA `(.L_x_7818) ;  /* 0x0000000c00107947 */ /* 0x000fea0003800000 */
.L_x_7819:
[----:B------:R-:W0:Y:S02]  /*b870*/  F2I.FTZ.TRUNC.NTZ R3, R22 ;  /* 0x0000001600037305 */ /* 0x000e24000021f100 */
[----:B0-----:R0:W-:Y:S01]  /*b880*/  STG.E.U16 desc[UR36][R16.64], R3 ;  /* 0x0000000310007986 */ /* 0x0011e2000c101524 */
[----:B------:R-:W-:Y:S05]  /*b890*/  BRA `(.L_x_7818) ;  /* 0x0000000c00047947 */ /* 0x000fea0003800000 */
.L_x_7814:
        /* <DEDUP_REMOVED lines=8> */
.L_x_7822:
[----:B------:R-:W-:-:S05]  /*b920*/  F2FP.F16.F32.PACK_AB R22, RZ, R22 ;  /* 0x00000016ff16723e */ /* 0x000fca00000000ff */
[----:B------:R0:W-:Y:S01]  /*b930*/  STG.E.U16 desc[UR36][R16.64], R22 ;  /* 0x0000001610007986 */ /* 0x0001e2000c101524 */
[----:B------:R-:W-:Y:S05]  /*b940*/  BRA `(.L_x_7818) ;  /* 0x0000000800d87947 */ /* 0x000fea0003800000 */
.L_x_7821:
        /* <DEDUP_REMOVED lines=9> */
.L_x_7824:
[----:B------:R-:W-:-:S04]  /*b9e0*/  F2FP.F16.F32.PACK_AB R3, RZ, R22 ;  /* 0x00000016ff03723e */ /* 0x000fc800000000ff */
[----:B------:R-:W-:-:S05]  /*b9f0*/  PRMT R3, R3, 0x5410, RZ ;  /* 0x0000541003037816 */ /* 0x000fca00000000ff */
[----:B------:R2:W-:Y:S01]  /*ba00*/  STG.E desc[UR36][R16.64], R3 ;  /* 0x0000000310007986 */ /* 0x0005e2000c101924 */
[----:B------:R-:W-:Y:S05]  /*ba10*/  BRA `(.L_x_7818) ;  /* 0x0000000800a47947 */ /* 0x000fea0003800000 */
.L_x_7823:
[----:B------:R-:W-:-:S06]  /*ba20*/  FMUL.FTZ R2, R22, 1 ;  /* 0x3f80000016027820 */ /* 0x000fcc0000410000 */
[----:B------:R-:W0:Y:S02]  /*ba30*/  F2F.F64.F32 R2, R2 ;  /* 0x0000000200027310 */ /* 0x000e240000201800 */
[----:B0-----:R4:W-:Y:S01]  /*ba40*/  STG.E.64 desc[UR36][R16.64], R2 ;  /* 0x0000000210007986 */ /* 0x0019e2000c101b24 */
[----:B------:R-:W-:Y:S05]  /*ba50*/  BRA `(.L_x_7818) ;  /* 0x0000000800947947 */ /* 0x000fea0003800000 */
.L_x_7813:
        /* <DEDUP_REMOVED lines=12> */
.L_x_7827:
[----:B------:R-:W-:Y:S01]  /*bb20*/  FMUL.FTZ R4, R22, 1 ;  /* 0x3f80000016047820 */ /* 0x000fe20000410000 */
[----:B------:R-:W-:-:S05]  /*bb30*/  CS2R R6, SRZ ;  /* 0x0000000000067805 */ /* 0x000fca000001ff00 */
[----:B------:R-:W0:Y:S02]  /*bb40*/  F2F.F64.F32 R4, R4 ;  /* 0x0000000400047310 */ /* 0x000e240000201800 */
[----:B0-----:R0:W-:Y:S01]  /*bb50*/  STG.E.128 desc[UR36][R16.64], R4 ;  /* 0x0000000410007986 */ /* 0x0011e2000c101d24 */
[----:B------:R-:W-:Y:S05]  /*bb60*/  BRA `(.L_x_7818) ;  /* 0x0000000800507947 */ /* 0x000fea0003800000 */
.L_x_7826:
        /* <DEDUP_REMOVED lines=20> */
.L_x_7831:
[----:B------:R-:W-:Y:S05]  /*bcb0*/  BSYNC B0 ;  /* 0x0000000000007941 */ /* 0x000fea0003800000 */
.L_x_7830:
[----:B------:R-:W-:-:S05]  /*bcc0*/  LOP3.LUT R5, R0, R5, RZ, 0xfc, !PT ;  /* 0x0000000500057212 */ /* 0x000fca00078efcff */
[----:B------:R0:W-:Y:S01]  /*bcd0*/  STG.E.U8 desc[UR36][R16.64], R5 ;  /* 0x0000000510007986 */ /* 0x0001e2000c101124 */
[----:B------:R-:W-:Y:S05]  /*bce0*/  BRA `(.L_x_7818) ;  /* 0x0000000400f07947 */ /* 0x000fea0003800000 */
.L_x_7829:
        /* <DEDUP_REMOVED lines=12> */
.L_x_7833:
[----:B------:R-:W-:Y:S01]  /*bdb0*/  IMAD.MOV.U32 R0, RZ, RZ, 0x7f ;  /* 0x0000007fff007424 */ /* 0x000fe200078e00ff */
[----:B------:R-:W-:-:S04]  /*bdc0*/  ISETP.GT.U32.AND P0, PT, R2, 0x7f800000, PT ;  /* 0x7f8000000200780c */ /* 0x000fc80003f04070 */
[----:B------:R-:W-:-:S09]  /*bdd0*/  SEL R0, R0, 0x7c, P0 ;  /* 0x0000007c00007807 */ /* 0x000fd20000000000 */
.L_x_7834:
[----:B------:R-:W-:Y:S05]  /*bde0*/  BSYNC B0 ;  /* 0x0000000000007941 */ /* 0x000fea0003800000 */
.L_x_7832:
[----:B------:R-:W-:-:S04]  /*bdf0*/  LOP3.LUT R22, R22, 0x80000000, RZ, 0xc0, !PT ;  /* 0x8000000016167812 */ /* 0x000fc800078ec0ff */
[----:B------:R-:W-:-:S04]  /*be00*/  SHF.R.U32.HI R3, RZ, 0x18, R22 ;  /* 0x00000018ff037819 */ /* 0x000fc80000011616 */
[----:B------:R-:W-:-:S05]  /*be10*/  LOP3.LUT R3, R0, R3, RZ, 0xfc, !PT ;  /* 0x0000000300037212 */ /* 0x000fca00078efcff */
[----:B------:R0:W-:Y:S01]  /*be20*/  STG.E.U8 desc[UR36][R16.64], R3 ;  /* 0x0000000310007986 */ /* 0x0001e2000c101124 */
[----:B------:R-:W-:Y:S05]  /*be30*/  BRA `(.L_x_7818) ;  /* 0x00000004009c7947 */ /* 0x000fea0003800000 */
.L_x_7828:
[----:B------:R-:W-:-:S05]  /*be40*/  F2FP.BF16.F32.PACK_AB R22, RZ, R22 ;  /* 0x00000016ff16723e */ /* 0x000fca00000010ff */
[----:B------:R0:W-:Y:S01]  /*be50*/  STG.E.U16 desc[UR36][R16.64], R22 ;  /* 0x0000001610007986 */ /* 0x0001e2000c101524 */
[----:B------:R-:W-:Y:S05]  /*be60*/  BRA `(.L_x_7818) ;  /* 0x0000000400907947 */ /* 0x000fea0003800000 */
.L_x_7825:
        /* <DEDUP_REMOVED lines=11> */
.L_x_7837:
        /* <DEDUP_REMOVED lines=16> */
.L_x_7840:
[----:B------:R-:W-:-:S04]  /*c020*/  LOP3.LUT R22, R22, 0x80000000, RZ, 0xc0, !PT ;  /* 0x8000000016167812 */ /* 0x000fc800078ec0ff */
[----:B------:R-:W-:-:S04]  /*c030*/  SHF.R.U32.HI R3, RZ, 0x18, R22 ;  /* 0x00000018ff037819 */ /* 0x000fc80000011616 */
[----:B------:R-:W-:-:S04]  /*c040*/  LOP3.LUT R0, R0, R3, RZ, 0xfc, !PT ;  /* 0x0000000300007212 */ /* 0x000fc800078efcff */
[----:B------:R-:W-:-:S07]  /*c050*/  PRMT R8, R0, 0x7610, R8 ;  /* 0x0000761000087816 */ /* 0x000fce0000000008 */
.L_x_7839:
[----:B------:R-:W-:Y:S05]  /*c060*/  BSYNC B0 ;  /* 0x0000000000007941 */ /* 0x000fea0003800000 */
.L_x_7838:
[----:B------:R0:W-:Y:S01]  /*c070*/  STG.E.U8 desc[UR36][R16.64], R8 ;  /* 0x0000000810007986 */ /* 0x0001e2000c101124 */
[----:B------:R-:W-:Y:S05]  /*c080*/  BRA `(.L_x_7818) ;  /* 0x0000000400087947 */ /* 0x000fea0003800000 */
.L_x_7836:
        /* <DEDUP_REMOVED lines=16> */
.L_x_7843:
[----:B------:R-:W-:-:S04]  /*c190*/  LOP3.LUT R22, R22, 0x80000000, RZ, 0xc0, !PT ;  /* 0x8000000016167812 */ /* 0x000fc800078ec0ff */
[----:B------:R-:W-:-:S04]  /*c1a0*/  SHF.R.U32.HI R3, RZ, 0x18, R22 ;  /* 0x00000018ff037819 */ /* 0x000fc80000011616 */
[----:B------:R-:W-:-:S04]  /*c1b0*/  LOP3.LUT R0, R0, R3, RZ, 0xfc, !PT ;  /* 0x0000000300007212 */ /* 0x000fc800078efcff */
[----:B------:R-:W-:-:S07]  /*c1c0*/  PRMT R8, R0, 0x7610, R8 ;  /* 0x0000761000087816 */ /* 0x000fce0000000008 */
.L_x_7842:
[----:B------:R-:W-:Y:S05]  /*c1d0*/  BSYNC B0 ;  /* 0x0000000000007941 */ /* 0x000fea0003800000 */
.L_x_7841:
[----:B------:R0:W-:Y:S01]  /*c1e0*/  STG.E.U8 desc[UR36][R16.64], R8 ;  /* 0x0000000810007986 */ /* 0x0001e2000c101124 */
[----:B------:R-:W-:Y:S05]  /*c1f0*/  BRA `(.L_x_7818) ;  /* 0x0000000000ac7947 */ /* 0x000fea0003800000 */
.L_x_7835:
        /* <DEDUP_REMOVED lines=21> */
.L_x_7817:
        /* <DEDUP_REMOVED lines=16> */
.L_x_7846:
[----:B------:R-:W-:Y:S05]  /*c450*/  BRA `(.L_x_7818) ;  /* 0x0000000000147947 */ /* 0x000fea0003800000 */
.L_x_7845:
[----:B------:R-:W0:Y:S02]  /*c460*/  F2I.U64.TRUNC R22, R22 ;  /* 0x0000001600167311 */ /* 0x000e24000020d800 */
[----:B0-----:R0:W-:Y:S01]  /*c470*/  STG.E.64 desc[UR36][R16.64], R22 ;  /* 0x0000001610007986 */ /* 0x0011e2000c101b24 */
[----:B------:R-:W-:Y:S05]  /*c480*/  BRA `(.L_x_7818) ;  /* 0x0000000000087947 */ /* 0x000fea0003800000 */
.L_x_7844:
[----:B------:R-:W0:Y:S02]  /*c490*/  F2I.FTZ.U32.TRUNC.NTZ R3, R22 ;  /* 0x0000001600037305 */ /* 0x000e24000021f000 */
[----:B0-----:R0:W-:Y:S02]  /*c4a0*/  STG.E desc[UR36][R16.64], R3 ;  /* 0x0000000310007986 */ /* 0x0011e4000c101924 */
.L_x_7818:
[----:B------:R-:W-:-:S07]  /*c4b0*/  VIADD R19, R19, 0x80 ;  /* 0x0000008013137836 */ /* 0x000fce0000000000 */
.L_x_7755:
[----:B------:R-:W-:Y:S05]  /*c4c0*/  BSYNC B7 ;  /* 0x0000000000077941 */ /* 0x000fea0003800000 */
.L_x_7754:
        /* <DEDUP_REMOVED lines=357> */
.L_x_7847:
        /* <DEDUP_REMOVED lines=22> */
.L_x_7852:
[----:B------:R-:W2:Y:S02]  /*dc80*/  LDG.E.U8 R2, desc[UR36][R2.64] ;  /* 0x0000002402027981 */ /* 0x000ea4000c1e1100 */
[----:B--2---:R-:W-:Y:S01]  /*dc90*/  I2FP.F32.U32 R19, R2 ;  /* 0x0000000200137245 */ /* 0x004fe20000201000 */
[----:B------:R-:W-:Y:S06]  /*dca0*/  BRA `(.L_x_7854) ;  /* 0x0000000c002c7947 */ /* 0x000fec0003800000 */
.L_x_7851:
        /* <DEDUP_REMOVED lines=9> */
.L_x_7856:
[----:B------:R-:W2:Y:S02]  /*dd40*/  LDG.E R2, desc[UR36][R2.64] ;  /* 0x0000002402027981 */ /* 0x000ea4000c1e1900 */
[----:B--2---:R-:W-:Y:S01]  /*dd50*/  I2FP.F32.S32 R19, R2 ;  /* 0x0000000200137245 */ /* 0x004fe20000201400 */
[----:B------:R-:W-:Y:S06]  /*dd60*/  BRA `(.L_x_7854) ;  /* 0x0000000800fc7947 */ /* 0x000fec0003800000 */
.L_x_7855:
[----:B------:R-:W2:Y:S02]  /*dd70*/  LDG.E.U16 R2, desc[UR36][R2.64] ;  /* 0x0000002402027981 */ /* 0x000ea4000c1e1500 */
[----:B--2---:R0:W1:Y:S01]  /*dd80*/  I2F.S16 R19, R2 ;  /* 0x0000000200137306 */ /* 0x0040620000101400 */
[----:B------:R-:W-:Y:S05]  /*dd90*/  BRA `(.L_x_7854) ;  /* 0x0000000800f07947 */ /* 0x000fea0003800000 */
.L_x_7850:
        /* <DEDUP_REMOVED lines=8> */
.L_x_7858:
[----:B------:R-:W2:Y:S02]  /*de20*/  LDG.E.U16 R2, desc[UR36][R2.64] ;  /* 0x0000002402027981 */ /* 0x000ea4000c1e1500 */
[----:B--2---:R-:W-:Y:S01]  /*de30*/  HADD2.F32 R19, -RZ, R2.H0_H0 ;  /* 0x20000002ff137230 */ /* 0x004fe20000004100 */
[----:B------:R-:W-:Y:S06]  /*de40*/  BRA `(.L_x_7854) ;  /* 0x0000000800c47947 */ /* 0x000fec0003800000 */
.L_x_7857:
        /* <DEDUP_REMOVED lines=8> */
.L_x_7860:
[----:B------:R-:W2:Y:S02]  /*ded0*/  LDG.E.U16 R2, desc[UR36][R2.64] ;  /* 0x0000002402027981 */ /* 0x000ea4000c1e1500 */
[----:B--2---:R-:W-:Y:S01]  /*dee0*/  HADD2.F32 R19, -RZ, R2.H0_H0 ;  /* 0x20000002ff137230 */ /* 0x004fe20000004100 */
[----:B------:R-:W-:Y:S06]  /*def0*/  BRA `(.L_x_7854) ;  /* 0x0000000800987947 */ /* 0x000fec0003800000 */
.L_x_7859:
[----:B------:R-:W2:Y:S01]  /*df00*/  LDG.E.64 R2, desc[UR36][R2.64] ;  /* 0x0000002402027981 */ /* 0x000ea2000c1e1b00 */
[----:B------:R-:W-:Y:S01]  /*df10*/  UMOV UR4, 0xf0000000 ;  /* 0xf000000000047882 */ /* 0x000fe20000000000 */
[----:B------:R-:W-:Y:S01]  /*df20*/  UMOV UR5, 0x380fffff ;  /* 0x380fffff00057882 */ /* 0x000fe20000000000 */
[----:B--2---:R-:W0:Y:S01]  /*df30*/  F2F.F32.F64 R19, R2 ;  /* 0x0000000200137310 */ /* 0x004e220000301000 */
[----:B------:R-:W-:-:S14]  /*df40*/  DSETP.GEU.AND P0, PT, |R2|, UR4, PT ;  /* 0x0000000402007e2a */ /* 0x000fdc000bf0e200 */
[----:B0-----:R-:W-:Y:S01]  /*df50*/  @!P0 FMUL R19, R19, 1.175494350822287508e-38 ;  /* 0x0080000013138820 */ /* 0x001fe20000400000 */
[----:B------:R-:W-:Y:S06]  /*df60*/  BRA `(.L_x_7854) ;  /* 0x00000008007c7947 */ /* 0x000fec0003800000 */
.L_x_7849:
        /* <DEDUP_REMOVED lines=12> */
.L_x_7863:
[----:B------:R-:W2:Y:S01]  /*e030*/  LDG.E.64 R2, desc[UR36][R2.64] ;  /* 0x0000002402027981 */ /* 0x000ea2000c1e1b00 */
[----:B------:R-:W-:Y:S01]  /*e040*/  UMOV UR4, 0xf0000000 ;  /* 0xf000000000047882 */ /* 0x000fe20000000000 */
[----:B------:R-:W-:Y:S01]  /*e050*/  UMOV UR5, 0x380fffff ;  /* 0x380fffff00057882 */ /* 0x000fe20000000000 */
[----:B--2---:R-:W0:Y:S01]  /*e060*/  F2F.F32.F64 R19, R2 ;  /* 0x0000000200137310 */ /* 0x004e220000301000 */
[----:B------:R-:W-:-:S14]  /*e070*/  DSETP.GEU.AND P0, PT, |R2|, UR4, PT ;  /* 0x0000000402007e2a */ /* 0x000fdc000bf0e200 */
[----:B0-----:R-:W-:Y:S01]  /*e080*/  @!P0 FMUL R19, R19, 1.175494350822287508e-38 ;  /* 0x0080000013138820 */ /* 0x001fe20000400000 */
[----:B------:R-:W-:Y:S06]  /*e090*/  BRA `(.L_x_7854) ;  /* 0x0000000800307947 */ /* 0x000fec0003800000 */
.L_x_7862:
        /* <DEDUP_REMOVED lines=26> */
.L_x_7865:
        /* <DEDUP_REMOVED lines=13> */
.L_x_7864:
[----:B------:R-:W2:Y:S02]  /*e310*/  LDG.E.U16 R2, desc[UR36][R2.64] ;  /* 0x0000002402027981 */ /* 0x000ea4000c1e1500 */
[----:B--2---:R-:W-:Y:S01]  /*e320*/  IMAD.U32 R19, R2, 0x10000, RZ ;  /* 0x0001000002137824 */ /* 0x004fe200078e00ff */
[----:B------:R-:W-:Y:S06]  /*e330*/  BRA `(.L_x_7854) ;  /* 0x0000000400887947 */ /* 0x000fec0003800000 */
.L_x_7861:
        /* <DEDUP_REMOVED lines=11> */
.L_x_7868:
        /* <DEDUP_REMOVED lines=20> */
.L_x_7870:
[----:B------:R-:W-:Y:S05]  /*e530*/  BSYNC B0 ;  /* 0x0000000000007941 */ /* 0x000fea0003800000 */
.L_x_7869:
[----:B------:R-:W-:Y:S01]  /*e540*/  IMAD.SHL.U32 R2, R2, 0x100000, RZ ;  /* 0x0010000002027824 */ /* 0x000fe200078e00ff */
[----:B------:R-:W-:-:S04]  /*e550*/  LEA R0, R0, 0x3b800000, 0x17 ;  /* 0x3b80000000007811 */ /* 0x000fc800078eb8ff */
[----:B------:R-:W-:Y:S01]  /*e560*/  LOP3.LUT R19, R0, R2, R19, 0xfe, !PT ;  /* 0x0000000200137212 */ /* 0x000fe200078efe13 */
[----:B------:R-:W-:Y:S06]  /*e570*/  BRA `(.L_x_7854) ;  /* 0x0000000000f87947 */ /* 0x000fec0003800000 */
.L_x_7867:
        /* <DEDUP_REMOVED lines=20> */
.L_x_7872:
[----:B------:R-:W-:Y:S05]  /*e6c0*/  BSYNC B0 ;  /* 0x0000000000007941 */ /* 0x000fea0003800000 */
.L_x_7871:
[----:B------:R-:W-:Y:S01]  /*e6d0*/  IMAD.SHL.U32 R2, R2, 0x200000, RZ ;  /* 0x0020000002027824 */ /* 0x000fe200078e00ff */
[----:B------:R-:W-:-:S04]  /*e6e0*/  LEA R0, R0, 0x37800000, 0x17 ;  /* 0x3780000000007811 */ /* 0x000fc800078eb8ff */
[----:B------:R-:W-:Y:S01]  /*e6f0*/  LOP3.LUT R19, R0, R2, R19, 0xfe, !PT ;  /* 0x0000000200137212 */ /* 0x000fe200078efe13 */
[----:B------:R-:W-:Y:S06]  /*e700*/  BRA `(.L_x_7854) ;  /* 0x0000000000947947 */ /* 0x000fec0003800000 */
.L_x_7866:
        /* <DEDUP_REMOVED lines=14> */
.L_x_7853:
        /* <DEDUP_REMOVED lines=16> */
.L_x_7875:
[----:B------:R-:W-:Y:S01]  /*e8f0*/  IMAD.MOV.U32 R19, RZ, RZ, RZ ;  /* 0x000000ffff137224 */ /* 0x000fe200078e00ff */
[----:B------:R-:W-:Y:S06]  /*e900*/  BRA `(.L_x_7854) ;  /* 0x0000000000147947 */ /* 0x000fec0003800000 */
.L_x_7874:
[----:B------:R-:W2:Y:S02]  /*e910*/  LDG.E.64 R2, desc[UR36][R2.64] ;  /* 0x0000002402027981 */ /* 0x000ea4000c1e1b00 */
[----:B--2---:R0:W1:Y:S01]  /*e920*/  I2F.U64 R19, R2 ;  /* 0x0000000200137312 */ /* 0x0040620000301000 */
[----:B------:R-:W-:Y:S05]  /*e930*/  BRA `(.L_x_7854) ;  /* 0x0000000000087947 */ /* 0x000fea0003800000 */
.L_x_7873:
[----:B------:R-:W2:Y:S02]  /*e940*/  LDG.E R2, desc[UR36][R2.64] ;  /* 0x0000002402027981 */ /* 0x000ea4000c1e1900 */
[----:B--2---:R-:W-:-:S07]  /*e950*/  I2FP.F32.U32 R19, R2 ;  /* 0x0000000200137245 */ /* 0x004fce0000201000 */
.L_x_7854:
[----:B------:R-:W-:Y:S05]  /*e960*/  BSYNC B6 ;  /* 0x0000000000067941 */ /* 0x000fea0003800000 */
.L_x_7848:
        /* <DEDUP_REMOVED lines=19> */
.L_x_7880:
[----:B------:R-:W2:Y:S02]  /*eaa0*/  LDG.E.U8 R0, desc[UR36][R2.64] ;  /* 0x0000002402007981 */ /* 0x000ea4000c1e1100 */
[----:B--2---:R-:W-:Y:S01]  /*eab0*/  I2FP.F32.U32 R0, R0 ;  /* 0x0000000000007245 */ /* 0x004fe20000201000 */
[----:B------:R-:W-:Y:S06]  /*eac0*/  BRA `(.L_x_7882) ;  /* 0x0000000c002c7947 */ /* 0x000fec0003800000 */
.L_x_7879:
        /* <DEDUP_REMOVED lines=9> */
.L_x_7884:
[----:B------:R-:W2:Y:S02]  /*eb60*/  LDG.E R0, desc[UR36][R2.64] ;  /* 0x0000002402007981 */ /* 0x000ea4000c1e1900 */
[----:B--2---:R-:W-:Y:S01]  /*eb70*/  I2FP.F32.S32 R0, R0 ;  /* 0x0000000000007245 */ /* 0x004fe20000201400 */
[----:B------:R-:W-:Y:S06]  /*eb80*/  BRA `(.L_x_7882) ;  /* 0x0000000800fc7947 */ /* 0x000fec0003800000 */
.L_x_7883:
[----:B------:R-:W2:Y:S02]  /*eb90*/  LDG.E.U16 R0, desc[UR36][R2.64] ;  /* 0x0000002402007981 */ /* 0x000ea4000c1e1500 */
[----:B--2---:R-:W0:Y:S01]  /*eba0*/  I2F.S16 R0, R0 ;  /* 0x0000000000007306 */ /* 0x004e220000101400 */
[----:B------:R-:W-:Y:S05]  /*ebb0*/  BRA `(.L_x_7882) ;  /* 0x0000000800f07947 */ /* 0x000fea0003800000 */
.L_x_7878:
        /* <DEDUP_REMOVED lines=8> */
.L_x_7886:
[----:B------:R-:W2:Y:S02]  /*ec40*/  LDG.E.U16 R0, desc[UR36][R2.64] ;  /* 0x0000002402007981 */ /* 0x000ea4000c1e1500 */
[----:B--2---:R-:W-:Y:S01]  /*ec50*/  HADD2.F32 R0, -RZ, R0.H0_H0 ;  /* 0x20000000ff007230 */ /* 0x004fe20000004100 */
[----:B------:R-:W-:Y:S06]  /*ec60*/  BRA `(.L_x_7882) ;  /* 0x0000000800c47947 */ /* 0x000fec0003800000 */
.L_x_7885:
        /* <DEDUP_REMOVED lines=8> */
.L_x_7888:
[----:B------:R-:W2:Y:S02]  /*ecf0*/  LDG.E.U16 R0, desc[UR36][R2.64] ;  /* 0x0000002402007981 */ /* 0x000ea4000c1e1500 */
[----:B--2---:R-:W-:Y:S01]  /*ed00*/  HADD2.F32 R0, -RZ, R0.H0_H0 ;  /* 0x20000000ff007230 */ /* 0x004fe20000004100 */
[----:B------:R-:W-:Y:S06]  /*ed10*/  BRA `(.L_x_7882) ;  /* 0x0000000800987947 */ /* 0x000fec0003800000 */
.L_x_7887:
[----:B------:R-:W2:Y:S01]  /*ed20*/  LDG.E.64 R2, desc[UR36][R2.64] ;  /* 0x0000002402027981 */ /* 0x000ea2000c1e1b00 */
[----:B------:R-:W-:Y:S01]  /*ed30*/  UMOV UR4, 0xf0000000 ;  /* 0xf000000000047882 */ /* 0x000fe20000000000 */
[----:B------:R-:W-:Y:S01]  /*ed40*/  UMOV UR5, 0x380fffff ;  /* 0x380fffff00057882 */ /* 0x000fe20000000000 */
[----:B--2---:R-:W0:Y:S01]  /*ed50*/  F2F.F32.F64 R0, R2 ;  /* 0x0000000200007310 */ /* 0x004e220000301000 */
[----:B------:R-:W-:-:S14]  /*ed60*/  DSETP.GEU.AND P0, PT, |R2|, UR4, PT ;  /* 0x0000000402007e2a */ /* 0x000fdc000bf0e200 */
[----:B0-----:R-:W-:Y:S01]  /*ed70*/  @!P0 FMUL R0, R0, 1.175494350822287508e-38 ;  /* 0x0080000000008820 */ /* 0x001fe20000400000 */
[----:B------:R-:W-:Y:S06]  /*ed80*/  BRA `(.L_x_7882) ;  /* 0x00000008007c7947 */ /* 0x000fec0003800000 */
.L_x_7877:
        /* <DEDUP_REMOVED lines=12> */
.L_x_7891:
[----:B------:R-:W2:Y:S01]  /*ee50*/  LDG.E.64 R2, desc[UR36][R2.64] ;  /* 0x0000002402027981 */ /* 0x000ea2000c1e1b00 */
[----:B------:R-:W-:Y:S01]  /*ee60*/  UMOV UR4, 0xf0000000 ;  /* 0xf000000000047882 */ /* 0x000fe20000000000 */
[----:B------:R-:W-:Y:S01]  /*ee70*/  UMOV UR5, 0x380fffff ;  /* 0x380fffff00057882 */ /* 0x000fe20000000000 */
[----:B--2---:R-:W0:Y:S01]  /*ee80*/  F2F.F32.F64 R0, R2 ;  /* 0x0000000200007310 */ /* 0x004e220000301000 */
[----:B------:R-:W-:-:S14]  /*ee90*/  DSETP.GEU.AND P0, PT, |R2|, UR4, PT ;  /* 0x0000000402007e2a */ /* 0x000fdc000bf0e200 */
[----:B0-----:R-:W-:Y:S01]  /*eea0*/  @!P0 FMUL R0, R0, 1.175494350822287508e-38 ;  /* 0x0080000000008820 */ /* 0x001fe20000400000 */
[----:B------:R-:W-:Y:S06]  /*eeb0*/  BRA `(.L_x_7882) ;  /* 0x0000000800307947 */ /* 0x000fec0003800000 */
.L_x_7890:
        /* <DEDUP_REMOVED lines=26> */
.L_x_7893:
        /* <DEDUP_REMOVED lines=13> */
.L_x_7892:
[----:B------:R-:W2:Y:S02]  /*f130*/  LDG.E.U16 R0, desc[UR36][R2.64] ;  /* 0x0000002402007981 */ /* 0x000ea4000c1e1500 */
[----:B--2---:R-:W-:Y:S01]  /*f140*/  IMAD.U32 R0, R0, 0x10000, RZ ;  /* 0x0001000000007824 */ /* 0x004fe200078e00ff */
[----:B------:R-:W-:Y:S06]  /*f150*/  BRA `(.L_x_7882) ;  /* 0x0000000400887947 */ /* 0x000fec0003800000 */
.L_x_7889:
        /* <DEDUP_REMOVED lines=11> */
.L_x_7896:
        /* <DEDUP_REMOVED lines=20> */
.L_x_7898:
[----:B------:R-:W-:Y:S05]  /*f350*/  BSYNC B0 ;  /* 0x0000000000007941 */ /* 0x000fea0003800000 */
.L_x_7897:
[----:B------:R-:W-:Y:S01]  /*f360*/  LEA R3, R0, 0x3b800000, 0x17 ;  /* 0x3b80000000037811 */ /* 0x000fe200078eb8ff */
[----:B------:R-:W-:-:S05]  /*f370*/  IMAD.SHL.U32 R0, R2, 0x100000, RZ ;  /* 0x0010000002007824 */ /* 0x000fca00078e00ff */
[----:B------:R-:W-:Y:S01]  /*f380*/  LOP3.LUT R0, R3, R0, R4, 0xfe, !PT ;  /* 0x0000000003007212 */ /* 0x000fe200078efe04 */
[----:B------:R-:W-:Y:S06]  /*f390*/  BRA `(.L_x_7882) ;  /* 0x0000000000f87947 */ /* 0x000fec0003800000 */
.L_x_7895:
        /* <DEDUP_REMOVED lines=20> */
.L_x_7900:
[----:B------:R-:W-:Y:S05]  /*f4e0*/  BSYNC B0 ;  /* 0x0000000000007941 */ /* 0x000fea0003800000 */
.L_x_7899:
[----:B------:R-:W-:Y:S01]  /*f4f0*/  LEA R3, R0, 0x37800000, 0x17 ;  /* 0x3780000000037811 */ /* 0x000fe200078eb8ff */
[----:B------:R-:W-:-:S05]  /*f500*/  IMAD.SHL.U32 R0, R2, 0x200000, RZ ;  /* 0x0020000002007824 */ /* 0x000fca00078e00ff */
[----:B------:R-:W-:Y:S01]  /*f510*/  LOP3.LUT R0, R3, R0, R4, 0xfe, !PT ;  /* 0x0000000003007212 */ /* 0x000fe200078efe04 */
[----:B------:R-:W-:Y:S06]  /*f520*/  BRA `(.L_x_7882) ;  /* 0x0000000000947947 */ /* 0x000fec0003800000 */
.L_x_7894:
        /* <DEDUP_REMOVED lines=14> */
.L_x_7881:
        /* <DEDUP_REMOVED lines=16> */
.L_x_7903:
[----:B------:R-:W-:Y:S01]  /*f710*/  IMAD.MOV.U32 R0, RZ, RZ, RZ ;  /* 0x000000ffff007224 */ /* 0x000fe200078e00ff */
[----:B------:R-:W-:Y:S06]  /*f720*/  BRA `(.L_x_7882) ;  /* 0x0000000000147947 */ /* 0x000fec0003800000 */
.L_x_7902:
[----:B------:R-:W2:Y:S02]  /*f730*/  LDG.E.64 R2, desc[UR36][R2.64] ;  /* 0x0000002402027981 */ /* 0x000ea4000c1e1b00 */
[----:B--2---:R0:W1:Y:S01]  /*f740*/  I2F.U64 R0, R2 ;  /* 0x0000000200007312 */ /* 0x0040620000301000 */
[----:B------:R-:W-:Y:S05]  /*f750*/  BRA `(.L_x_7882) ;  /* 0x0000000000087947 */ /* 0x000fea0003800000 */
.L_x_7901:
[----:B------:R-:W2:Y:S02]  /*f760*/  LDG.E R0, desc[UR36][R2.64] ;  /* 0x0000002402007981 */ /* 0x000ea4000c1e1900 */
[----:B--2---:R-:W-:-:S07]  /*f770*/  I2FP.F32.U32 R0, R0 ;  /* 0x0000000000007245 */ /* 0x004fce0000201000 */
.L_x_7882:
[----:B------:R-:W-:Y:S05]  /*f780*/  BSYNC B6 ;  /* 0x0000000000067941 */ /* 0x000fea0003800000 */
.L_x_7876:
        /* <DEDUP_REMOVED lines=20> */
.L_x_7907:
[----:B------:R-:W0:Y:S02]  /*f8d0*/  F2I.S64.TRUNC R2, R2 ;  /* 0x0000000200027311 */ /* 0x000e24000020d900 */
[----:B0-----:R-:W-:-:S05]  /*f8e0*/  IMAD.MOV.U32 R5, RZ, RZ, R2 ;  /* 0x000000ffff057224 */ /* 0x001fca00078e0002 */
[----:B------:R-:W-:Y:S01]  /*f8f0*/  STG.E.U8 desc[UR36][R16.64], R5 ;  /* 0x0000000510007986 */ /* 0x000fe2000c101124 */
[----:B------:R-:W-:Y:S05]  /*f900*/  EXIT ;  /* 0x000000000000794d */ /* 0x000fea0003800000 */
.L_x_7906:
        /* <DEDUP_REMOVED lines=9> */
.L_x_7910:
[----:B------:R-:W0:Y:S02]  /*f9a0*/  F2I.FTZ.TRUNC.NTZ R3, R2 ;  /* 0x0000000200037305 */ /* 0x000e24000021f100 */
[----:B0-----:R-:W-:Y:S01]  /*f9b0*/  STG.E desc[UR36][R16.64], R3 ;  /* 0x0000000310007986 */ /* 0x001fe2000c101924 */
[----:B------:R-:W-:Y:S05]  /*f9c0*/  EXIT ;  /* 0x000000000000794d */ /* 0x000fea0003800000 */
.L_x_7909:
[----:B------:R-:W0:Y:S02]  /*f9d0*/  F2I.FTZ.TRUNC.NTZ R3, R2 ;  /* 0x0000000200037305 */ /* 0x000e24000021f100 */
[----:B0-----:R-:W-:Y:S01]  /*f9e0*/  STG.E.U16 desc[UR36][R16.64], R3 ;  /* 0x0000000310007986 */ /* 0x001fe2000c101524 */
[----:B------:R-:W-:Y:S05]  /*f9f0*/  EXIT ;  /* 0x000000000000794d */ /* 0x000fea0003800000 */
.L_x_7905:
        /* <DEDUP_REMOVED lines=8> */
.L_x_7912:
[----:B------:R-:W-:-:S05]  /*fa80*/  F2FP.F16.F32.PACK_AB R2, RZ, R2 ;  /* 0x00000002ff02723e */ /* 0x000fca00000000ff */
[----:B------:R-:W-:Y:S01]  /*fa90*/  STG.E.U16 desc[UR36][R16.64], R2 ;  /* 0x0000000210007986 */ /* 0x000fe2000c101524 */
[----:B------:R-:W-:Y:S05]  /*faa0*/  EXIT ;  /* 0x000000000000794d */ /* 0x000fea0003800000 */
.L_x_7911:
        /* <DEDUP_REMOVED lines=9> */
.L_x_7914:
[----:B------:R-:W-:-:S04]  /*fb40*/  F2FP.F16.F32.PACK_AB R3, RZ, R2 ;  /* 0x00000002ff03723e */ /* 0x000fc800000000ff */
[----:B------:R-:W-:-:S05]  /*fb50*/  PRMT R3, R3, 0x5410, RZ ;  /* 0x0000541003037816 */ /* 0x000fca00000000ff */
[----:B------:R-:W-:Y:S01]  /*fb60*/  STG.E desc[UR36][R16.64], R3 ;  /* 0x0000000310007986 */ /* 0x000fe2000c101924 */
[----:B------:R-:W-:Y:S05]  /*fb70*/  EXIT ;  /* 0x000000000000794d */ /* 0x000fea0003800000 */
.L_x_7913:
[----:B------:R-:W-:-:S06]  /*fb80*/  FMUL.FTZ R2, R2, 1 ;  /* 0x3f80000002027820 */ /* 0x000fcc0000410000 */
[----:B------:R-:W0:Y:S02]  /*fb90*/  F2F.F64.F32 R2, R2 ;  /* 0x0000000200027310 */ /* 0x000e240000201800 */
[----:B0-----:R-:W-:Y:S01]  /*fba0*/  STG.E.64 desc[UR36][R16.64], R2 ;  /* 0x0000000210007986 */ /* 0x001fe2000c101b24 */
[----:B------:R-:W-:Y:S05]  /*fbb0*/  EXIT ;  /* 0x000000000000794d */ /* 0x000fea0003800000 */
.L_x_7904:
        /* <DEDUP_REMOVED lines=12> */
.L_x_7917:
[----:B------:R-:W-:Y:S01]  /*fc80*/  FMUL.FTZ R4, R2, 1 ;  /* 0x3f80000002047820 */ /* 0x000fe20000410000 */
[----:B------:R-:W-:-:S05]  /*fc90*/  CS2R R6, SRZ ;  /* 0x0000000000067805 */ /* 0x000fca000001ff00 */
[----:B------:R-:W0:Y:S02]  /*fca0*/  F2F.F64.F32 R4, R4 ;  /* 0x0000000400047310 */ /* 0x000e240000201800 */
[----:B0-----:R-:W-:Y:S01]  /*fcb0*/  STG.E.128 desc[UR36][R16.64], R4 ;  /* 0x0000000410007986 */ /* 0x001fe2000c101d24 */
[----:B------:R-:W-:Y:S05]  /*fcc0*/  EXIT ;  /* 0x000000000000794d */ /* 0x000fea0003800000 */
.L_x_7916:
        /* <DEDUP_REMOVED lines=20> */
.L_x_7921:
[----:B------:R-:W-:Y:S05]  /*fe10*/  BSYNC B0 ;  /* 0x0000000000007941 */ /* 0x000fea0003800000 */
.L_x_7920:
[----:B------:R-:W-:-:S05]  /*fe20*/  LOP3.LUT R5, R0, R5, RZ, 0xfc, !PT ;  /* 0x0000000500057212 */ /* 0x000fca00078efcff */
[----:B------:R-:W-:Y:S01]  /*fe30*/  STG.E.U8 desc[UR36][R16.64], R5 ;  /* 0x0000000510007986 */ /* 0x000fe2000c101124 */
[----:B------:R-:W-:Y:S05]  /*fe40*/  EXIT ;  /* 0x000000000000794d */ /* 0x000fea0003800000 */
.L_x_7919:
        /* <DEDUP_REMOVED lines=12> */
.L_x_7923:
[----:B------:R-:W-:Y:S01]  /*ff10*/  IMAD.MOV.U32 R0, RZ, RZ, 0x7f ;  /* 0x0000007fff007424 */ /* 0x000fe200078e00ff */
[----:B------:R-:W-:-:S04]  /*ff20*/  ISETP.GT.U32.AND P0, PT, R4, 0x7f800000, PT ;  /* 0x7f8000000400780c */ /* 0x000fc80003f04070 */
[----:B------:R-:W-:-:S09]  /*ff30*/  SEL R0, R0, 0x7c, P0 ;  /* 0x0000007c00007807 */ /* 0x000fd20000000000 */
.L_x_7924:
[----:B------:R-:W-:Y:S05]  /*ff40*/  BSYNC B0 ;  /* 0x0000000000007941 */ /* 0x000fea0003800000 */
.L_x_7922:
[----:B------:R-:W-:-:S04]  /*ff50*/  LOP3.LUT R2, R2, 0x80000000, RZ, 0xc0, !PT ;  /* 0x8000000002027812 */ /* 0x000fc800078ec0ff */
[----:B------:R-:W-:-:S04]  /*ff60*/  SHF.R.U32.HI R3, RZ, 0x18, R2 ;  /* 0x00000018ff037819 */ /* 0x000fc80000011602 */
[----:B------:R-:W-:-:S05]  /*ff70*/  LOP3.LUT R3, R0, R3, RZ, 0xfc, !PT ;  /* 0x0000000300037212 */ /* 0x000fca00078efcff */
[----:B------:R-:W-:Y:S01]  /*ff80*/  STG.E.U8 desc[UR36][R16.64], R3 ;  /* 0x0000000310007986 */ /* 0x000fe2000c101124 */
[----:B------:R-:W-:Y:S05]  /*ff90*/  EXIT ;  /* 0x000000000000794d */ /* 0x000fea0003800000 */
.L_x_7918:
[----:B------:R-:W-:-:S05]  /*ffa0*/  F2FP.BF16.F32.PACK_AB R2, RZ, R2 ;  /* 0x00000002ff02723e */ /* 0x000fca00000010ff */
[----:B------:R-:W-:Y:S01]  /*ffb0*/  STG.E.U16 desc[UR36][R16.64], R2 ;  /* 0x0000000210007986 */ /* 0x000fe2000c101524 */
[----:B------:R-:W-:Y:S05]  /*ffc0*/  EXIT ;  /* 0x000000000000794d */ /* 0x000fea0003800000 */
.L_x_7915:
        /* <DEDUP_REMOVED lines=11> */
.L_x_7927:
        /* <DEDUP_REMOVED lines=16> */
.L_x_7930:
[----:B------:R-:W-:-:S04]  /*10180*/  LOP3.LUT R2, R2, 0x80000000, RZ, 0xc0, !PT ;  /* 0x8000000002027812 */ /* 0x000fc800078ec0ff */
[----:B------:R-:W-:-:S04]  /*10190*/  SHF.R.U32.HI R3, RZ, 0x18, R2 ;  /* 0x00000018ff037819 */ /* 0x000fc80000011602 */
[----:B------:R-:W-:-:S04]  /*101a0*/  LOP3.LUT R0, R0, R3, RZ, 0xfc, !PT ;  /* 0x0000000300007212 */ /* 0x000fc800078efcff */
[----:B------:R-:W-:-:S07]  /*101b0*/  PRMT R8, R0, 0x7610, R8 ;  /* 0x0000761000087816 */ /* 0x000fce0000000008 */
.L_x_7929:
[----:B------:R-:W-:Y:S05]  /*101c0*/  BSYNC B0 ;  /* 0x0000000000007941 */ /* 0x000fea0003800000 */
.L_x_7928:
[----:B------:R-:W-:Y:S01]  /*101d0*/  STG.E.U8 desc[UR36][R16.64], R8 ;  /* 0x0000000810007986 */ /* 0x000fe2000c101124 */
[----:B------:R-:W-:Y:S05]  /*101e0*/  EXIT ;  /* 0x000000000000794d */ /* 0x000fea0003800000 */
.L_x_7926:
        /* <DEDUP_REMOVED lines=16> */
.L_x_7933:
[----:B------:R-:W-:-:S04]  /*102f0*/  LOP3.LUT R2, R2, 0x80000000, RZ, 0xc0, !PT ;  /* 0x8000000002027812 */ /* 0x000fc800078ec0ff */
[----:B------:R-:W-:-:S04]  /*10300*/  SHF.R.U32.HI R3, RZ, 0x18, R2 ;  /* 0x00000018ff037819 */ /* 0x000fc80000011602 */
[----:B------:R-:W-:-:S04]  /*10310*/  LOP3.LUT R0, R0, R3, RZ, 0xfc, !PT ;  /* 0x0000000300007212 */ /* 0x000fc800078efcff */
[----:B------:R-:W-:-:S07]  /*10320*/  PRMT R8, R0, 0x7610, R8 ;  /* 0x0000761000087816 */ /* 0x000fce0000000008 */
.L_x_7932:
[----:B------:R-:W-:Y:S05]  /*10330*/  BSYNC B0 ;  /* 0x0000000000007941 */ /* 0x000fea0003800000 */
.L_x_7931:
[----:B------:R-:W-:Y:S01]  /*10340*/  STG.E.U8 desc[UR36][R16.64], R8 ;  /* 0x0000000810007986 */ /* 0x000fe2000c101124 */
[----:B------:R-:W-:Y:S05]  /*10350*/  EXIT ;  /* 0x000000000000794d */ /* 0x000fea0003800000 */
.L_x_7925:
        /* <DEDUP_REMOVED lines=21> */
.L_x_7908:
        /* <DEDUP_REMOVED lines=16> */
.L_x_7936:
[----:B------:R-:W-:Y:S05]  /*105b0*/  EXIT ;  /* 0x000000000000794d */ /* 0x000fea0003800000 */
.L_x_7935:
[----:B------:R-:W0:Y:S02]  /*105c0*/  F2I.U64.TRUNC R2, R2 ;  /* 0x0000000200027311 */ /* 0x000e24000020d800 */
[----:B0-----:R-:W-:Y:S01]  /*105d0*/  STG.E.64 desc[UR36][R16.64], R2 ;  /* 0x0000000210007986 */ /* 0x001fe2000c101b24 */
[----:B------:R-:W-:Y:S05]  /*105e0*/  EXIT ;  /* 0x000000000000794d */ /* 0x000fea0003800000 */
.L_x_7934:
[----:B------:R-:W0:Y:S02]  /*105f0*/  F2I.FTZ.U32.TRUNC.NTZ R3, R2 ;  /* 0x0000000200037305 */ /* 0x000e24000021f000 */
[----:B0-----:R-:W-:Y:S01]  /*10600*/  STG.E desc[UR36][R16.64], R3 ;  /* 0x0000000310007986 */ /* 0x001fe2000c101924 */
[----:B------:R-:W-:Y:S05]  /*10610*/  EXIT ;  /* 0x000000000000794d */ /* 0x000fea0003800000 */
.L_x_7937:
        /* <DEDUP_REMOVED lines=14> */
.L_x_9615:


//--------------------- .text._ZN2at6native27unrolled_elementwise_kernelIZZZNS0_10glu_kernelERNS_18TensorIteratorBaseEENKUlvE_clEvENKUlvE0_clEvEUlffE_St5arrayIPcLm3EELi4E23TrivialOffsetCalculatorILi2EjESA_ILi1EjENS0_6memory12LoadWithCastILi2EEENSD_13StoreWithCastILi1EEEEEviT_T0_T2_T3_T4_T5_ --------------------------
	.section	.text._ZN2at6native27unrolled_elementwise_kernelIZZZNS0_10glu_kernelERNS_18TensorIteratorBaseEENKUlvE_clEvENKUlvE0_clEvEUlffE_St5arrayIPcLm3EELi4E23TrivialOffsetCalculatorILi2EjESA_ILi1EjENS0_6memory12LoadWithCastILi2EEENSD_13StoreWithCastILi1EEEEEviT_T0_T2_T3_T4_T5_,"ax",@progbits
	.align	128
        .global         _ZN2at6native27unrolled_elementwise_kernelIZZZNS0_10glu_kernelERNS_18TensorIteratorBaseEENKUlvE_clEvENKUlvE0_clEvEUlffE_St5arrayIPcLm3EELi4E23TrivialOffsetCalculatorILi2EjESA_ILi1EjENS0_6memory12LoadWithCastILi2EEENSD_13StoreWithCastILi1EEEEEviT_T0_T2_T3_T4_T5_
        .type           _ZN2at6native27unrolled_elementwise_kernelIZZZNS0_10glu_kernelERNS_18TensorIteratorBaseEENKUlvE_clEvENKUlvE0_clEvEUlffE_St5arrayIPcLm3EELi4E23TrivialOffsetCalculatorILi2EjESA_ILi1EjENS0_6memory12LoadWithCastILi2EEENSD_13StoreWithCastILi1EEEEEviT_T0_T2_T3_T4_T5_,@function
        .size           _ZN2at6native27unrolled_elementwise_kernelIZZZNS0_10glu_kernelERNS_18TensorIteratorBaseEENKUlvE_clEvENKUlvE0_clEvEUlffE_St5arrayIPcLm3EELi4E23TrivialOffsetCalculatorILi2EjESA_ILi1EjENS0_6memory12LoadWithCastILi2EEENSD_13StoreWithCastILi1EEEEEviT_T0_T2_T3_T4_T5_,(.L_x_9616 - _ZN2at6native27unrolled_elementwise_kernelIZZZNS0_10glu_kernelERNS_18TensorIteratorBaseEENKUlvE_clEvENKUlvE0_clEvEUlffE_St5arrayIPcLm3EELi4E23TrivialOffsetCalculatorILi2EjESA_ILi1EjENS0_6memory12LoadWithCastILi2EEENSD_13StoreWithCastILi1EEEEEviT_T0_T2_T3_T4_T5_)
        .other          _ZN2at6native27unrolled_elementwise_kernelIZZZNS0_10glu_kernelERNS_18TensorIteratorBaseEENKUlvE_clEvENKUlvE0_clEvEUlffE_St5arrayIPcLm3EELi4E23TrivialOffsetCalculatorILi2EjESA_ILi1EjENS0_6memory12LoadWithCastILi2EEENSD_13StoreWithCastILi1EEEEEviT_T0_T2_T3_T4_T5_,@"STO_CUDA_ENTRY STV_DEFAULT"
_ZN2at6native27unrolled_elementwise_kernelIZZZNS0_10glu_kernelERNS_18TensorIteratorBaseEENKUlvE_clEvENKUlvE0_clEvEUlffE_St5arrayIPcLm3EELi4E23TrivialOffsetCalculatorILi2EjESA_ILi1EjENS0_6memory12LoadWithCastILi2EEENSD_13StoreWithCastILi1EEEEEviT_T0_T2_T3_T4_T5_:
.text._ZN2at6native27unrolled_elementwise_kernelIZZZNS0_10glu_kernelERNS_18TensorIteratorBaseEENKUlvE_clEvENKUlvE0_clEvEUlffE_St5arrayIPcLm3EELi4E23TrivialOffsetCalculatorILi2EjESA_ILi1EjENS0_6memory12LoadWithCastILi2EEENSD_13StoreWithCastILi1EEEEEviT_T0_T2_T3_T4_T5_:
[----:B------:R-:W0:Y:S01]  /*0000*/  LDC R1, c[0x0][0x28] ;  /* 0x00000a00ff017b82 */ /* 0x000e220000000800 */
[----:B------:R-:W1:Y:S07]  /*0010*/  S2R R2, SR_CTAID.X ;  /* 0x0000000000027919 */ /* 0x000e6e0000002500 */
[----:B------:R-:W1:Y:S01]  /*0020*/  LDC R17, c[0x0][0x210] ;  /* 0x00008400ff117b82 */ /* 0x000e620000000800 */
[----:B------:R-:W-:Y:S01]  /*0030*/  ULDC.64 UR36, c[0x0][0x208] ;  /* 0x0000820000247ab9 */ /* 0x000fe20000000a00 */
[----:B------:R-:W-:Y:S01]  /*0040*/  BSSY B7, `(.L_x_7938) ;  /* 0x00001d4000077945 */ /* 0x000fe20003800000 */
[----:B------:R-:W2:Y:S01]  /*0050*/  S2R R25, SR_TID.X ;  /* 0x0000000000197919 */ /* 0x000ea20000002100 */
[----:B------:R-:W-:-:S02]  /*0060*/  IMAD.MOV.U32 R18, RZ, RZ, RZ ;  /* 0x000000ffff127224 */ /* 0x000fc400078e00ff */
[----:B------:R-:W-:Y:S02]  /*0070*/  IMAD.MOV.U32 R23, RZ, RZ, RZ ;  /* 0x000000ffff177224 */ /* 0x000fe400078e00ff */
[----:B------:R-:W3:Y:S01]  /*0080*/  LDC.U8 R28, c[0x0][0x234] ;  /* 0x00008d00ff1c7b82 */ /* 0x000ee20000000000 */
[----:B------:R-:W-:-:S07]  /*0090*/  IMAD.MOV.U32 R26, RZ, RZ, RZ ;  /* 0x000000ffff1a7224 */ /* 0x000fce00078e00ff */
[----:B------:R-:W4:Y:S01]  /*00a0*/  LDC.U8 R19, c[0x0][0x235] ;  /* 0x00008d40ff137b82 */ /* 0x000f220000000000 */
[----:B-1----:R-:W-:-:S05]  /*00b0*/  IMAD R17, R2, -0x200, R17 ;  /* 0xfffffe0002117824 */ /* 0x002fca00078e0211 */
[----:B--2---:R-:W-:-:S13]  /*00c0*/  ISETP.GE.AND P0, PT, R25, R17, PT ;  /* 0x000000111900720c */ /* 0x004fda0003f06270 */
[----:B0--34-:R-:W-:Y:S05]  /*00d0*/  @P0 BRA `(.L_x_7939) ;  /* 0x0000001c00280947 */ /* 0x019fea0003800000 */
        /* <DEDUP_REMOVED lines=21> */
.L_x_7944:
[----:B------:R-:W2:Y:S02]  /*0230*/  LDG.E.U8 R4, desc[UR36][R4.64] ;  /* 0x0000002404047981 */ /* 0x000ea4000c1e1100 */
[----:B--2---:R-:W-:Y:S01]  /*0240*/  I2FP.F32.U32 R23, R4 ;  /* 0x0000000400177245 */ /* 0x004fe20000201000 */
[----:B------:R-:W-:Y:S06]  /*0250*/  BRA `(.L_x_7946) ;  /* 0x0000000c00307947 */ /* 0x000fec0003800000 */
.L_x_7943:
        /* <DEDUP_REMOVED lines=9> */
.L_x_7948:
[----:B------:R-:W2:Y:S02]  /*02f0*/  LDG.E R4, desc[UR36][R4.64] ;  /* 0x0000002404047981 */ /* 0x000ea4000c1e1900 */
[----:B--2---:R-:W-:Y:S01]  /*0300*/  I2FP.F32.S32 R23, R4 ;  /* 0x0000000400177245 */ /* 0x004fe20000201400 */
[----:B------:R-:W-:Y:S06]  /*0310*/  BRA `(.L_x_7946) ;  /* 0x0000000c00007947 */ /* 0x000fec0003800000 */
.L_x_7947:
[----:B------:R-:W2:Y:S02]  /*0320*/  LDG.E.U16 R4, desc[UR36][R4.64] ;  /* 0x0000002404047981 */ /* 0x000ea4000c1e1500 */
[----:B--2---:R2:W3:Y:S01]  /*0330*/  I2F.S16 R23, R4 ;  /* 0x0000000400177306 */ /* 0x0044e20000101400 */
[----:B------:R-:W-:Y:S05]  /*0340*/  BRA `(.L_x_7946) ;  /* 0x0000000800f47947 */ /* 0x000fea0003800000 */
.L_x_7942:
        /* <DEDUP_REMOVED lines=8> */
.L_x_7950:
[----:B------:R-:W2:Y:S02]  /*03d0*/  LDG.E.U16 R4, desc[UR36][R4.64] ;  /* 0x0000002404047981 */ /* 0x000ea4000c1e1500 */
[----:B--2---:R-:W-:Y:S01]  /*03e0*/  HADD2.F32 R23, -RZ, R4.H0_H0 ;  /* 0x20000004ff177230 */ /* 0x004fe20000004100 */
[----:B------:R-:W-:Y:S06]  /*03f0*/  BRA `(.L_x_7946) ;  /* 0x0000000800c87947 */ /* 0x000fec0003800000 */
.L_x_7949:
        /* <DEDUP_REMOVED lines=8> */
.L_x_7952:
[----:B------:R-:W2:Y:S02]  /*0480*/  LDG.E.U16 R4, desc[UR36][R4.64] ;  /* 0x0000002404047981 */ /* 0x000ea4000c1e1500 */
[----:B--2---:R-:W-:Y:S01]  /*0490*/  HADD2.F32 R23, -RZ, R4.H0_H0 ;  /* 0x20000004ff177230 */ /* 0x004fe20000004100 */
[----:B------:R-:W-:Y:S06]  /*04a0*/  BRA `(.L_x_7946) ;  /* 0x00000008009c7947 */ /* 0x000fec0003800000 */
.L_x_7951:
[----:B------:R-:W2:Y:S01]  /*04b0*/  LDG.E.64 R4, desc[UR36][R4.64] ;  /* 0x0000002404047981 */ /* 0x000ea2000c1e1b00 */
[----:B------:R-:W-:Y:S01]  /*04c0*/  UMOV UR4, 0xf0000000 ;  /* 0xf000000000047882 */ /* 0x000fe20000000000 */
[----:B------:R-:W-:Y:S01]  /*04d0*/  UMOV UR5, 0x380fffff ;  /* 0x380fffff00057882 */ /* 0x000fe20000000000 */
[----:B--2---:R-:W0:Y:S01]  /*04e0*/  F2F.F32.F64 R23, R4 ;  /* 0x0000000400177310 */ /* 0x004e220000301000 */
[----:B------:R-:W-:-:S14]  /*04f0*/  DSETP.GEU.AND P0, PT, |R4|, UR4, PT ;  /* 0x0000000404007e2a */ /* 0x000fdc000bf0e200 */
[----:B0-----:R-:W-:Y:S01]  /*0500*/  @!P0 FMUL R23, R23, 1.175494350822287508e-38 ;  /* 0x0080000017178820 */ /* 0x001fe20000400000 */
[----:B------:R-:W-:Y:S06]  /*0510*/  BRA `(.L_x_7946) ;  /* 0x0000000800807947 */ /* 0x000fec0003800000 */
.L_x_7941:
        /* <DEDUP_REMOVED lines=12> */
.L_x_7955:
[----:B------:R-:W2:Y:S01]  /*05e0*/  LDG.E.64 R4, desc[UR36][R4.64] ;  /* 0x0000002404047981 */ /* 0x000ea2000c1e1b00 */
[----:B------:R-:W-:Y:S01]  /*05f0*/  UMOV UR4, 0xf0000000 ;  /* 0xf000000000047882 */ /* 0x000fe20000000000 */
[----:B------:R-:W-:Y:S01]  /*0600*/  UMOV UR5, 0x380fffff ;  /* 0x380fffff00057882 */ /* 0x000fe20000000000 */
[----:B--2---:R-:W0:Y:S01]  /*0610*/  F2F.F32.F64 R23, R4 ;  /* 0x0000000400177310 */ /* 0x004e220000301000 */
[----:B------:R-:W-:-:S14]  /*0620*/  DSETP.GEU.AND P0, PT, |R4|, UR4, PT ;  /* 0x0000000404007e2a */ /* 0x000fdc000bf0e200 */
[----:B0-----:R-:W-:Y:S01]  /*0630*/  @!P0 FMUL R23, R23, 1.175494350822287508e-38 ;  /* 0x0080000017178820 */ /* 0x001fe20000400000 */
[----:B------:R-:W-:Y:S06]  /*0640*/  BRA `(.L_x_7946) ;  /* 0x0000000800347947 */ /* 0x000fec0003800000 */
.L_x_7954:
        /* <DEDUP_REMOVED lines=26> */
.L_x_7957:
        /* <DEDUP_REMOVED lines=14> */
.L_x_7956:
[----:B------:R-:W2:Y:S02]  /*08d0*/  LDG.E.U16 R4, desc[UR36][R4.64] ;  /* 0x0000002404047981 */ /* 0x000ea4000c1e1500 */
[----:B--2---:R-:W-:Y:S01]  /*08e0*/  IMAD.U32 R23, R4, 0x10000, RZ ;  /* 0x0001000004177824 */ /* 0x004fe200078e00ff */
[----:B------:R-:W-:Y:S06]  /*08f0*/  BRA `(.L_x_7946) ;  /* 0x0000000400887947 */ /* 0x000fec0003800000 */
.L_x_7953:
        /* <DEDUP_REMOVED lines=11> */
.L_x_7960:
        /* <DEDUP_REMOVED lines=20> */
.L_x_7962:
[----:B------:R-:W-:Y:S05]  /*0af0*/  BSYNC B0 ;  /* 0x0000000000007941 */ /* 0x000fea0003800000 */
.L_x_7961:
[----:B------:R-:W-:Y:S01]  /*0b00*/  IMAD.SHL.U32 R3, R3, 0x100000, RZ ;  /* 0x0010000003037824 */ /* 0x000fe200078e00ff */
[----:B------:R-:W-:-:S04]  /*0b10*/  LEA R0, R0, 0x3b800000, 0x17 ;  /* 0x3b80000000007811 */ /* 0x000fc800078eb8ff */
[----:B------:R-:W-:Y:S01]  /*0b20*/  LOP3.LUT R23, R0, R3, R23, 0xfe, !PT ;  /* 0x0000000300177212 */ /* 0x000fe200078efe17 */
[----:B------:R-:W-:Y:S06]  /*0b30*/  BRA `(.L_x_7946) ;  /* 0x0000000000f87947 */ /* 0x000fec0003800000 */
.L_x_7959:
        /* <DEDUP_REMOVED lines=20> */
.L_x_7964:
[----:B------:R-:W-:Y:S05]  /*0c80*/  BSYNC B0 ;  /* 0x0000000000007941 */ /* 0x000fea0003800000 */
.L_x_7963:
[----:B------:R-:W-:Y:S01]  /*0c90*/  IMAD.SHL.U32 R3, R3, 0x200000, RZ ;  /* 0x0020000003037824 */ /* 0x000fe200078e00ff */
[----:B------:R-:W-:-:S04]  /*0ca0*/  LEA R0, R0, 0x37800000, 0x17 ;  /* 0x3780000000007811 */ /* 0x000fc800078eb8ff */
[----:B------:R-:W-:Y:S01]  /*0cb0*/  LOP3.LUT R23, R0, R3, R23, 0xfe, !PT ;  /* 0x0000000300177212 */ /* 0x000fe200078efe17 */
[----:B------:R-:W-:Y:S06]  /*0cc0*/  BRA `(.L_x_7946) ;  /* 0x0000000000947947 */ /* 0x000fec0003800000 */
.L_x_7958:
        /* <DEDUP_REMOVED lines=14> */
.L_x_7945:
        /* <DEDUP_REMOVED lines=16> */
.L_x_7967:
[----:B------:R-:W-:Y:S01]  /*0eb0*/  IMAD.MOV.U32 R23, RZ, RZ, RZ ;  /* 0x000000ffff177224 */ /* 0x000fe200078e00ff */
[----:B------:R-:W-:Y:S06]  /*0ec0*/  BRA `(.L_x_7946) ;  /* 0x0000000000147947 */ /* 0x000fec0003800000 */
.L_x_7966:
[----:B------:R-:W2:Y:S02]  /*0ed0*/  LDG.E.64 R4, desc[UR36][R4.64] ;  /* 0x0000002404047981 */ /* 0x000ea4000c1e1b00 */
[----:B--2---:R0:W1:Y:S01]  /*0ee0*/  I2F.U64 R23, R4 ;  /* 0x0000000400177312 */ /* 0x0040620000301000 */
[----:B------:R-:W-:Y:S05]  /*0ef0*/  BRA `(.L_x_7946) ;  /* 0x0000000000087947 */ /* 0x000fea0003800000 */
.L_x_7965:
[----:B------:R-:W2:Y:S02]  /*0f00*/  LDG.E R4, desc[UR36][R4.64] ;  /* 0x0000002404047981 */ /* 0x000ea4000c1e1900 */
[----:B--2---:R-:W-:-:S07]  /*0f10*/  I2FP.F32.U32 R23, R4 ;  /* 0x0000000400177245 */ /* 0x004fce0000201000 */
.L_x_7946:
[----:B------:R-:W-:Y:S05]  /*0f20*/  BSYNC B6 ;  /* 0x0000000000067941 */ /* 0x000fea0003800000 */
.L_x_7940:
[----:B0-2-4-:R-:W0:Y:S01]  /*0f30*/  LDC.64 R4, c[0x0][0x228] ;  /* 0x00008a00ff047b82 */ /* 0x015e220000000a00 */
        /* <DEDUP_REMOVED lines=19> */
.L_x_7972:
[----:B------:R-:W2:Y:S02]  /*1070*/  LDG.E.U8 R4, desc[UR36][R4.64] ;  /* 0x0000002404047981 */ /* 0x000ea4000c1e1100 */
[----:B--2---:R-:W-:Y:S01]  /*1080*/  I2FP.F32.U32 R26, R4 ;  /* 0x00000004001a7245 */ /* 0x004fe20000201000 */
[----:B------:R-:W-:Y:S06]  /*1090*/  BRA `(.L_x_7974) ;  /* 0x0000000c002c7947 */ /* 0x000fec0003800000 */
.L_x_7971:
        /* <DEDUP_REMOVED lines=9> */
.L_x_7976:
[----:B------:R-:W2:Y:S02]  /*1130*/  LDG.E R4, desc[UR36][R4.64] ;  /* 0x0000002404047981 */ /* 0x000ea4000c1e1900 */
[----:B--2---:R-:W-:Y:S01]  /*1140*/  I2FP.F32.S32 R26, R4 ;  /* 0x00000004001a7245 */ /* 0x004fe20000201400 */
[----:B------:R-:W-:Y:S06]  /*1150*/  BRA `(.L_x_7974) ;  /* 0x0000000800fc7947 */ /* 0x000fec0003800000 */
.L_x_7975:
[----:B------:R-:W2:Y:S02]  /*1160*/  LDG.E.U16 R4, desc[UR36][R4.64] ;  /* 0x0000002404047981 */ /* 0x000ea4000c1e1500 */
[----:B--2---:R0:W2:Y:S01]  /*1170*/  I2F.S16 R26, R4 ;  /* 0x00000004001a7306 */ /* 0x0040a20000101400 */
[----:B------:R-:W-:Y:S05]  /*1180*/  BRA `(.L_x_7974) ;  /* 0x0000000800f07947 */ /* 0x000fea0003800000 */
.L_x_7970:
        /* <DEDUP_REMOVED lines=8> */
.L_x_7978:
[----:B------:R-:W2:Y:S02]  /*1210*/  LDG.E.U16 R4, desc[UR36][R4.64] ;  /* 0x0000002404047981 */ /* 0x000ea4000c1e1500 */
[----:B--2---:R-:W-:Y:S01]  /*1220*/  HADD2.F32 R26, -RZ, R4.H0_H0 ;  /* 0x20000004ff1a7230 */ /* 0x004fe20000004100 */
[----:B------:R-:W-:Y:S06]  /*1230*/  BRA `(.L_x_7974) ;  /* 0x0000000800c47947 */ /* 0x000fec0003800000 */
.L_x_7977:
        /* <DEDUP_REMOVED lines=8> */
.L_x_7980:
[----:B------:R-:W2:Y:S02]  /*12c0*/  LDG.E.U16 R4, desc[UR36][R4.64] ;  /* 0x0000002404047981 */ /* 0x000ea4000c1e1500 */
[----:B--2---:R-:W-:Y:S01]  /*12d0*/  HADD2.F32 R26, -RZ, R4.H0_H0 ;  /* 0x20000004ff1a7230 */ /* 0x004fe20000004100 */
[----:B------:R-:W-:Y:S06]  /*12e0*/  BRA `(.L_x_7974) ;  /* 0x0000000800987947 */ /* 0x000fec0003800000 */
.L_x_7979:
[----:B------:R-:W2:Y:S01]  /*12f0*/  LDG.E.64 R4, desc[UR36][R4.64] ;  /* 0x0000002404047981 */ /* 0x000ea2000c1e1b00 */
[----:B------:R-:W-:Y:S01]  /*1300*/  UMOV UR4, 0xf0000000 ;  /* 0xf000000000047882 */ /* 0x000fe20000000000 */
[----:B------:R-:W-:Y:S01]  /*1310*/  UMOV UR5, 0x380fffff ;  /* 0x380fffff00057882 */ /* 0x000fe20000000000 */
[----:B--2---:R-:W0:Y:S01]  /*1320*/  F2F.F32.F64 R26, R4 ;  /* 0x00000004001a7310 */ /* 0x004e220000301000 */
[----:B------:R-:W-:-:S14]  /*1330*/  DSETP.GEU.AND P0, PT, |R4|, UR4, PT ;  /* 0x0000000404007e2a */ /* 0x000fdc000bf0e200 */
[----:B0-----:R-:W-:Y:S01]  /*1340*/  @!P0 FMUL R26, R26, 1.175494350822287508e-38 ;  /* 0x008000001a1a8820 */ /* 0x001fe20000400000 */
[----:B------:R-:W-:Y:S06]  /*1350*/  BRA `(.L_x_7974) ;  /* 0x00000008007c7947 */ /* 0x000fec0003800000 */
.L_x_7969:
        /* <DEDUP_REMOVED lines=12> */
.L_x_7983:
[----:B------:R-:W2:Y:S01]  /*1420*/  LDG.E.64 R4, desc[UR36][R4.64] ;  /* 0x0000002404047981 */ /* 0x000ea2000c1e1b00 */
[----:B------:R-:W-:Y:S01]  /*1430*/  UMOV UR4, 0xf0000000 ;  /* 0xf000000000047882 */ /* 0x000fe20000000000 */
[----:B------:R-:W-:Y:S01]  /*1440*/  UMOV UR5, 0x380fffff ;  /* 0x380fffff00057882 */ /* 0x000fe20000000000 */
[----:B--2---:R-:W0:Y:S01]  /*1450*/  F2F.F32.F64 R26, R4 ;  /* 0x00000004001a7310 */ /* 0x004e220000301000 */
[----:B------:R-:W-:-:S14]  /*1460*/  DSETP.GEU.AND P0, PT, |R4|, UR4, PT ;  /* 0x0000000404007e2a */ /* 0x000fdc000bf0e200 */
[----:B0-----:R-:W-:Y:S01]  /*1470*/  @!P0 FMUL R26, R26, 1.175494350822287508e-38 ;  /* 0x008000001a1a8820 */ /* 0x001fe20000400000 */
[----:B------:R-:W-:Y:S06]  /*1480*/  BRA `(.L_x_7974) ;  /* 0x0000000800307947 */ /* 0x000fec0003800000 */
.L_x_7982:
        /* <DEDUP_REMOVED lines=26> */
.L_x_7985:
        /* <DEDUP_REMOVED lines=13> */
.L_x_7984:
[----:B------:R-:W2:Y:S02]  /*1700*/  LDG.E.U16 R4, desc[UR36][R4.64] ;  /* 0x0000002404047981 */ /* 0x000ea4000c1e1500 */
[----:B--2---:R-:W-:Y:S01]  /*1710*/  IMAD.U32 R26, R4, 0x10000, RZ ;  /* 0x00010000041a7824 */ /* 0x004fe200078e00ff */
[----:B------:R-:W-:Y:S06]  /*1720*/  BRA `(.L_x_7974) ;  /* 0x0000000400887947 */ /* 0x000fec0003800000 */
.L_x_7981:
        /* <DEDUP_REMOVED lines=11> */
.L_x_7988:
        /* <DEDUP_REMOVED lines=20> */
.L_x_7990:
[----:B------:R-:W-:Y:S05]  /*1920*/  BSYNC B0 ;  /* 0x0000000000007941 */ /* 0x000fea0003800000 */
.L_x_7989:
[----:B------:R-:W-:Y:S01]  /*1930*/  IMAD.SHL.U32 R3, R3, 0x100000, RZ ;  /* 0x0010000003037824 */ /* 0x000fe200078e00ff */
[----:B------:R-:W-:-:S04]  /*1940*/  LEA R5, R0, 0x3b800000, 0x17 ;  /* 0x3b80000000057811 */ /* 0x000fc800078eb8ff */
[----:B------:R-:W-:Y:S01]  /*1950*/  LOP3.LUT R26, R5, R3, R26, 0xfe, !PT ;  /* 0x00000003051a7212 */ /* 0x000fe200078efe1a */
[----:B------:R-:W-:Y:S06]  /*1960*/  BRA `(.L_x_7974) ;  /* 0x0000000000f87947 */ /* 0x000fec0003800000 */
.L_x_7987:
        /* <DEDUP_REMOVED lines=20> */
.L_x_7992:
[----:B------:R-:W-:Y:S05]  /*1ab0*/  BSYNC B0 ;  /* 0x0000000000007941 */ /* 0x000fea0003800000 */
.L_x_7991:
[----:B------:R-:W-:Y:S01]  /*1ac0*/  IMAD.SHL.U32 R3, R3, 0x200000, RZ ;  /* 0x0020000003037824 */ /* 0x000fe200078e00ff */
[----:B------:R-:W-:-:S04]  /*1ad0*/  LEA R5, R0, 0x37800000, 0x17 ;  /* 0x3780000000057811 */ /* 0x000fc800078eb8ff */
[----:B------:R-:W-:Y:S01]  /*1ae0*/  LOP3.LUT R26, R5, R3, R26, 0xfe, !PT ;  /* 0x00000003051a7212 */ /* 0x000fe200078efe1a */
[----:B------:R-:W-:Y:S06]  /*1af0*/  BRA `(.L_x_7974) ;  /* 0x0000000000947947 */ /* 0x000fec0003800000 */
.L_x_7986:
        /* <DEDUP_REMOVED lines=14> */
.L_x_7973:
        /* <DEDUP_REMOVED lines=16> */
.L_x_7995:
[----:B------:R-:W-:Y:S01]  /*1ce0*/  IMAD.MOV.U32 R26, RZ, RZ, RZ ;  /* 0x000000ffff1a7224 */ /* 0x000fe200078e00ff */
[----:B------:R-:W-:Y:S06]  /*1cf0*/  BRA `(.L_x_7974) ;  /* 0x0000000000147947 */ /* 0x000fec0003800000 */
.L_x_7994:
[----:B------:R-:W2:Y:S02]  /*1d00*/  LDG.E.64 R26, desc[UR36][R4.64] ;  /* 0x00000024041a7981 */ /* 0x000ea4000c1e1b00 */
[----:B--2---:R0:W2:Y:S01]  /*1d10*/  I2F.U64 R26, R26 ;  /* 0x0000001a001a7312 */ /* 0x0040a20000301000 */
[----:B------:R-:W-:Y:S05]  /*1d20*/  BRA `(.L_x_7974) ;  /* 0x0000000000087947 */ /* 0x000fea0003800000 */
.L_x_7993:
[----:B------:R-:W2:Y:S02]  /*1d30*/  LDG.E R4, desc[UR36][R4.64] ;  /* 0x0000002404047981 */ /* 0x000ea4000c1e1900 */
[----:B--2---:R-:W-:-:S07]  /*1d40*/  I2FP.F32.U32 R26, R4 ;  /* 0x00000004001a7245 */ /* 0x004fce0000201000 */
.L_x_7974:
[----:B------:R-:W-:Y:S05]  /*1d50*/  BSYNC B6 ;  /* 0x0000000000067941 */ /* 0x000fea0003800000 */
.L_x_7968:
[----:B------:R-:W0:Y:S02]  /*1d60*/  S2R R25, SR_TID.X ;  /* 0x0000000000197919 */ /* 0x000e240000002100 */
[----:B0-----:R-:W-:-:S07]  /*1d70*/  VIADD R25, R25, 0x80 ;  /* 0x0000008019197836 */ /* 0x001fce0000000000 */
.L_x_7939:
[----:B------:R-:W-:Y:S05]  /*1d80*/  BSYNC B7 ;  /* 0x0000000000077941 */ /* 0x000fea0003800000 */
.L_x_7938:
[----:B------:R-:W-:Y:S01]  /*1d90*/  ISETP.GE.AND P0, PT, R25, R17, PT ;  /* 0x000000111900720c */ /* 0x000fe20003f06270 */
[----:B------:R-:W-:Y:S01]  /*1da0*/  BSSY B7, `(.L_x_7996) ;  /* 0x00001cb000077945 */ /* 0x000fe20003800000 */
[----:B------:R-:W-:-:S11]  /*1db0*/  IMAD.MOV.U32 R16, RZ, RZ, RZ ;  /* 0x000000ffff107224 */ /* 0x000fd600078e00ff */
[----:B------:R-:W-:Y:S05]  /*1dc0*/  @P0 BRA `(.L_x_7997) ;  /* 0x0000001c00200947 */ /* 0x000fea0003800000 */
[----:B----4-:R-:W0:Y:S01]  /*1dd0*/  LDC.64 R4, c[0x0][0x220] ;  /* 0x00008800ff047b82 */ /* 0x010e220000000a00 */
        /* <DEDUP_REMOVED lines=18> */
[----:B----4-:R0:W4:Y:S01]  /*1f00*/  I2F.S16 R18, R4 ;  /* 0x0000000400127306 */ /* 0x0101220000101400 */
[----:B------:R-:W-:Y:S05]  /*1f10*/  BRA `(.L_x_8004) ;  /* 0x0000000c00387947 */ /* 0x000fea0003800000 */
.L_x_8002:
[----:B------:R-:W4:Y:S02]  /*1f20*/  LDG.E.U8 R4, desc[UR36][R4.64] ;  /* 0x0000002404047981 */ /* 0x000f24000c1e1100 */
[----:B----4-:R-:W-:Y:S01]  /*1f30*/  I2FP.F32.U32 R18, R4 ;  /* 0x0000000400127245 */ /* 0x010fe20000201000 */
[----:B------:R-:W-:Y:S06]  /*1f40*/  BRA `(.L_x_8004) ;  /* 0x0000000c002c7947 */ /* 0x000fec0003800000 */
.L_x_8001:
[----:B------:R-:W-:-:S13]  /*1f50*/  ISETP.NE.AND P0, PT, R0, 0x2, PT ;  /* 0x000000020000780c */ /* 0x000fda0003f05270 */
[----:B------:R-:W-:Y:S05]  /*1f60*/  @!P0 BRA `(.L_x_8005) ;  /* 0x0000000000288947 */ /* 0x000fea0003800000 */
[----:B------:R-:W-:-:S13]  /*1f70*/  ISETP.NE.AND P0, PT, R0, 0x3, PT ;  /* 0x000000030000780c */ /* 0x000fda0003f05270 */
[----:B------:R-:W-:Y:S05]  /*1f80*/  @!P0 BRA `(.L_x_8006) ;  /* 0x0000000000148947 */ /* 0x000fea0003800000 */
[----:B------:R-:W-:-:S13]  /*1f90*/  ISETP.NE.AND P0, PT, R0, 0x4, PT ;  /* 0x000000040000780c */ /* 0x000fda0003f05270 */
[----:B------:R-:W-:Y:S05]  /*1fa0*/  @P0 BRA `(.L_x_8003) ;  /* 0x0000000800b80947 */ /* 0x000fea0003800000 */
[----:B------:R-:W4:Y:S02]  /*1fb0*/  LDG.E.64 R4, desc[UR36][R4.64] ;  /* 0x0000002404047981 */ /* 0x000f24000c1e1b00 */
[----:B----4-:R0:W4:Y:S01]  /*1fc0*/  I2F.S64 R18, R4 ;  /* 0x0000000400127312 */ /* 0x0101220000301400 */
[----:B------:R-:W-:Y:S05]  /*1fd0*/  BRA `(.L_x_8004) ;  /* 0x0000000c00087947 */ /* 0x000fea0003800000 */
.L_x_8006:
[----:B------:R-:W4:Y:S02]  /*1fe0*/  LDG.E R4, desc[UR36][R4.64] ;  /* 0x0000002404047981 */ /* 0x000f24000c1e1900 */
[----:B----4-:R-:W-:Y:S01]  /*1ff0*/  I2FP.F32.S32 R18, R4 ;  /* 0x0000000400127245 */ /* 0x010fe20000201400 */
[----:B------:R-:W-:Y:S06]  /*2000*/  BRA `(.L_x_8004) ;  /* 0x0000000800fc7947 */ /* 0x000fec0003800000 */
.L_x_8005:
[----:B------:R-:W4:Y:S02]  /*2010*/  LDG.E.U16 R4, desc[UR36][R4.64] ;  /* 0x0000002404047981 */ /* 0x000f24000c1e1500 */
[----:B----4-:R0:W4:Y:S01]  /*2020*/  I2F.S16 R18, R4 ;  /* 0x0000000400127306 */ /* 0x0101220000101400 */
[----:B------:R-:W-:Y:S05]  /*2030*/  BRA `(.L_x_8004) ;  /* 0x0000000800f07947 */ /* 0x000fea0003800000 */
.L_x_8000:
        /* <DEDUP_REMOVED lines=8> */
.L_x_8008:
[----:B------:R-:W4:Y:S02]  /*20c0*/  LDG.E.U16 R4, desc[UR36][R4.64] ;  /* 0x0000002404047981 */ /* 0x000f24000c1e1500 */
[----:B----4-:R-:W-:Y:S01]  /*20d0*/  HADD2.F32 R18, -RZ, R4.H0_H0 ;  /* 0x20000004ff127230 */ /* 0x010fe20000004100 */
[----:B------:R-:W-:Y:S06]  /*20e0*/  BRA `(.L_x_8004) ;  /* 0x0000000800c47947 */ /* 0x000fec0003800000 */
.L_x_8007:
        /* <DEDUP_REMOVED lines=8> */
.L_x_8010:
[----:B------:R-:W4:Y:S02]  /*2170*/  LDG.E.U16 R4, desc[UR36][R4.64] ;  /* 0x0000002404047981 */ /* 0x000f24000c1e1500 */
[----:B----4-:R-:W-:Y:S01]  /*2180*/  HADD2.F32 R18, -RZ, R4.H0_H0 ;  /* 0x20000004ff127230 */ /* 0x010fe20000004100 */
[----:B------:R-:W-:Y:S06]  /*2190*/  BRA `(.L_x_8004) ;  /* 0x0000000800987947 */ /* 0x000fec0003800000 */
.L_x_8009:
[----:B------:R-:W4:Y:S01]  /*21a0*/  LDG.E.64 R4, desc[UR36][R4.64] ;  /* 0x0000002404047981 */ /* 0x000f22000c1e1b00 */
[----:B------:R-:W-:Y:S01]  /*21b0*/  UMOV UR4, 0xf0000000 ;  /* 0xf000000000047882 */ /* 0x000fe20000000000 */
[----:B------:R-:W-:Y:S01]  /*21c0*/  UMOV UR5, 0x380fffff ;  /* 0x380fffff00057882 */ /* 0x000fe20000000000 */
[----:B----4-:R-:W0:Y:S01]  /*21d0*/  F2F.F32.F64 R18, R4 ;  /* 0x0000000400127310 */ /* 0x010e220000301000 */
[----:B------:R-:W-:-:S14]  /*21e0*/  DSETP.GEU.AND P0, PT, |R4|, UR4, PT ;  /* 0x0000000404007e2a */ /* 0x000fdc000bf0e200 */
[----:B0-----:R-:W-:Y:S01]  /*21f0*/  @!P0 FMUL R18, R18, 1.175494350822287508e-38 ;  /* 0x0080000012128820 */ /* 0x001fe20000400000 */
[----:B------:R-:W-:Y:S06]  /*2200*/  BRA `(.L_x_8004) ;  /* 0x00000008007c7947 */ /* 0x000fec0003800000 */
.L_x_7999:
        /* <DEDUP_REMOVED lines=8> */
[----:B------:R-:W4:Y:S02]  /*2290*/  LDG.E.U8 R4, desc[UR36][R4.64] ;  /* 0x0000002404047981 */ /* 0x000f24000c1e1100 */
[----:B----4-:R-:W-:-:S04]  /*22a0*/  ISETP.NE.AND P0, PT, R4, RZ, PT ;  /* 0x000000ff0400720c */ /* 0x010fc80003f05270 */
[----:B------:R-:W-:Y:S01]  /*22b0*/  FSEL R18, RZ, 1, !P0 ;  /* 0x3f800000ff127808 */ /* 0x000fe20004000000 */
[----:B------:R-:W-:Y:S08]  /*22c0*/  BRA `(.L_x_8004) ;  /* 0x00000008004c7947 */ /* 0x000ff00003800000 */
.L_x_8013:
[----:B------:R-:W4:Y:S01]  /*22d0*/  LDG.E.64 R4, desc[UR36][R4.64] ;  /* 0x0000002404047981 */ /* 0x000f22000c1e1b00 */
[----:B------:R-:W-:Y:S01]  /*22e0*/  UMOV UR4, 0xf0000000 ;  /* 0xf000000000047882 */ /* 0x000fe20000000000 */
[----:B------:R-:W-:Y:S01]  /*22f0*/  UMOV UR5, 0x380fffff ;  /* 0x380fffff00057882 */ /* 0x000fe20000000000 */
[----:B----4-:R-:W0:Y:S01]  /*2300*/  F2F.F32.F64 R18, R4 ;  /* 0x0000000400127310 */ /* 0x010e220000301000 */
[----:B------:R-:W-:-:S14]  /*2310*/  DSETP.GEU.AND P0, PT, |R4|, UR4, PT ;  /* 0x0000000404007e2a */ /* 0x000fdc000bf0e200 */
[----:B0-----:R-:W-:Y:S01]  /*2320*/  @!P0 FMUL R18, R18, 1.175494350822287508e-38 ;  /* 0x0080000012128820 */ /* 0x001fe20000400000 */
[----:B------:R-:W-:Y:S06]  /*2330*/  BRA `(.L_x_8004) ;  /* 0x0000000800307947 */ /* 0x000fec0003800000 */
.L_x_8012:
        /* <DEDUP_REMOVED lines=26> */
.L_x_8015:
        /* <DEDUP_REMOVED lines=13> */
.L_x_8014:
[----:B------:R-:W4:Y:S02]  /*25b0*/  LDG.E.U16 R4, desc[UR36][R4.64] ;  /* 0x0000002404047981 */ /* 0x000f24000c1e1500 */
[----:B----4-:R-:W-:Y:S01]  /*25c0*/  IMAD.U32 R18, R4, 0x10000, RZ ;  /* 0x0001000004127824 */ /* 0x010fe200078e00ff */
[----:B------:R-:W-:Y:S06]  /*25d0*/  BRA `(.L_x_8004) ;  /* 0x0000000400887947 */ /* 0x000fec0003800000 */
.L_x_8011:
        /* <DEDUP_REMOVED lines=9> */
[----:B----4-:R-:W-:Y:S01]  /*2670*/  I2FP.F32.U32 R18, R4 ;  /* 0x0000000400127245 */ /* 0x010fe20000201000 */
[----:B------:R-:W-:Y:S06]  /*2680*/  BRA `(.L_x_8004) ;  /* 0x00000004005c7947 */ /* 0x000fec0003800000 */
.L_x_8018:
[----:B------:R-:W4:Y:S01]  /*2690*/  LDG.E.U8 R3, desc[UR36][R4.64] ;  /* 0x0000002404037981 */ /* 0x000f22000c1e1100 */
        /* <DEDUP_REMOVED lines=19> */
.L_x_8020:
[----:B------:R-:W-:Y:S05]  /*27d0*/  BSYNC B0 ;  /* 0x0000000000007941 */ /* 0x000fea0003800000 */
.L_x_8019:
[----:B------:R-:W-:Y:S01]  /*27e0*/  IMAD.SHL.U32 R3, R3, 0x100000, RZ ;  /* 0x0010000003037824 */ /* 0x000fe200078e00ff */
[----:B------:R-:W-:-:S04]  /*27f0*/  LEA R5, R0, 0x3b800000, 0x17 ;  /* 0x3b80000000057811 */ /* 0x000fc800078eb8ff */
[----:B------:R-:W-:Y:S01]  /*2800*/  LOP3.LUT R18, R5, R3, R18, 0xfe, !PT ;  /* 0x0000000305127212 */ /* 0x000fe200078efe12 */
[----:B------:R-:W-:Y:S06]  /*2810*/  BRA `(.L_x_8004) ;  /* 0x0000000000f87947 */ /* 0x000fec0003800000 */
.L_x_8017:
        /* <DEDUP_REMOVED lines=20> */
.L_x_8022:
[----:B------:R-:W-:Y:S05]  /*2960*/  BSYNC B0 ;  /* 0x0000000000007941 */ /* 0x000fea0003800000 */
.L_x_8021:
[----:B------:R-:W-:Y:S01]  /*2970*/  IMAD.SHL.U32 R3, R3, 0x200000, RZ ;  /* 0x0020000003037824 */ /* 0x000fe200078e00ff */
[----:B------:R-:W-:-:S04]  /*2980*/  LEA R5, R0, 0x37800000, 0x17 ;  /* 0x3780000000057811 */ /* 0x000fc800078eb8ff */
[----:B------:R-:W-:Y:S01]  /*2990*/  LOP3.LUT R18, R5, R3, R18, 0xfe, !PT ;  /* 0x0000000305127212 */ /* 0x000fe200078efe12 */
[----:B------:R-:W-:Y:S06]  /*29a0*/  BRA `(.L_x_8004) ;  /* 0x0000000000947947 */ /* 0x000fec0003800000 */
.L_x_8016:
[----:B------:R-:W-:-:S13]  /*29b0*/  ISETP.NE.AND P0, PT, R0, 0x1c, PT ;  /* 0x0000001c0000780c */ /* 0x000fda0003f05270 */
[----:B------:R-:W-:Y:S05]  /*29c0*/  @!P0 BRA `(.L_x_8023) ;  /* 0x0000000000848947 */ /* 0x000fea0003800000 */
[----:B------:R-:W-:-:S13]  /*29d0*/  ISETP.NE.AND P0, PT, R0, 0x1d, PT ;  /* 0x0000001d0000780c */ /* 0x000fda0003f05270 */
[----:B------:R-:W-:Y:S05]  /*29e0*/  @!P0 BRA `(.L_x_8024) ;  /* 0x0000000000708947 */ /* 0x000fea0003800000 */
[----:B------:R-:W-:-:S13]  /*29f0*/  ISETP.NE.AND P0, PT, R0, 0x2c, PT ;  /* 0x0000002c0000780c */ /* 0x000fda0003f05270 */
[----:B------:R-:W-:Y:S05]  /*2a00*/  @P0 BRA `(.L_x_8003) ;  /* 0x0000000000200947 */ /* 0x000fea0003800000 */
[----:B------:R-:W4:Y:S01]  /*2a10*/  LDG.E.U8 R4, desc[UR36][R4.64] ;  /* 0x0000002404047981 */ /* 0x000f22000c1e1100 */
[----:B------:R-:W-:Y:S01]  /*2a20*/  IMAD.MOV.U32 R18, RZ, RZ, 0x400000 ;  /* 0x00400000ff127424 */ /* 0x000fe200078e00ff */
[----:B----4-:R-:W-:-:S13]  /*2a30*/  ISETP.NE.AND P0, PT, R4, RZ, PT ;  /* 0x000000ff0400720c */ /* 0x010fda0003f05270 */
[----:B------:R-:W-:Y:S05]  /*2a40*/  @!P0 BRA `(.L_x_8004) ;  /* 0x00000000006c8947 */ /* 0x000fea0003800000 */
[----:B------:R-:W-:-:S13]  /*2a50*/  ISETP.NE.AND P0, PT, R4, 0xff, PT ;  /* 0x000000ff0400780c */ /* 0x000fda0003f05270 */
[----:B------:R-:W-:Y:S02]  /*2a60*/  @!P0 IMAD.MOV.U32 R18, RZ, RZ, 0x7f800001 ;  /* 0x7f800001ff128424 */ /* 0x000fe400078e00ff */
[----:B------:R-:W-:Y:S01]  /*2a70*/  @P0 IMAD.SHL.U32 R18, R4, 0x800000, RZ ;  /* 0x0080000004120824 */ /* 0x000fe200078e00ff */
[----:B------:R-:W-:Y:S06]  /*2a80*/  BRA `(.L_x_8004) ;  /* 0x00000000005c7947 */ /* 0x000fec0003800000 */
.L_x_8003:
        /* <DEDUP_REMOVED lines=16> */
.L_x_8025:
[----:B------:R-:W-:Y:S01]  /*2b90*/  IMAD.MOV.U32 R18, RZ, RZ, RZ ;  /* 0x000000ffff127224 */ /* 0x000fe200078e00ff */
[----:B------:R-:W-:Y:S06]  /*2ba0*/  BRA `(.L_x_8004) ;  /* 0x0000000000147947 */ /* 0x000fec0003800000 */
.L_x_8024:
[----:B------:R-:W4:Y:S02]  /*2bb0*/  LDG.E.64 R4, desc[UR36][R4.64] ;  /* 0x0000002404047981 */ /* 0x000f24000c1e1b00 */
[----:B----4-:R0:W4:Y:S01]  /*2bc0*/  I2F.U64 R18, R4 ;  /* 0x0000000400127312 */ /* 0x0101220000301000 */
[----:B------:R-:W-:Y:S05]  /*2bd0*/  BRA `(.L_x_8004) ;  /* 0x0000000000087947 */ /* 0x000fea0003800000 */
.L_x_8023:
[----:B------:R-:W4:Y:S02]  /*2be0*/  LDG.E R4, desc[UR36][R4.64] ;  /* 0x0000002404047981 */ /* 0x000f24000c1e1900 */
[----:B----4-:R-:W-:-:S07]  /*2bf0*/  I2FP.F32.U32 R18, R4 ;  /* 0x0000000400127245 */ /* 0x010fce0000201000 */
.L_x_8004:
[----:B------:R-:W-:Y:S05]  /*2c00*/  BSYNC B6 ;  /* 0x0000000000067941 */ /* 0x000fea0003800000 */
.L_x_7998:
        /* <DEDUP_REMOVED lines=20> */
.L_x_8030:
[----:B------:R-:W2:Y:S02]  /*2d50*/  LDG.E.U8 R4, desc[UR36][R4.64] ;  /* 0x0000002404047981 */ /* 0x000ea4000c1e1100 */
[----:B--2---:R-:W-:Y:S01]  /*2d60*/  I2FP.F32.U32 R16, R4 ;  /* 0x0000000400107245 */ /* 0x004fe20000201000 */
[----:B------:R-:W-:Y:S06]  /*2d70*/  BRA `(.L_x_8032) ;  /* 0x0000000c002c7947 */ /* 0x000fec0003800000 */
.L_x_8029:
        /* <DEDUP_REMOVED lines=9> */
.L_x_8034:
[----:B------:R-:W2:Y:S02]  /*2e10*/  LDG.E R4, desc[UR36][R4.64] ;  /* 0x0000002404047981 */ /* 0x000ea4000c1e1900 */
[----:B--2---:R-:W-:Y:S01]  /*2e20*/  I2FP.F32.S32 R16, R4 ;  /* 0x0000000400107245 */ /* 0x004fe20000201400 */
[----:B------:R-:W-:Y:S06]  /*2e30*/  BRA `(.L_x_8032) ;  /* 0x0000000800fc7947 */ /* 0x000fec0003800000 */
.L_x_8033:
[----:B------:R-:W2:Y:S02]  /*2e40*/  LDG.E.U16 R4, desc[UR36][R4.64] ;  /* 0x0000002404047981 */ /* 0x000ea4000c1e1500 */
[----:B--2---:R0:W2:Y:S01]  /*2e50*/  I2F.S16 R16, R4 ;  /* 0x0000000400107306 */ /* 0x0040a20000101400 */
[----:B------:R-:W-:Y:S05]  /*2e60*/  BRA `(.L_x_8032) ;  /* 0x0000000800f07947 */ /* 0x000fea0003800000 */
.L_x_8028:
        /* <DEDUP_REMOVED lines=8> */
.L_x_8036:
[----:B------:R-:W2:Y:S02]  /*2ef0*/  LDG.E.U16 R4, desc[UR36][R4.64] ;  /* 0x0000002404047981 */ /* 0x000ea4000c1e1500 */
[----:B--2---:R-:W-:Y:S01]  /*2f00*/  HADD2.F32 R16, -RZ, R4.H0_H0 ;  /* 0x20000004ff107230 */ /* 0x004fe20000004100 */
[----:B------:R-:W-:Y:S06]  /*2f10*/  BRA `(.L_x_8032) ;  /* 0x0000000800c47947 */ /* 0x000fec0003800000 */
.L_x_8035:
        /* <DEDUP_REMOVED lines=8> */
.L_x_8038:
[----:B------:R-:W2:Y:S02]  /*2fa0*/  LDG.E.U16 R4, desc[UR36][R4.64] ;  /* 0x0000002404047981 */ /* 0x000ea4000c1e1500 */
[----:B--2---:R-:W-:Y:S01]  /*2fb0*/  HADD2.F32 R16, -RZ, R4.H0_H0 ;  /* 0x20000004ff107230 */ /* 0x004fe20000004100 */
[----:B------:R-:W-:Y:S06]  /*2fc0*/  BRA `(.L_x_8032) ;  /* 0x0000000800987947 */ /* 0x000fec0003800000 */
.L_x_8037:
[----:B------:R-:W2:Y:S01]  /*2fd0*/  LDG.E.64 R4, desc[UR36][R4.64] ;  /* 0x0000002404047981 */ /* 0x000ea2000c1e1b00 */
[----:B------:R-:W-:Y:S01]  /*2fe0*/  UMOV UR4, 0xf0000000 ;  /* 0xf000000000047882 */ /* 0x000fe20000000000 */
[----:B------:R-:W-:Y:S01]  /*2ff0*/  UMOV UR5, 0x380fffff ;  /* 0x380fffff00057882 */ /* 0x000fe20000000000 */
[----:B--2---:R-:W0:Y:S01]  /*3000*/  F2F.F32.F64 R16, R4 ;  /* 0x0000000400107310 */ /* 0x004e220000301000 */
[----:B------:R-:W-:-:S14]  /*3010*/  DSETP.GEU.AND P0, PT, |R4|, UR4, PT ;  /* 0x0000000404007e2a */ /* 0x000fdc000bf0e200 */
[----:B0-----:R-:W-:Y:S01]  /*3020*/  @!P0 FMUL R16, R16, 1.175494350822287508e-38 ;  /* 0x0080000010108820 */ /* 0x001fe20000400000 */
[----:B------:R-:W-:Y:S06]  /*3030*/  BRA `(.L_x_8032) ;  /* 0x00000008007c7947 */ /* 0x000fec0003800000 */
.L_x_8027:
        /* <DEDUP_REMOVED lines=12> */
.L_x_8041:
[----:B------:R-:W2:Y:S01]  /*3100*/  LDG.E.64 R4, desc[UR36][R4.64] ;  /* 0x0000002404047981 */ /* 0x000ea2000c1e1b00 */
[----:B------:R-:W-:Y:S01]  /*3110*/  UMOV UR4, 0xf0000000 ;  /* 0xf000000000047882 */ /* 0x000fe20000000000 */
[----:B------:R-:W-:Y:S01]  /*3120*/  UMOV UR5, 0x380fffff ;  /* 0x380fffff00057882 */ /* 0x000fe20000000000 */
[----:B--2---:R-:W0:Y:S01]  /*3130*/  F2F.F32.F64 R16, R4 ;  /* 0x0000000400107310 */ /* 0x004e220000301000 */
[----:B------:R-:W-:-:S14]  /*3140*/  DSETP.GEU.AND P0, PT, |R4|, UR4, PT ;  /* 0x0000000404007e2a */ /* 0x000fdc000bf0e200 */
[----:B0-----:R-:W-:Y:S01]  /*3150*/  @!P0 FMUL R16, R16, 1.175494350822287508e-38 ;  /* 0x0080000010108820 */ /* 0x001fe20000400000 */
[----:B------:R-:W-:Y:S06]  /*3160*/  BRA `(.L_x_8032) ;  /* 0x0000000800307947 */ /* 0x000fec0003800000 */
.L_x_8040:
        /* <DEDUP_REMOVED lines=26> */
.L_x_8043:
        /* <DEDUP_REMOVED lines=13> */
.L_x_8042:
[----:B------:R-:W2:Y:S02]  /*33e0*/  LDG.E.U16 R4, desc[UR36][R4.64] ;  /* 0x0000002404047981 */ /* 0x000ea4000c1e1500 */
[----:B--2---:R-:W-:Y:S01]  /*33f0*/  IMAD.U32 R16, R4, 0x10000, RZ ;  /* 0x0001000004107824 */ /* 0x004fe200078e00ff */
[----:B------:R-:W-:Y:S06]  /*3400*/  BRA `(.L_x_8032) ;  /* 0x0000000400887947 */ /* 0x000fec0003800000 */
.L_x_8039:
        /* <DEDUP_REMOVED lines=11> */
.L_x_8046:
        /* <DEDUP_REMOVED lines=20> */
.L_x_8048:
[----:B------:R-:W-:Y:S05]  /*3600*/  BSYNC B0 ;  /* 0x0000000000007941 */ /* 0x000fea0003800000 */
.L_x_8047:
[----:B------:R-:W-:Y:S01]  /*3610*/  IMAD.SHL.U32 R3, R3, 0x100000, RZ ;  /* 0x0010000003037824 */ /* 0x000fe200078e00ff */
[----:B------:R-:W-:-:S04]  /*3620*/  LEA R5, R0, 0x3b800000, 0x17 ;  /* 0x3b80000000057811 */ /* 0x000fc800078eb8ff */
[----:B------:R-:W-:Y:S01]  /*3630*/  LOP3.LUT R16, R5, R3, R16, 0xfe, !PT ;  /* 0x0000000305107212 */ /* 0x000fe200078efe10 */
[----:B------:R-:W-:Y:S06]  /*3640*/  BRA `(.L_x_8032) ;  /* 0x0000000000f87947 */ /* 0x000fec0003800000 */
.L_x_8045:
        /* <DEDUP_REMOVED lines=20> */
.L_x_8050:
[----:B------:R-:W-:Y:S05]  /*3790*/  BSYNC B0 ;  /* 0x0000000000007941 */ /* 0x000fea0003800000 */
.L_x_8049:
[----:B------:R-:W-:Y:S01]  /*37a0*/  IMAD.SHL.U32 R3, R3, 0x200000, RZ ;  /* 0x0020000003037824 */ /* 0x000fe200078e00ff */
[----:B------:R-:W-:-:S04]  /*37b0*/  LEA R5, R0, 0x37800000, 0x17 ;  /* 0x3780000000057811 */ /* 0x000fc800078eb8ff */
[----:B------:R-:W-:Y:S01]  /*37c0*/  LOP3.LUT R16, R5, R3, R16, 0xfe, !PT ;  /* 0x0000000305107212 */ /* 0x000fe200078efe10 */
[----:B------:R-:W-:Y:S06]  /*37d0*/  BRA `(.L_x_8032) ;  /* 0x0000000000947947 */ /* 0x000fec0003800000 */
.L_x_8044:
        /* <DEDUP_REMOVED lines=14> */
.L_x_8031:
        /* <DEDUP_REMOVED lines=16> */
.L_x_8053:
[----:B------:R-:W-:Y:S01]  /*39c0*/  IMAD.MOV.U32 R16, RZ, RZ, RZ ;  /* 0x000000ffff107224 */ /* 0x000fe200078e00ff */
[----:B------:R-:W-:Y:S06]  /*39d0*/  BRA `(.L_x_8032) ;  /* 0x0000000000147947 */ /* 0x000fec0003800000 */
.L_x_8052:
[----:B------:R-:W2:Y:S02]  /*39e0*/  LDG.E.64 R4, desc[UR36][R4.64] ;  /* 0x0000002404047981 */ /* 0x000ea4000c1e1b00 */
[----:B--2---:R0:W2:Y:S01]  /*39f0*/  I2F.U64 R16, R4 ;  /* 0x0000000400107312 */ /* 0x0040a20000301000 */
[----:B------:R-:W-:Y:S05]  /*3a00*/  BRA `(.L_x_8032) ;  /* 0x0000000000087947 */ /* 0x000fea0003800000 */
.L_x_8051:
[----:B------:R-:W2:Y:S02]  /*3a10*/  LDG.E R4, desc[UR36][R4.64] ;  /* 0x0000002404047981 */ /* 0x000ea4000c1e1900 */
[----:B--2---:R-:W-:-:S07]  /*3a20*/  I2FP.F32.U32 R16, R4 ;  /* 0x0000000400107245 */ /* 0x004fce0000201000 */
.L_x_8032:
[----:B------:R-:W-:Y:S05]  /*3a30*/  BSYNC B6 ;  /* 0x0000000000067941 */ /* 0x000fea0003800000 */
.L_x_8026:
[----:B------:R-:W-:-:S07]  /*3a40*/  VIADD R25, R25, 0x80 ;  /* 0x0000008019197836 */ /* 0x000fce0000000000 */
.L_x_7997:
[----:B------:R-:W-:Y:S05]  /*3a50*/  BSYNC B7 ;  /* 0x0000000000077941 */ /* 0x000fea0003800000 */
.L_x_7996:
[----:B------:R-:W-:Y:S01]  /*3a60*/  ISETP.GE.AND P0, PT, R25, R17, PT ;  /* 0x000000111900720c */ /* 0x000fe20003f06270 */
[----:B------:R-:W-:Y:S01]  /*3a70*/  BSSY B7, `(.L_x_8054) ;  /* 0x00001ce000077945 */ /* 0x000fe20003800000 */
[----:B------:R-:W-:Y:S02]  /*3a80*/  IMAD.MOV.U32 R24, RZ, RZ, RZ ;  /* 0x000000ffff187224 */ /* 0x000fe400078e00ff */
[----:B------:R-:W-:Y:S02]  /*3a90*/  IMAD.MOV.U32 R22, RZ, RZ, RZ ;  /* 0x000000ffff167224 */ /* 0x000fe400078e00ff */
[----:B------:R-:W-:-:S07]  /*3aa0*/  IMAD.MOV.U32 R27, RZ, RZ, RZ ;  /* 0x000000ffff1b7224 */ /* 0x000fce00078e00ff */
[----:B------:R-:W-:Y:S05]  /*3ab0*/  @P0 BRA `(.L_x_8055) ;  /* 0x0000001c00240947 */ /* 0x000fea0003800000 */
[----:B0---4-:R-:W0:Y:S01]  /*3ac0*/  LDC.64 R4, c[0x0][0x220] ;  /* 0x00008800ff047b82 */ /* 0x011e220000000a00 */
        /* <DEDUP_REMOVED lines=20> */
.L_x_8060:
[----:B------:R-:W4:Y:S02]  /*3c10*/  LDG.E.U8 R4, desc[UR36][R4.64] ;  /* 0x0000002404047981 */ /* 0x000f24000c1e1100 */
[----:B----4-:R-:W-:Y:S01]  /*3c20*/  I2FP.F32.U32 R22, R4 ;  /* 0x0000000400167245 */ /* 0x010fe20000201000 */
[----:B------:R-:W-:Y:S06]  /*3c30*/  BRA `(.L_x_8062) ;  /* 0x0000000c002c7947 */ /* 0x000fec0003800000 */
.L_x_8059:
        /* <DEDUP_REMOVED lines=9> */
.L_x_8064:
[----:B------:R-:W4:Y:S02]  /*3cd0*/  LDG.E R4, desc[UR36][R4.64] ;  /* 0x0000002404047981 */ /* 0x000f24000c1e1900 */
[----:B----4-:R-:W-:Y:S01]  /*3ce0*/  I2FP.F32.S32 R22, R4 ;  /* 0x0000000400167245 */ /* 0x010fe20000201400 */
[----:B------:R-:W-:Y:S06]  /*3cf0*/  BRA `(.L_x_8062) ;  /* 0x0000000800fc7947 */ /* 0x000fec0003800000 */
.L_x_8063:
[----:B------:R-:W4:Y:S02]  /*3d00*/  LDG.E.U16 R4, desc[UR36][R4.64] ;  /* 0x0000002404047981 */ /* 0x000f24000c1e1500 */
[----:B----4-:R0:W4:Y:S01]  /*3d10*/  I2F.S16 R22, R4 ;  /* 0x0000000400167306 */ /* 0x0101220000101400 */
[----:B------:R-:W-:Y:S05]  /*3d20*/  BRA `(.L_x_8062) ;  /* 0x0000000800f07947 */ /* 0x000fea0003800000 */
.L_x_8058:
        /* <DEDUP_REMOVED lines=8> */
.L_x_8066:
[----:B------:R-:W4:Y:S02]  /*3db0*/  LDG.E.U16 R4, desc[UR36][R4.64] ;  /* 0x0000002404047981 */ /* 0x000f24000c1e1500 */
[----:B----4-:R-:W-:Y:S01]  /*3dc0*/  HADD2.F32 R22, -RZ, R4.H0_H0 ;  /* 0x20000004ff167230 */ /* 0x010fe20000004100 */
[----:B------:R-:W-:Y:S06]  /*3dd0*/  BRA `(.L_x_8062) ;  /* 0x0000000800c47947 */ /* 0x000fec0003800000 */
.L_x_8065:
        /* <DEDUP_REMOVED lines=8> */
.L_x_8068:
[----:B------:R-:W4:Y:S02]  /*3e60*/  LDG.E.U16 R4, desc[UR36][R4.64] ;  /* 0x0000002404047981 */ /* 0x000f24000c1e1500 */
[----:B----4-:R-:W-:Y:S01]  /*3e70*/  HADD2.F32 R22, -RZ, R4.H0_H0 ;  /* 0x20000004ff167230 */ /* 0x010fe20000004100 */
[----:B------:R-:W-:Y:S06]  /*3e80*/  BRA `(.L_x_8062) ;  /* 0x0000000800987947 */ /* 0x000fec0003800000 */
.L_x_8067:
[----:B------:R-:W4:Y:S01]  /*3e90*/  LDG.E.64 R4, desc[UR36][R4.64] ;  /* 0x0000002404047981 */ /* 0x000f22000c1e1b00 */
[----:B------:R-:W-:Y:S01]  /*3ea0*/  UMOV UR4, 0xf0000000 ;  /* 0xf000000000047882 */ /* 0x000fe20000000000 */
[----:B------:R-:W-:Y:S01]  /*3eb0*/  UMOV UR5, 0x380fffff ;  /* 0x380fffff00057882 */ /* 0x000fe20000000000 */
[----:B----4-:R-:W0:Y:S01]  /*3ec0*/  F2F.F32.F64 R22, R4 ;  /* 0x0000000400167310 */ /* 0x010e220000301000 */
[----:B------:R-:W-:-:S14]  /*3ed0*/  DSETP.GEU.AND P0, PT, |R4|, UR4, PT ;  /* 0x0000000404007e2a */ /* 0x000fdc000bf0e200 */
[----:B0-----:R-:W-:Y:S01]  /*3ee0*/  @!P0 FMUL R22, R22, 1.175494350822287508e-38 ;  /* 0x0080000016168820 */ /* 0x001fe20000400000 */
[----:B------:R-:W-:Y:S06]  /*3ef0*/  BRA `(.L_x_8062) ;  /* 0x00000008007c7947 */ /* 0x000fec0003800000 */
.L_x_8057:
        /* <DEDUP_REMOVED lines=12> */
.L_x_8071:
[----:B------:R-:W4:Y:S01]  /*3fc0*/  LDG.E.64 R4, desc[UR36][R4.64] ;  /* 0x0000002404047981 */ /* 0x000f22000c1e1b00 */
[----:B------:R-:W-:Y:S01]  /*3fd0*/  UMOV UR4, 0xf0000000 ;  /* 0xf000000000047882 */ /* 0x000fe20000000000 */
[----:B------:R-:W-:Y:S01]  /*3fe0*/  UMOV UR5, 0x380fffff ;  /* 0x380fffff00057882 */ /* 0x000fe20000000000 */
[----:B----4-:R-:W0:Y:S01]  /*3ff0*/  F2F.F32.F64 R22, R4 ;  /* 0x0000000400167310 */ /* 0x010e220000301000 */
[----:B------:R-:W-:-:S14]  /*4000*/  DSETP.GEU.AND P0, PT, |R4|, UR4, PT ;  /* 0x0000000404007e2a */ /* 0x000fdc000bf0e200 */
[----:B0-----:R-:W-:Y:S01]  /*4010*/  @!P0 FMUL R22, R22, 1.175494350822287508e-38 ;  /* 0x0080000016168820 */ /* 0x001fe20000400000 */
[----:B------:R-:W-:Y:S06]  /*4020*/  BRA `(.L_x_8062) ;  /* 0x0000000800307947 */ /* 0x000fec0003800000 */
.L_x_8070:
        /* <DEDUP_REMOVED lines=26> */
.L_x_8073:
        /* <DEDUP_REMOVED lines=13> */
.L_x_8072:
[----:B------:R-:W4:Y:S02]  /*42a0*/  LDG.E.U16 R4, desc[UR36][R4.64] ;  /* 0x0000002404047981 */ /* 0x000f24000c1e1500 */
[----:B----4-:R-:W-:Y:S01]  /*42b0*/  IMAD.U32 R22, R4, 0x10000, RZ ;  /* 0x0001000004167824 */ /* 0x010fe200078e00ff */
[----:B------:R-:W-:Y:S06]  /*42c0*/  BRA `(.L_x_8062) ;  /* 0x0000000400887947 */ /* 0x000fec0003800000 */
.L_x_8069:
        /* <DEDUP_REMOVED lines=11> */
.L_x_8076:
        /* <DEDUP_REMOVED lines=20> */
.L_x_8078:
[----:B------:R-:W-:Y:S05]  /*44c0*/  BSYNC B0 ;  /* 0x0000000000007941 */ /* 0x000fea0003800000 */
.L_x_8077:
[----:B------:R-:W-:Y:S01]  /*44d0*/  IMAD.SHL.U32 R3, R3, 0x100000, RZ ;  /* 0x0010000003037824 */ /* 0x000fe200078e00ff */
[----:B------:R-:W-:-:S04]  /*44e0*/  LEA R5, R0, 0x3b800000, 0x17 ;  /* 0x3b80000000057811 */ /* 0x000fc800078eb8ff */
[----:B------:R-:W-:Y:S01]  /*44f0*/  LOP3.LUT R22, R5, R3, R22, 0xfe, !PT ;  /* 0x0000000305167212 */ /* 0x000fe200078efe16 */
[----:B------:R-:W-:Y:S06]  /*4500*/  BRA `(.L_x_8062) ;  /* 0x0000000000f87947 */ /* 0x000fec0003800000 */
.L_x_8075:
        /* <DEDUP_REMOVED lines=20> */
.L_x_8080:
[----:B------:R-:W-:Y:S05]  /*4650*/  BSYNC B0 ;  /* 0x0000000000007941 */ /* 0x000fea0003800000 */
.L_x_8079:
[----:B------:R-:W-:Y:S01]  /*4660*/  IMAD.SHL.U32 R3, R3, 0x200000, RZ ;  /* 0x0020000003037824 */ /* 0x000fe200078e00ff */
[----:B------:R-:W-:-:S04]  /*4670*/  LEA R5, R0, 0x37800000, 0x17 ;  /* 0x3780000000057811 */ /* 0x000fc800078eb8ff */
[----:B------:R-:W-:Y:S01]  /*4680*/  LOP3.LUT R22, R5, R3, R22, 0xfe, !PT ;  /* 0x0000000305167212 */ /* 0x000fe200078efe16 */
[----:B------:R-:W-:Y:S06]  /*4690*/  BRA `(.L_x_8062) ;  /* 0x0000000000947947 */ /* 0x000fec0003800000 */
.L_x_8074:
        /* <DEDUP_REMOVED lines=14> */
.L_x_8061:
        /* <DEDUP_REMOVED lines=16> */
.L_x_8083:
[----:B------:R-:W-:Y:S01]  /*4880*/  IMAD.MOV.U32 R22, RZ, RZ, RZ ;  /* 0x000000ffff167224 */ /* 0x000fe200078e00ff */
[----:B------:R-:W-:Y:S06]  /*4890*/  BRA `(.L_x_8062) ;  /* 0x0000000000147947 */ /* 0x000fec0003800000 */
.L_x_8082:
[----:B------:R-:W4:Y:S02]  /*48a0*/  LDG.E.64 R4, desc[UR36][R4.64] ;  /* 0x0000002404047981 */ /* 0x000f24000c1e1b00 */
[----:B----4-:R0:W4:Y:S01]  /*48b0*/  I2F.U64 R22, R4 ;  /* 0x0000000400167312 */ /* 0x0101220000301000 */
[----:B------:R-:W-:Y:S05]  /*48c0*/  BRA `(.L_x_8062) ;  /* 0x0000000000087947 */ /* 0x000fea0003800000 */
.L_x_8081:
[----:B------:R-:W4:Y:S02]  /*48d0*/  LDG.E R4, desc[UR36][R4.64] ;  /* 0x0000002404047981 */ /* 0x000f24000c1e1900 */
[----:B----4-:R-:W-:-:S07]  /*48e0*/  I2FP.F32.U32 R22, R4 ;  /* 0x0000000400167245 */ /* 0x010fce0000201000 */
.L_x_8062:
[----:B------:R-:W-:Y:S05]  /*48f0*/  BSYNC B6 ;  /* 0x0000000000067941 */ /* 0x000fea0003800000 */
.L_x_8056:
[----:B------:R-:W1:Y:S01]  /*4900*/  LDC.U8 R3, c[0x0][0x235] ;  /* 0x00008d40ff037b82 */ /* 0x000e620000000000 */
[----:B------:R-:W-:Y:S01]  /*4910*/  ULDC UR4, c[0x0][0x23c] ;  /* 0x00008f0000047ab9 */ /* 0x000fe20000000800 */
[----:B------:R-:W-:Y:S01]  /*4920*/  BSSY B6, `(.L_x_8084) ;  /* 0x00000e1000067945 */ /* 0x000fe20003800000 */
        /* <DEDUP_REMOVED lines=18> */
.L_x_8088:
[----:B------:R-:W2:Y:S02]  /*4a50*/  LDG.E.U8 R4, desc[UR36][R4.64] ;  /* 0x0000002404047981 */ /* 0x000ea4000c1e1100 */
[----:B--2---:R-:W-:Y:S01]  /*4a60*/  I2FP.F32.U32 R27, R4 ;  /* 0x00000004001b7245 */ /* 0x004fe20000201000 */
[----:B------:R-:W-:Y:S06]  /*4a70*/  BRA `(.L_x_8090) ;  /* 0x0000000c002c7947 */ /* 0x000fec0003800000 */
.L_x_8087:
        /* <DEDUP_REMOVED lines=9> */
.L_x_8092:
[----:B------:R-:W2:Y:S02]  /*4b10*/  LDG.E R4, desc[UR36][R4.64] ;  /* 0x0000002404047981 */ /* 0x000ea4000c1e1900 */
[----:B--2---:R-:W-:Y:S01]  /*4b20*/  I2FP.F32.S32 R27, R4 ;  /* 0x00000004001b7245 */ /* 0x004fe20000201400 */
[----:B------:R-:W-:Y:S06]  /*4b30*/  BRA `(.L_x_8090) ;  /* 0x0000000800fc7947 */ /* 0x000fec0003800000 */
.L_x_8091:
[----:B------:R-:W2:Y:S02]  /*4b40*/  LDG.E.U16 R4, desc[UR36][R4.64] ;  /* 0x0000002404047981 */ /* 0x000ea4000c1e1500 */
[----:B--2---:R0:W1:Y:S01]  /*4b50*/  I2F.S16 R27, R4 ;  /* 0x00000004001b7306 */ /* 0x0040620000101400 */
[----:B------:R-:W-:Y:S05]  /*4b60*/  BRA `(.L_x_8090) ;  /* 0x0000000800f07947 */ /* 0x000fea0003800000 */
.L_x_8086:
        /* <DEDUP_REMOVED lines=8> */
.L_x_8094:
[----:B------:R-:W2:Y:S02]  /*4bf0*/  LDG.E.U16 R4, desc[UR36][R4.64] ;  /* 0x0000002404047981 */ /* 0x000ea4000c1e1500 */
[----:B--2---:R-:W-:Y:S01]  /*4c00*/  HADD2.F32 R27, -RZ, R4.H0_H0 ;  /* 0x20000004ff1b7230 */ /* 0x004fe20000004100 */
[----:B------:R-:W-:Y:S06]  /*4c10*/  BRA `(.L_x_8090) ;  /* 0x0000000800c47947 */ /* 0x000fec0003800000 */
.L_x_8093:
        /* <DEDUP_REMOVED lines=8> */
.L_x_8096:
[----:B------:R-:W2:Y:S02]  /*4ca0*/  LDG.E.U16 R4, desc[UR36][R4.64] ;  /* 0x0000002404047981 */ /* 0x000ea4000c1e1500 */
[----:B--2---:R-:W-:Y:S01]  /*4cb0*/  HADD2.F32 R27, -RZ, R4.H0_H0 ;  /* 0x20000004ff1b7230 */ /* 0x004fe20000004100 */
[----:B------:R-:W-:Y:S06]  /*4cc0*/  BRA `(.L_x_8090) ;  /* 0x0000000800987947 */ /* 0x000fec0003800000 */
.L_x_8095:
[----:B------:R-:W2:Y:S01]  /*4cd0*/  LDG.E.64 R4, desc[UR36][R4.64] ;  /* 0x0000002404047981 */ /* 0x000ea2000c1e1b00 */
[----:B------:R-:W-:Y:S01]  /*4ce0*/  UMOV UR4, 0xf0000000 ;  /* 0xf000000000047882 */ /* 0x000fe20000000000 */
[----:B------:R-:W-:Y:S01]  /*4cf0*/  UMOV UR5, 0x380fffff ;  /* 0x380fffff00057882 */ /* 0x000fe20000000000 */
[----:B--2---:R-:W0:Y:S01]  /*4d00*/  F2F.F32.F64 R27, R4 ;  /* 0x00000004001b7310 */ /* 0x004e220000301000 */
[----:B------:R-:W-:-:S14]  /*4d10*/  DSETP.GEU.AND P0, PT, |R4|, UR4, PT ;  /* 0x0000000404007e2a */ /* 0x000fdc000bf0e200 */
[----:B0-----:R-:W-:Y:S01]  /*4d20*/  @!P0 FMUL R27, R27, 1.175494350822287508e-38 ;  /* 0x008000001b1b8820 */ /* 0x001fe20000400000 */
[----:B------:R-:W-:Y:S06]  /*4d30*/  BRA `(.L_x_8090) ;  /* 0x00000008007c7947 */ /* 0x000fec0003800000 */
.L_x_8085:
        /* <DEDUP_REMOVED lines=12> */
.L_x_8099:
[----:B------:R-:W2:Y:S01]  /*4e00*/  LDG.E.64 R4, desc[UR36][R4.64] ;  /* 0x0000002404047981 */ /* 0x000ea2000c1e1b00 */
[----:B------:R-:W-:Y:S01]  /*4e10*/  UMOV UR4, 0xf0000000 ;  /* 0xf000000000047882 */ /* 0x000fe20000000000 */
[----:B------:R-:W-:Y:S01]  /*4e20*/  UMOV UR5, 0x380fffff ;  /* 0x380fffff00057882 */ /* 0x000fe20000000000 */
[----:B--2---:R-:W0:Y:S01]  /*4e30*/  F2F.F32.F64 R27, R4 ;  /* 0x00000004001b7310 */ /* 0x004e220000301000 */
[----:B------:R-:W-:-:S14]  /*4e40*/  DSETP.GEU.AND P0, PT, |R4|, UR4, PT ;  /* 0x0000000404007e2a */ /* 0x000fdc000bf0e200 */
[----:B0-----:R-:W-:Y:S01]  /*4e50*/  @!P0 FMUL R27, R27, 1.175494350822287508e-38 ;  /* 0x008000001b1b8820 */ /* 0x001fe20000400000 */
[----:B------:R-:W-:Y:S06]  /*4e60*/  BRA `(.L_x_8090) ;  /* 0x0000000800307947 */ /* 0x000fec0003800000 */
.L_x_8098:
        /* <DEDUP_REMOVED lines=26> */
.L_x_8101:
        /* <DEDUP_REMOVED lines=13> */
.L_x_8100:
[----:B------:R-:W2:Y:S02]  /*50e0*/  LDG.E.U16 R4, desc[UR36][R4.64] ;  /* 0x0000002404047981 */ /* 0x000ea4000c1e1500 */
[----:B--2---:R-:W-:Y:S01]  /*50f0*/  IMAD.U32 R27, R4, 0x10000, RZ ;  /* 0x00010000041b7824 */ /* 0x004fe200078e00ff */
[----:B------:R-:W-:Y:S06]  /*5100*/  BRA `(.L_x_8090) ;  /* 0x0000000400887947 */ /* 0x000fec0003800000 */
.L_x_8097:
        /* <DEDUP_REMOVED lines=11> */
.L_x_8104:
        /* <DEDUP_REMOVED lines=20> */
.L_x_8106:
[----:B------:R-:W-:Y:S05]  /*5300*/  BSYNC B0 ;  /* 0x0000000000007941 */ /* 0x000fea0003800000 */
.L_x_8105:
[----:B------:R-:W-:Y:S01]  /*5310*/  IMAD.SHL.U32 R3, R3, 0x100000, RZ ;  /* 0x0010000003037824 */ /* 0x000fe200078e00ff */
[----:B------:R-:W-:-:S04]  /*5320*/  LEA R0, R0, 0x3b800000, 0x17 ;  /* 0x3b80000000007811 */ /* 0x000fc800078eb8ff */
[----:B------:R-:W-:Y:S01]  /*5330*/  LOP3.LUT R27, R0, R3, R27, 0xfe, !PT ;  /* 0x00000003001b7212 */ /* 0x000fe200078efe1b */
[----:B------:R-:W-:Y:S06]  /*5340*/  BRA `(.L_x_8090) ;  /* 0x0000000000f87947 */ /* 0x000fec0003800000 */
.L_x_8103:
        /* <DEDUP_REMOVED lines=20> */
.L_x_8108:
[----:B------:R-:W-:Y:S05]  /*5490*/  BSYNC B0 ;  /* 0x0000000000007941 */ /* 0x000fea0003800000 */
.L_x_8107:
[----:B------:R-:W-:Y:S01]  /*54a0*/  IMAD.SHL.U32 R3, R3, 0x200000, RZ ;  /* 0x0020000003037824 */ /* 0x000fe200078e00ff */
[----:B------:R-:W-:-:S04]  /*54b0*/  LEA R0, R0, 0x37800000, 0x17 ;  /* 0x3780000000007811 */ /* 0x000fc800078eb8ff */
[----:B------:R-:W-:Y:S01]  /*54c0*/  LOP3.LUT R27, R0, R3, R27, 0xfe, !PT ;  /* 0x00000003001b7212 */ /* 0x000fe200078efe1b */
[----:B------:R-:W-:Y:S06]  /*54d0*/  BRA `(.L_x_8090) ;  /* 0x0000000000947947 */ /* 0x000fec0003800000 */
.L_x_8102:
        /* <DEDUP_REMOVED lines=14> */
.L_x_8089:
        /* <DEDUP_REMOVED lines=16> */
.L_x_8111:
[----:B------:R-:W-:Y:S01]  /*56c0*/  IMAD.MOV.U32 R27, RZ, RZ, RZ ;  /* 0x000000ffff1b7224 */ /* 0x000fe200078e00ff */
[----:B------:R-:W-:Y:S06]  /*56d0*/  BRA `(.L_x_8090) ;  /* 0x0000000000147947 */ /* 0x000fec0003800000 */
.L_x_8110:
[----:B------:R-:W2:Y:S02]  /*56e0*/  LDG.E.64 R4, desc[UR36][R4.64] ;  /* 0x0000002404047981 */ /* 0x000ea4000c1e1b00 */
[----:B--2---:R0:W1:Y:S01]  /*56f0*/  I2F.U64 R27, R4 ;  /* 0x00000004001b7312 */ /* 0x0040620000301000 */
[----:B------:R-:W-:Y:S05]  /*5700*/  BRA `(.L_x_8090) ;  /* 0x0000000000087947 */ /* 0x000fea0003800000 */
.L_x_8109:
[----:B------:R-:W2:Y:S02]  /*5710*/  LDG.E R4, desc[UR36][R4.64] ;  /* 0x0000002404047981 */ /* 0x000ea4000c1e1900 */
[----:B--2---:R-:W-:-:S07]  /*5720*/  I2FP.F32.U32 R27, R4 ;  /* 0x00000004001b7245 */ /* 0x004fce0000201000 */
.L_x_8090:
[----:B------:R-:W-:Y:S05]  /*5730*/  BSYNC B6 ;  /* 0x0000000000067941 */ /* 0x000fea0003800000 */
.L_x_8084:
[----:B------:R-:W-:-:S07]  /*5740*/  VIADD R25, R25, 0x80 ;  /* 0x0000008019197836 */ /* 0x000fce0000000000 */
.L_x_8055:
[----:B------:R-:W-:Y:S05]  /*5750*/  BSYNC B7 ;  /* 0x0000000000077941 */ /* 0x000fea0003800000 */
.L_x_8054:
[----:B------:R-:W-:Y:S01]  /*5760*/  ISETP.GE.AND P0, PT, R25, R17, PT ;  /* 0x000000111900720c */ /* 0x000fe20003f06270 */
[----:B------:R-:W-:Y:S01]  /*5770*/  BSSY B7, `(.L_x_8112) ;  /* 0x00001c6000077945 */ /* 0x000fe20003800000 */
[----:B------:R-:W-:-:S11]  /*5780*/  IMAD.MOV.U32 R19, RZ, RZ, RZ ;  /* 0x000000ffff137224 */ /* 0x000fd600078e00ff */
        /* <DEDUP_REMOVED lines=22> */
.L_x_8118:
[----:B------:R-:W4:Y:S02]  /*58f0*/  LDG.E.U8 R4, desc[UR36][R4.64] ;  /* 0x0000002404047981 */ /* 0x000f24000c1e1100 */
[----:B----4-:R-:W-:Y:S01]  /*5900*/  I2FP.F32.U32 R19, R4 ;  /* 0x0000000400137245 */ /* 0x010fe20000201000 */
[----:B------:R-:W-:Y:S06]  /*5910*/  BRA `(.L_x_8120) ;  /* 0x0000000c002c7947 */ /* 0x000fec0003800000 */
.L_x_8117:
        /* <DEDUP_REMOVED lines=9> */
.L_x_8122:
[----:B------:R-:W4:Y:S02]  /*59b0*/  LDG.E R4, desc[UR36][R4.64] ;  /* 0x0000002404047981 */ /* 0x000f24000c1e1900 */
[----:B----4-:R-:W-:Y:S01]  /*59c0*/  I2FP.F32.S32 R19, R4 ;  /* 0x0000000400137245 */ /* 0x010fe20000201400 */
[----:B------:R-:W-:Y:S06]  /*59d0*/  BRA `(.L_x_8120) ;  /* 0x0000000800fc7947 */ /* 0x000fec0003800000 */
.L_x_8121:
[----:B------:R-:W4:Y:S02]  /*59e0*/  LDG.E.U16 R4, desc[UR36][R4.64] ;  /* 0x0000002404047981 */ /* 0x000f24000c1e1500 */
[----:B----4-:R0:W4:Y:S01]  /*59f0*/  I2F.S16 R19, R4 ;  /* 0x0000000400137306 */ /* 0x0101220000101400 */
[----:B------:R-:W-:Y:S05]  /*5a00*/  BRA `(.L_x_8120) ;  /* 0x0000000800f07947 */ /* 0x000fea0003800000 */
.L_x_8116:
        /* <DEDUP_REMOVED lines=8> */
.L_x_8124:
[----:B------:R-:W4:Y:S02]  /*5a90*/  LDG.E.U16 R4, desc[UR36][R4.64] ;  /* 0x0000002404047981 */ /* 0x000f24000c1e1500 */
[----:B----4-:R-:W-:Y:S01]  /*5aa0*/  HADD2.F32 R19, -RZ, R4.H0_H0 ;  /* 0x20000004ff137230 */ /* 0x010fe20000004100 */
[----:B------:R-:W-:Y:S06]  /*5ab0*/  BRA `(.L_x_8120) ;  /* 0x0000000800c47947 */ /* 0x000fec0003800000 */
.L_x_8123:
        /* <DEDUP_REMOVED lines=8> */
.L_x_8126:
[----:B------:R-:W4:Y:S02]  /*5b40*/  LDG.E.U16 R4, desc[UR36][R4.64] ;  /* 0x0000002404047981 */ /* 0x000f24000c1e1500 */
[----:B----4-:R-:W-:Y:S01]  /*5b50*/  HADD2.F32 R19, -RZ, R4.H0_H0 ;  /* 0x20000004ff137230 */ /* 0x010fe20000004100 */
[----:B------:R-:W-:Y:S06]  /*5b60*/  BRA `(.L_x_8120) ;  /* 0x0000000800987947 */ /* 0x000fec0003800000 */
.L_x_8125:
[----:B------:R-:W4:Y:S01]  /*5b70*/  LDG.E.64 R4, desc[UR36][R4.64] ;  /* 0x0000002404047981 */ /* 0x000f22000c1e1b00 */
[----:B------:R-:W-:Y:S01]  /*5b80*/  UMOV UR4, 0xf0000000 ;  /* 0xf000000000047882 */ /* 0x000fe20000000000 */
[----:B------:R-:W-:Y:S01]  /*5b90*/  UMOV UR5, 0x380fffff ;  /* 0x380fffff00057882 */ /* 0x000fe20000000000 */
[----:B----4-:R-:W0:Y:S01]  /*5ba0*/  F2F.F32.F64 R19, R4 ;  /* 0x0000000400137310 */ /* 0x010e220000301000 */
[----:B------:R-:W-:-:S14]  /*5bb0*/  DSETP.GEU.AND P0, PT, |R4|, UR4, PT ;  /* 0x0000000404007e2a */ /* 0x000fdc000bf0e200 */
[----:B0-----:R-:W-:Y:S01]  /*5bc0*/  @!P0 FMUL R19, R19, 1.175494350822287508e-38 ;  /* 0x0080000013138820 */ /* 0x001fe20000400000 */
[----:B------:R-:W-:Y:S06]  /*5bd0*/  BRA `(.L_x_8120) ;  /* 0x00000008007c7947 */ /* 0x000fec0003800000 */
.L_x_8115:
        /* <DEDUP_REMOVED lines=12> */
.L_x_8129:
[----:B------:R-:W4:Y:S01]  /*5ca0*/  LDG.E.64 R4, desc[UR36][R4.64] ;  /* 0x0000002404047981 */ /* 0x000f22000c1e1b00 */
[----:B------:R-:W-:Y:S01]  /*5cb0*/  UMOV UR4, 0xf0000000 ;  /* 0xf000000000047882 */ /* 0x000fe20000000000 */
[----:B------:R-:W-:Y:S01]  /*5cc0*/  UMOV UR5, 0x380fffff ;  /* 0x380fffff00057882 */ /* 0x000fe20000000000 */
[----:B----4-:R-:W0:Y:S01]  /*5cd0*/  F2F.F32.F64 R19, R4 ;  /* 0x0000000400137310 */ /* 0x010e220000301000 */
[----:B------:R-:W-:-:S14]  /*5ce0*/  DSETP.GEU.AND P0, PT, |R4|, UR4, PT ;  /* 0x0000000404007e2a */ /* 0x000fdc000bf0e200 */
[----:B0-----:R-:W-:Y:S01]  /*5cf0*/  @!P0 FMUL R19, R19, 1.175494350822287508e-38 ;  /* 0x0080000013138820 */ /* 0x001fe20000400000 */
[----:B------:R-:W-:Y:S06]  /*5d00*/  BRA `(.L_x_8120) ;  /* 0x0000000800307947 */ /* 0x000fec0003800000 */
.L_x_8128:
        /* <DEDUP_REMOVED lines=26> */
.L_x_8131:
        /* <DEDUP_REMOVED lines=13> */
.L_x_8130:
[----:B------:R-:W4:Y:S02]  /*5f80*/  LDG.E.U16 R4, desc[UR36][R4.64] ;  /* 0x0000002404047981 */ /* 0x000f24000c1e1500 */
[----:B----4-:R-:W-:Y:S01]  /*5f90*/  IMAD.U32 R19, R4, 0x10000, RZ ;  /* 0x0001000004137824 */ /* 0x010fe200078e00ff */
[----:B------:R-:W-:Y:S06]  /*5fa0*/  BRA `(.L_x_8120) ;  /* 0x0000000400887947 */ /* 0x000fec0003800000 */
.L_x_8127:
        /* <DEDUP_REMOVED lines=11> */
.L_x_8134:
        /* <DEDUP_REMOVED lines=20> */
.L_x_8136:
[----:B------:R-:W-:Y:S05]  /*61a0*/  BSYNC B0 ;  /* 0x0000000000007941 */ /* 0x000fea0003800000 */
.L_x_8135:
[----:B------:R-:W-:Y:S01]  /*61b0*/  IMAD.SHL.U32 R3, R3, 0x100000, RZ ;  /* 0x0010000003037824 */ /* 0x000fe200078e00ff */
[----:B------:R-:W-:-:S04]  /*61c0*/  LEA R0, R0, 0x3b800000, 0x17 ;  /* 0x3b80000000007811 */ /* 0x000fc800078eb8ff */
[----:B------:R-:W-:Y:S01]  /*61d0*/  LOP3.LUT R19, R0, R3, R19, 0xfe, !PT ;  /* 0x0000000300137212 */ /* 0x000fe200078efe13 */
[----:B------:R-:W-:Y:S06]  /*61e0*/  BRA `(.L_x_8120) ;  /* 0x0000000000f87947 */ /* 0x000fec0003800000 */
.L_x_8133:
        /* <DEDUP_REMOVED lines=20> */
.L_x_8138:
[----:B------:R-:W-:Y:S05]  /*6330*/  BSYNC B0 ;  /* 0x0000000000007941 */ /* 0x000fea0003800000 */
.L_x_8137:
[----:B------:R-:W-:Y:S01]  /*6340*/  IMAD.SHL.U32 R3, R3, 0x200000, RZ ;  /* 0x0020000003037824 */ /* 0x000fe200078e00ff */
[----:B------:R-:W-:-:S04]  /*6350*/  LEA R0, R0, 0x37800000, 0x17 ;  /* 0x3780000000007811 */ /* 0x000fc800078eb8ff */
[----:B------:R-:W-:Y:S01]  /*6360*/  LOP3.LUT R19, R0, R3, R19, 0xfe, !PT ;  /* 0x0000000300137212 */ /* 0x000fe200078efe13 */
[----:B------:R-:W-:Y:S06]  /*6370*/  BRA `(.L_x_8120) ;  /* 0x0000000000947947 */ /* 0x000fec0003800000 */
.L_x_8132:
        /* <DEDUP_REMOVED lines=14> */
.L_x_8119:
        /* <DEDUP_REMOVED lines=16> */
.L_x_8141:
[----:B------:R-:W-:Y:S01]  /*6560*/  IMAD.MOV.U32 R19, RZ, RZ, RZ ;  /* 0x000000ffff137224 */ /* 0x000fe200078e00ff */
[----:B------:R-:W-:Y:S06]  /*6570*/  BRA `(.L_x_8120) ;  /* 0x0000000000147947 */ /* 0x000fec0003800000 */
.L_x_8140:
[----:B------:R-:W4:Y:S02]  /*6580*/  LDG.E.64 R4, desc[UR36][R4.64] ;  /* 0x0000002404047981 */ /* 0x000f24000c1e1b00 */
[----:B----4-:R0:W4:Y:S01]  /*6590*/  I2F.U64 R19, R4 ;  /* 0x0000000400137312 */ /* 0x0101220000301000 */
[----:B------:R-:W-:Y:S05]  /*65a0*/  BRA `(.L_x_8120) ;  /* 0x0000000000087947 */ /* 0x000fea0003800000 */
.L_x_8139:
[----:B------:R-:W4:Y:S02]  /*65b0*/  LDG.E R4, desc[UR36][R4.64] ;  /* 0x0000002404047981 */ /* 0x000f24000c1e1900 */
[----:B----4-:R-:W-:-:S07]  /*65c0*/  I2FP.F32.U32 R19, R4 ;  /* 0x0000000400137245 */ /* 0x010fce0000201000 */
.L_x_8120:
[----:B------:R-:W-:Y:S05]  /*65d0*/  BSYNC B6 ;  /* 0x0000000000067941 */ /* 0x000fea0003800000 */
.L_x_8114:
        /* <DEDUP_REMOVED lines=20> */
.L_x_8145:
[----:B------:R-:W2:Y:S02]  /*6720*/  LDG.E.U8 R4, desc[UR36][R4.64] ;  /* 0x0000002404047981 */ /* 0x000ea4000c1e1100 */
[----:B--2---:R-:W-:Y:S01]  /*6730*/  I2FP.F32.U32 R24, R4 ;  /* 0x0000000400187245 */ /* 0x004fe20000201000 */
[----:B------:R-:W-:Y:S06]  /*6740*/  BRA `(.L_x_8113) ;  /* 0x0000000c00207947 */ /* 0x000fec0003800000 */
.L_x_8144:
        /* <DEDUP_REMOVED lines=9> */
.L_x_8148:
[----:B------:R-:W2:Y:S02]  /*67e0*/  LDG.E R4, desc[UR36][R4.64] ;  /* 0x0000002404047981 */ /* 0x000ea4000c1e1900 */
[----:B--2---:R-:W-:Y:S01]  /*67f0*/  I2FP.F32.S32 R24, R4 ;  /* 0x0000000400187245 */ /* 0x004fe20000201400 */
[----:B------:R-:W-:Y:S06]  /*6800*/  BRA `(.L_x_8113) ;  /* 0x0000000800f07947 */ /* 0x000fec0003800000 */
.L_x_8147:
[----:B------:R-:W2:Y:S02]  /*6810*/  LDG.E.U16 R4, desc[UR36][R4.64] ;  /* 0x0000002404047981 */ /* 0x000ea4000c1e1500 */
[----:B--2---:R0:W1:Y:S01]  /*6820*/  I2F.S16 R24, R4 ;  /* 0x0000000400187306 */ /* 0x0040620000101400 */
[----:B------:R-:W-:Y:S05]  /*6830*/  BRA `(.L_x_8113) ;  /* 0x0000000800e47947 */ /* 0x000fea0003800000 */
.L_x_8143:
        /* <DEDUP_REMOVED lines=8> */
.L_x_8150:
[----:B------:R-:W2:Y:S02]  /*68c0*/  LDG.E.U16 R4, desc[UR36][R4.64] ;  /* 0x0000002404047981 */ /* 0x000ea4000c1e1500 */
[----:B--2---:R-:W-:Y:S01]  /*68d0*/  HADD2.F32 R24, -RZ, R4.H0_H0 ;  /* 0x20000004ff187230 */ /* 0x004fe20000004100 */
[----:B------:R-:W-:Y:S06]  /*68e0*/  BRA `(.L_x_8113) ;  /* 0x0000000800b87947 */ /* 0x000fec0003800000 */
.L_x_8149:
        /* <DEDUP_REMOVED lines=8> */
.L_x_8152:
[----:B------:R-:W2:Y:S02]  /*6970*/  LDG.E.U16 R4, desc[UR36][R4.64] ;  /* 0x0000002404047981 */ /* 0x000ea4000c1e1500 */
[----:B--2---:R-:W-:Y:S01]  /*6980*/  HADD2.F32 R24, -RZ, R4.H0_H0 ;  /* 0x20000004ff187230 */ /* 0x004fe20000004100 */
[----:B------:R-:W-:Y:S06]  /*6990*/  BRA `(.L_x_8113) ;  /* 0x00000008008c7947 */ /* 0x000fec0003800000 */
.L_x_8151:
[----:B------:R-:W2:Y:S01]  /*69a0*/  LDG.E.64 R4, desc[UR36][R4.64] ;  /* 0x0000002404047981 */ /* 0x000ea2000c1e1b00 */
[----:B------:R-:W-:Y:S01]  /*69b0*/  UMOV UR4, 0xf0000000 ;  /* 0xf000000000047882 */ /* 0x000fe20000000000 */
[----:B------:R-:W-:Y:S01]  /*69c0*/  UMOV UR5, 0x380fffff ;  /* 0x380fffff00057882 */ /* 0x000fe20000000000 */
[----:B--2---:R-:W0:Y:S01]  /*69d0*/  F2F.F32.F64 R24, R4 ;  /* 0x0000000400187310 */ /* 0x004e220000301000 */
[----:B------:R-:W-:-:S14]  /*69e0*/  DSETP.GEU.AND P0, PT, |R4|, UR4, PT ;  /* 0x0000000404007e2a */ /* 0x000fdc000bf0e200 */
[----:B0-----:R-:W-:Y:S01]  /*69f0*/  @!P0 FMUL R24, R24, 1.175494350822287508e-38 ;  /* 0x0080000018188820 */ /* 0x001fe20000400000 */
[----:B------:R-:W-:Y:S06]  /*6a00*/  BRA `(.L_x_8113) ;  /* 0x0000000800707947 */ /* 0x000fec0003800000 */
.L_x_8142:
        /* <DEDUP_REMOVED lines=12> */
.L_x_8155:
[----:B------:R-:W2:Y:S01]  /*6ad0*/  LDG.E.64 R4, desc[UR36][R4.64] ;  /* 0x0000002404047981 */ /* 0x000ea2000c1e1b00 */
[----:B------:R-:W-:Y:S01]  /*6ae0*/  UMOV UR4, 0xf0000000 ;  /* 0xf000000000047882 */ /* 0x000fe20000000000 */
[----:B------:R-:W-:Y:S01]  /*6af0*/  UMOV UR5, 0x380fffff ;  /* 0x380fffff00057882 */ /* 0x000fe20000000000 */
[----:B--2---:R-:W0:Y:S01]  /*6b00*/  F2F.F32.F64 R24, R4 ;  /* 0x0000000400187310 */ /* 0x004e220000301000 */
[----:B------:R-:W-:-:S14]  /*6b10*/  DSETP.GEU.AND P0, PT, |R4|, UR4, PT ;  /* 0x0000000404007e2a */ /* 0x000fdc000bf0e200 */
[----:B0-----:R-:W-:Y:S01]  /*6b20*/  @!P0 FMUL R24, R24, 1.175494350822287508e-38 ;  /* 0x0080000018188820 */ /* 0x001fe20000400000 */
[----:B------:R-:W-:Y:S06]  /*6b30*/  BRA `(.L_x_8113) ;  /* 0x0000000800247947 */ /* 0x000fec0003800000 */
.L_x_8154:
        /* <DEDUP_REMOVED lines=26> */
.L_x_8157:
        /* <DEDUP_REMOVED lines=13> */
.L_x_8156:
[----:B------:R-:W2:Y:S02]  /*6db0*/  LDG.E.U16 R4, desc[UR36][R4.64] ;  /* 0x0000002404047981 */ /* 0x000ea4000c1e1500 */
[----:B--2---:R-:W-:Y:S01]  /*6dc0*/  IMAD.U32 R24, R4, 0x10000, RZ ;  /* 0x0001000004187824 */ /* 0x004fe200078e00ff */
[----:B------:R-:W-:Y:S06]  /*6dd0*/  BRA `(.L_x_8113) ;  /* 0x00000004007c7947 */ /* 0x000fec0003800000 */
.L_x_8153:
        /* <DEDUP_REMOVED lines=11> */
.L_x_8160:
        /* <DEDUP_REMOVED lines=19> */
.L_x_8162:
[----:B------:R-:W-:Y:S05]  /*6fc0*/  BSYNC B0 ;  /* 0x0000000000007941 */ /* 0x000fea0003800000 */
.L_x_8161:
[----:B------:R-:W-:Y:S01]  /*6fd0*/  IMAD.SHL.U32 R3, R3, 0x100000, RZ ;  /* 0x0010000003037824 */ /* 0x000fe200078e00ff */
[----:B------:R-:W-:-:S04]  /*6fe0*/  LEA R5, R0, 0x3b800000, 0x17 ;  /* 0x3b80000000057811 */ /* 0x000fc800078eb8ff */
[----:B------:R-:W-:Y:S01]  /*6ff0*/  LOP3.LUT R24, R5, R3, R24, 0xfe, !PT ;  /* 0x0000000305187212 */ /* 0x000fe200078efe18 */
[----:B------:R-:W-:Y:S06]  /*7000*/  BRA `(.L_x_8113) ;  /* 0x0000000000f07947 */ /* 0x000fec0003800000 */
.L_x_8159:
        /* <DEDUP_REMOVED lines=19> */
.L_x_8164:
[----:B------:R-:W-:Y:S05]  /*7140*/  BSYNC B0 ;  /* 0x0000000000007941 */ /* 0x000fea0003800000 */
.L_x_8163:
[----:B------:R-:W-:Y:S01]  /*7150*/  IMAD.SHL.U32 R3, R3, 0x200000, RZ ;  /* 0x0020000003037824 */ /* 0x000fe200078e00ff */
[----:B------:R-:W-:-:S04]  /*7160*/  LEA R5, R0, 0x37800000, 0x17 ;  /* 0x3780000000057811 */ /* 0x000fc800078eb8ff */
[----:B------:R-:W-:Y:S01]  /*7170*/  LOP3.LUT R24, R5, R3, R24, 0xfe, !PT ;  /* 0x0000000305187212 */ /* 0x000fe200078efe18 */
[----:B------:R-:W-:Y:S06]  /*7180*/  BRA `(.L_x_8113) ;  /* 0x0000000000907947 */ /* 0x000fec0003800000 */
.L_x_8158:
        /* <DEDUP_REMOVED lines=14> */
.L_x_8146:
        /* <DEDUP_REMOVED lines=16> */
.L_x_8167:
[----:B------:R-:W-:Y:S05]  /*7370*/  BRA `(.L_x_8113) ;  /* 0x0000000000147947 */ /* 0x000fea0003800000 */
.L_x_8166:
[----:B------:R-:W2:Y:S02]  /*7380*/  LDG.E.64 R24, desc[UR36][R4.64] ;  /* 0x0000002404187981 */ /* 0x000ea4000c1e1b00 */
[----:B--2---:R0:W1:Y:S01]  /*7390*/  I2F.U64 R24, R24 ;  /* 0x0000001800187312 */ /* 0x0040620000301000 */
[----:B------:R-:W-:Y:S05]  /*73a0*/  BRA `(.L_x_8113) ;  /* 0x0000000000087947 */ /* 0x000fea0003800000 */
.L_x_8165:
[----:B------:R-:W2:Y:S02]  /*73b0*/  LDG.E R4, desc[UR36][R4.64] ;  /* 0x0000002404047981 */ /* 0x000ea4000c1e1900 */
[----:B--2---:R-:W-:-:S07]  /*73c0*/  I2FP.F32.U32 R24, R4 ;  /* 0x0000000400187245 */ /* 0x004fce0000201000 */
.L_x_8113:
[----:B------:R-:W-:Y:S05]  /*73d0*/  BSYNC B7 ;  /* 0x0000000000077941 */ /* 0x000fea0003800000 */
.L_x_8112:
[----:B0-----:R-:W0:Y:S01]  /*73e0*/  S2R R25, SR_TID.X ;  /* 0x0000000000197919 */ /* 0x001e220000002100 */
[----:B------:R-:W-:Y:S01]  /*73f0*/  BSSY B6, `(.L_x_8168) ;  /* 0x000011c000067945 */ /* 0x000fe20003800000 */
[C---:B0-----:R-:W-:Y:S01]  /*7400*/  ISETP.GE.AND P3, PT, R25.reuse, R17, PT ;  /* 0x000000111900720c */ /* 0x041fe20003f66270 */
[C---:B------:R-:W-:Y:S02]  /*7410*/  VIADD R0, R25.reuse, 0x100 ;  /* 0x0000010019007836 */ /* 0x040fe40000000000 */
[----:B------:R-:W-:-:S03]  /*7420*/  VIADD R6, R25, 0x180 ;  /* 0x0000018019067836 */ /* 0x000fc60000000000 */
[-C--:B------:R-:W-:Y:S02]  /*7430*/  ISETP.GE.AND P1, PT, R0, R17.reuse, PT ;  /* 0x000000110000720c */ /* 0x080fe40003f26270 */
[----:B------:R-:W-:-:S05]  /*7440*/  ISETP.GE.AND P2, PT, R6, R17, PT ;  /* 0x000000110600720c */ /* 0x000fca0003f46270 */
[----:B--2--5:R-:W-:Y:S01]  /*7450*/  @!P3 FMUL.FTZ R0, R26, -1.4426950216293334961 ;  /* 0xbfb8aa3b1a00b820 */ /* 0x024fe20000410000 */
[----:B------:R-:W-:-:S05]  /*7460*/  VIADD R26, R25, 0x80 ;  /* 0x00000080191a7836 */ /* 0x000fca0000000000 */
[----:B------:R-:W-:Y:S01]  /*7470*/  ISETP.GE.AND P0, PT, R26, R17, PT ;  /* 0x000000111a00720c */ /* 0x000fe20003f06270 */
[----:B-1----:R-:W-:Y:S01]  /*7480*/  @!P1 FMUL.FTZ R27, R27, -1.4426950216293334961 ;  /* 0xbfb8aa3b1b1b9820 */ /* 0x002fe20000410000 */
[----:B------:R-:W-:Y:S01]  /*7490*/  @!P2 FMUL.FTZ R7, R24, -1.4426950216293334961 ;  /* 0xbfb8aa3b1807a820 */ /* 0x000fe20000410000 */
[----:B------:R-:W0:Y:S08]  /*74a0*/  @!P3 MUFU.EX2 R0, R0 ;  /* 0x000000000000b308 */ /* 0x000e300000000800 */
[----:B------:R-:W1:Y:S02]  /*74b0*/  @!P2 MUFU.EX2 R7, R7 ;  /* 0x000000070007a308 */ /* 0x000e640000000800 */
[----:B----4-:R-:W-:-:S02]  /*74c0*/  @!P0 FMUL.FTZ R5, R16, -1.4426950216293334961 ;  /* 0xbfb8aa3b10058820 */ /* 0x010fc40000410000 */
[----:B------:R-:W2:Y:S04]  /*74d0*/  LDC.U8 R16, c[0x0][0x240] ;  /* 0x00009000ff107b82 */ /* 0x000ea80000000000 */
[----:B------:R-:W4:Y:S01]  /*74e0*/  @!P1 MUFU.EX2 R27, R27 ;  /* 0x0000001b001b9308 */ /* 0x000f220000000800 */
[----:B0-----:R-:W-:-:S07]  /*74f0*/  @!P3 FADD.FTZ R3, R0, 1 ;  /* 0x3f8000000003b421 */ /* 0x001fce0000010000 */
[----:B------:R-:W0:Y:S01]  /*7500*/  @!P0 MUFU.EX2 R5, R5 ;  /* 0x0000000500058308 */ /* 0x000e220000000800 */
[----:B-1----:R-:W-:-:S07]  /*7510*/  @!P2 FADD.FTZ R10, R7, 1 ;  /* 0x3f800000070aa421 */ /* 0x002fce0000010000 */
[----:B------:R-:W3:Y:S01]  /*7520*/  @!P3 MUFU.RCP R6, R3 ;  /* 0x000000030006b308 */ /* 0x000ee20000001000 */
[----:B----4-:R-:W-:-:S07]  /*7530*/  @!P1 FADD.FTZ R8, R27, 1 ;  /* 0x3f8000001b089421 */ /* 0x010fce0000010000 */
[----:B------:R-:W1:Y:S01]  /*7540*/  @!P1 MUFU.RCP R9, R8 ;  /* 0x0000000800099308 */ /* 0x000e620000001000 */
[----:B0-----:R-:W-:-:S07]  /*7550*/  @!P0 FADD.FTZ R0, R5, 1 ;  /* 0x3f80000005008421 */ /* 0x001fce0000010000 */
[----:B------:R-:W0:Y:S01]  /*7560*/  @!P2 MUFU.RCP R10, R10 ;  /* 0x0000000a000aa308 */ /* 0x000e220000001000 */
[----:B---3--:R-:W-:-:S07]  /*7570*/  @!P3 FMUL.FTZ R4, R6, R23 ;  /* 0x000000170604b220 */ /* 0x008fce0000410000 */
[----:B------:R-:W3:Y:S01]  /*7580*/  @!P0 MUFU.RCP R7, R0 ;  /* 0x0000000000078308 */ /* 0x000ee20000001000 */
[----:B-1----:R-:W-:Y:S01]  /*7590*/  @!P1 FMUL.FTZ R22, R9, R22 ;  /* 0x0000001609169220 */ /* 0x002fe20000410000 */
[----:B0-----:R-:W-:Y:S01]  /*75a0*/  @!P2 FMUL.FTZ R24, R10, R19 ;  /* 0x000000130a18a220 */ /* 0x001fe20000410000 */
[----:B---3--:R-:W-:Y:S01]  /*75b0*/  @!P0 FMUL.FTZ R18, R7, R18 ;  /* 0x0000001207128220 */ /* 0x008fe20000410000 */
[----:B--2---:R-:W-:Y:S06]  /*75c0*/  @P3 BRA `(.L_x_8169) ;  /* 0x0000000c00f83947 */ /* 0x004fec0003800000 */
        /* <DEDUP_REMOVED lines=21> */
.L_x_8173:
[----:B------:R-:W0:Y:S01]  /*7720*/  F2I.S64.TRUNC R4, R4 ;  /* 0x0000000400047311 */ /* 0x000e22000020d900 */
[----:B------:R-:W-:Y:S02]  /*7730*/  IMAD.MOV.U32 R25, RZ, RZ, R26 ;  /* 0x000000ffff197224 */ /* 0x000fe400078e001a */
[----:B0-----:R-:W-:-:S05]  /*7740*/  IMAD.MOV.U32 R3, RZ, RZ, R4 ;  /* 0x000000ffff037224 */ /* 0x001fca00078e0004 */
[----:B------:R0:W-:Y:S01]  /*7750*/  STG.E.U8 desc[UR36][R8.64], R3 ;  /* 0x0000000308007986 */ /* 0x0001e2000c101124 */
[----:B------:R-:W-:Y:S05]  /*7760*/  BRA `(.L_x_8169) ;  /* 0x0000000c00907947 */ /* 0x000fea0003800000 */
.L_x_8172:
        /* <DEDUP_REMOVED lines=10> */
.L_x_8176:
[----:B------:R-:W0:Y:S01]  /*7810*/  F2I.FTZ.TRUNC.NTZ R3, R4 ;  /* 0x0000000400037305 */ /* 0x000e22000021f100 */
[----:B------:R-:W-:Y:S01]  /*7820*/  IMAD.MOV.U32 R25, RZ, RZ, R26 ;  /* 0x000000ffff197224 */ /* 0x000fe200078e001a */
[----:B0-----:R0:W-:Y:S01]  /*7830*/  STG.E desc[UR36][R8.64], R3 ;  /* 0x0000000308007986 */ /* 0x0011e2000c101924 */
[----:B------:R-:W-:Y:S05]  /*7840*/  BRA `(.L_x_8169) ;  /* 0x0000000c00587947 */ /* 0x000fea0003800000 */
.L_x_8175:
[----:B------:R-:W0:Y:S01]  /*7850*/  F2I.FTZ.TRUNC.NTZ R3, R4 ;  /* 0x0000000400037305 */ /* 0x000e22000021f100 */
[----:B------:R-:W-:Y:S01]  /*7860*/  IMAD.MOV.U32 R25, RZ, RZ, R26 ;  /* 0x000000ffff197224 */ /* 0x000fe200078e001a */
[----:B0-----:R0:W-:Y:S01]  /*7870*/  STG.E.U16 desc[UR36][R8.64], R3 ;  /* 0x0000000308007986 */ /* 0x0011e2000c101524 */
[----:B------:R-:W-:Y:S05]  /*7880*/  BRA `(.L_x_8169) ;  /* 0x0000000c00487947 */ /* 0x000fea0003800000 */
.L_x_8171:
        /* <DEDUP_REMOVED lines=9> */
.L_x_8178:
[----:B------:R-:W-:Y:S01]  /*7920*/  F2FP.F16.F32.PACK_AB R4, RZ, R4 ;  /* 0x00000004ff04723e */ /* 0x000fe200000000ff */
[----:B------:R-:W-:-:S04]  /*7930*/  IMAD.MOV.U32 R25, RZ, RZ, R26 ;  /* 0x000000ffff197224 */ /* 0x000fc800078e001a */
[----:B------:R4:W-:Y:S01]  /*7940*/  STG.E.U16 desc[UR36][R8.64], R4 ;  /* 0x0000000408007986 */ /* 0x0009e2000c101524 */
[----:B------:R-:W-:Y:S05]  /*7950*/  BRA `(.L_x_8169) ;  /* 0x0000000c00147947 */ /* 0x000fea0003800000 */
.L_x_8177:
        /* <DEDUP_REMOVED lines=10> */
.L_x_8180:
[----:B------:R-:W-:Y:S01]  /*7a00*/  F2FP.F16.F32.PACK_AB R3, RZ, R4 ;  /* 0x00000004ff03723e */ /* 0x000fe200000000ff */
[----:B------:R-:W-:-:S03]  /*7a10*/  IMAD.MOV.U32 R25, RZ, RZ, R26 ;  /* 0x000000ffff197224 */ /* 0x000fc600078e001a */
[----:B------:R-:W-:-:S05]  /*7a20*/  PRMT R3, R3, 0x5410, RZ ;  /* 0x0000541003037816 */ /* 0x000fca00000000ff */
[----:B------:R2:W-:Y:S01]  /*7a30*/  STG.E desc[UR36][R8.64], R3 ;  /* 0x0000000308007986 */ /* 0x0005e2000c101924 */
[----:B------:R-:W-:Y:S05]  /*7a40*/  BRA `(.L_x_8169) ;  /* 0x0000000800d87947 */ /* 0x000fea0003800000 */
.L_x_8179:
[----:B------:R-:W-:Y:S01]  /*7a50*/  FMUL.FTZ R4, R4, 1 ;  /* 0x3f80000004047820 */ /* 0x000fe20000410000 */
[----:B------:R-:W-:-:S05]  /*7a60*/  IMAD.MOV.U32 R25, RZ, RZ, R26 ;  /* 0x000000ffff197224 */ /* 0x000fca00078e001a */
[----:B------:R-:W0:Y:S02]  /*7a70*/  F2F.F64.F32 R4, R4 ;  /* 0x0000000400047310 */ /* 0x000e240000201800 */
[----:B0-----:R0:W-:Y:S01]  /*7a80*/  STG.E.64 desc[UR36][R8.64], R4 ;  /* 0x0000000408007986 */ /* 0x0011e2000c101b24 */
[----:B------:R-:W-:Y:S05]  /*7a90*/  BRA `(.L_x_8169) ;  /* 0x0000000800c47947 */ /* 0x000fea0003800000 */
.L_x_8170:
        /* <DEDUP_REMOVED lines=13> */
.L_x_8183:
[----:B------:R-:W-:Y:S01]  /*7b70*/  FMUL.FTZ R4, R4, 1 ;  /* 0x3f80000004047820 */ /* 0x000fe20000410000 */
[----:B------:R-:W-:Y:S01]  /*7b80*/  CS2R R6, SRZ ;  /* 0x0000000000067805 */ /* 0x000fe2000001ff00 */
[----:B------:R-:W-:-:S04]  /*7b90*/  IMAD.MOV.U32 R25, RZ, RZ, R26 ;  /* 0x000000ffff197224 */ /* 0x000fc800078e001a */
[----:B------:R-:W0:Y:S02]  /*7ba0*/  F2F.F64.F32 R4, R4 ;  /* 0x0000000400047310 */ /* 0x000e240000201800 */
[----:B0-----:R0:W-:Y:S01]  /*7bb0*/  STG.E.128 desc[UR36][R8.64], R4 ;  /* 0x0000000408007986 */ /* 0x0011e2000c101d24 */
[----:B------:R-:W-:Y:S05]  /*7bc0*/  BRA `(.L_x_8169) ;  /* 0x0000000800787947 */ /* 0x000fea0003800000 */
.L_x_8182:
        /* <DEDUP_REMOVED lines=20> */
.L_x_8187:
[----:B------:R-:W-:Y:S05]  /*7d10*/  BSYNC B0 ;  /* 0x0000000000007941 */ /* 0x000fea0003800000 */
.L_x_8186:
[----:B------:R-:W-:Y:S01]  /*7d20*/  LOP3.LUT R5, R0, R5, RZ, 0xfc, !PT ;  /* 0x0000000500057212 */ /* 0x000fe200078efcff */
[----:B------:R-:W-:-:S04]  /*7d30*/  IMAD.MOV.U32 R25, RZ, RZ, R26 ;  /* 0x000000ffff197224 */ /* 0x000fc800078e001a */
[----:B------:R0:W-:Y:S01]  /*7d40*/  STG.E.U8 desc[UR36][R8.64], R5 ;  /* 0x0000000508007986 */ /* 0x0001e2000c101124 */
[----:B------:R-:W-:Y:S05]  /*7d50*/  BRA `(.L_x_8169) ;  /* 0x0000000800147947 */ /* 0x000fea0003800000 */
.L_x_8185:
        /* <DEDUP_REMOVED lines=12> */
.L_x_8189:
[----:B------:R-:W-:Y:S01]  /*7e20*/  IMAD.MOV.U32 R0, RZ, RZ, 0x7f ;  /* 0x0000007fff007424 */ /* 0x000fe200078e00ff */
[----:B------:R-:W-:-:S04]  /*7e30*/  ISETP.GT.U32.AND P0, PT, R5, 0x7f800000, PT ;  /* 0x7f8000000500780c */ /* 0x000fc80003f04070 */
[----:B------:R-:W-:-:S09]  /*7e40*/  SEL R0, R0, 0x7c, P0 ;  /* 0x0000007c00007807 */ /* 0x000fd20000000000 */
.L_x_8190:
[----:B------:R-:W-:Y:S05]  /*7e50*/  BSYNC B0 ;  /* 0x0000000000007941 */ /* 0x000fea0003800000 */
.L_x_8188:
[----:B------:R-:W-:Y:S01]  /*7e60*/  LOP3.LUT R4, R4, 0x80000000, RZ, 0xc0, !PT ;  /* 0x8000000004047812 */ /* 0x000fe200078ec0ff */
[----:B------:R-:W-:-:S03]  /*7e70*/  IMAD.MOV.U32 R25, RZ, RZ, R26 ;  /* 0x000000ffff197224 */ /* 0x000fc600078e001a */
[----:B------:R-:W-:-:S04]  /*7e80*/  SHF.R.U32.HI R3, RZ, 0x18, R4 ;  /* 0x00000018ff037819 */ /* 0x000fc80000011604 */
[----:B------:R-:W-:-:S05]  /*7e90*/  LOP3.LUT R3, R0, R3, RZ, 0xfc, !PT ;  /* 0x0000000300037212 */ /* 0x000fca00078efcff */
[----:B------:R0:W-:Y:S01]  /*7ea0*/  STG.E.U8 desc[UR36][R8.64], R3 ;  /* 0x0000000308007986 */ /* 0x0001e2000c101124 */
[----:B------:R-:W-:Y:S05]  /*7eb0*/  BRA `(.L_x_8169) ;  /* 0x0000000400bc7947 */ /* 0x000fea0003800000 */
.L_x_8184:
[----:B------:R-:W-:Y:S01]  /*7ec0*/  F2FP.BF16.F32.PACK_AB R4, RZ, R4 ;  /* 0x00000004ff04723e */ /* 0x000fe200000010ff */
[----:B------:R-:W-:-:S04]  /*7ed0*/  IMAD.MOV.U32 R25, RZ, RZ, R26 ;  /* 0x000000ffff197224 */ /* 0x000fc800078e001a */
[----:B------:R0:W-:Y:S01]  /*7ee0*/  STG.E.U16 desc[UR36][R8.64], R4 ;  /* 0x0000000408007986 */ /* 0x0001e2000c101524 */
[----:B------:R-:W-:Y:S05]  /*7ef0*/  BRA `(.L_x_8169) ;  /* 0x0000000400ac7947 */ /* 0x000fea0003800000 */
.L_x_8181:
        /* <DEDUP_REMOVED lines=12> */
.L_x_8193:
        /* <DEDUP_REMOVED lines=16> */
.L_x_8196:
[----:B------:R-:W-:-:S04]  /*80c0*/  LOP3.LUT R4, R4, 0x80000000, RZ, 0xc0, !PT ;  /* 0x8000000004047812 */ /* 0x000fc800078ec0ff */
[----:B------:R-:W-:-:S04]  /*80d0*/  SHF.R.U32.HI R4, RZ, 0x18, R4 ;  /* 0x00000018ff047819 */ /* 0x000fc80000011604 */
[----:B------:R-:W-:-:S04]  /*80e0*/  LOP3.LUT R3, R3, R4, RZ, 0xfc, !PT ;  /* 0x0000000403037212 */ /* 0x000fc800078efcff */
[----:B------:R-:W-:-:S07]  /*80f0*/  PRMT R0, R3, 0x7610, R0 ;  /* 0x0000761003007816 */ /* 0x000fce0000000000 */
.L_x_8195:
[----:B------:R-:W-:Y:S05]  /*8100*/  BSYNC B0 ;  /* 0x0000000000007941 */ /* 0x000fea0003800000 */
.L_x_8194:
[----:B------:R0:W-:Y:S01]  /*8110*/  STG.E.U8 desc[UR36][R8.64], R0 ;  /* 0x0000000008007986 */ /* 0x0001e2000c101124 */
[----:B------:R-:W-:Y:S01]  /*8120*/  IMAD.MOV.U32 R25, RZ, RZ, R26 ;  /* 0x000000ffff197224 */ /* 0x000fe200078e001a */
[----:B------:R-:W-:Y:S06]  /*8130*/  BRA `(.L_x_8169) ;  /* 0x00000004001c7947 */ /* 0x000fec0003800000 */
.L_x_8192:
        /* <DEDUP_REMOVED lines=16> */
.L_x_8199:
[----:B------:R-:W-:-:S04]  /*8240*/  LOP3.LUT R4, R4, 0x80000000, RZ, 0xc0, !PT ;  /* 0x8000000004047812 */ /* 0x000fc800078ec0ff */
[----:B------:R-:W-:-:S04]  /*8250*/  SHF.R.U32.HI R4, RZ, 0x18, R4 ;  /* 0x00000018ff047819 */ /* 0x000fc80000011604 */
[----:B------:R-:W-:-:S04]  /*8260*/  LOP3.LUT R3, R3, R4, RZ, 0xfc, !PT ;  /* 0x0000000403037212 */ /* 0x000fc800078efcff */
[----:B------:R-:W-:-:S07]  /*8270*/  PRMT R0, R3, 0x7610, R0 ;  /* 0x0000761003007816 */ /* 0x000fce0000000000 */
.L_x_8198:
[----:B------:R-:W-:Y:S05]  /*8280*/  BSYNC B0 ;  /* 0x0000000000007941 */ /* 0x000fea0003800000 */
.L_x_8197:
[----:B------:R0:W-:Y:S01]  /*8290*/  STG.E.U8 desc[UR36][R8.64], R0 ;  /* 0x0000000008007986 */ /* 0x0001e2000c101124 */
[----:B------:R-:W-:Y:S01]  /*82a0*/  IMAD.MOV.U32 R25, RZ, RZ, R26 ;  /* 0x000000ffff197224 */ /* 0x000fe200078e001a */
[----:B------:R-:W-:Y:S06]  /*82b0*/  BRA `(.L_x_8169) ;  /* 0x0000000000bc7947 */ /* 0x000fec0003800000 */
.L_x_8191:
        /* <DEDUP_REMOVED lines=22> */
.L_x_8174:
        /* <DEDUP_REMOVED lines=16> */
.L_x_8202:
[----:B------:R-:W-:Y:S01]  /*8520*/  IMAD.MOV.U32 R25, RZ, RZ, R26 ;  /* 0x000000ffff197224 */ /* 0x000fe200078e001a */
[----:B------:R-:W-:Y:S06]  /*8530*/  BRA `(.L_x_8169) ;  /* 0x00000000001c7947 */ /* 0x000fec0003800000 */
.L_x_8201:
[----:B------:R-:W0:Y:S01]  /*8540*/  F2I.U64.TRUNC R4, R4 ;  /* 0x0000000400047311 */ /* 0x000e22000020d800 */
[----:B------:R-:W-:Y:S01]  /*8550*/  IMAD.MOV.U32 R25, RZ, RZ, R26 ;  /* 0x000000ffff197224 */ /* 0x000fe200078e001a */
[----:B0-----:R0:W-:Y:S01]  /*8560*/  STG.E.64 desc[UR36][R8.64], R4 ;  /* 0x0000000408007986 */ /* 0x0011e2000c101b24 */
[----:B------:R-:W-:Y:S05]  /*8570*/  BRA `(.L_x_8169) ;  /* 0x00000000000c7947 */ /* 0x000fea0003800000 */
.L_x_8200:
[----:B------:R-:W0:Y:S01]  /*8580*/  F2I.FTZ.U32.TRUNC.NTZ R3, R4 ;  /* 0x0000000400037305 */ /* 0x000e22000021f000 */
[----:B------:R-:W-:Y:S01]  /*8590*/  IMAD.MOV.U32 R25, RZ, RZ, R26 ;  /* 0x000000ffff197224 */ /* 0x000fe200078e001a */
[----:B0-----:R0:W-:Y:S06]  /*85a0*/  STG.E desc[UR36][R8.64], R3 ;  /* 0x0000000308007986 */ /* 0x0011ec000c101924 */
.L_x_8169:
[----:B------:R-:W-:Y:S05]  /*85b0*/  BSYNC B6 ;  /* 0x0000000000067941 */ /* 0x000fea0003800000 */
.L_x_8168:
        /* <DEDUP_REMOVED lines=24> */
.L_x_8208:
[----:B------:R-:W0:Y:S02]  /*8740*/  F2I.S64.TRUNC R18, R18 ;  /* 0x0000001200127311 */ /* 0x000e24000020d900 */
[----:B0-----:R-:W-:-:S05]  /*8750*/  IMAD.MOV.U32 R3, RZ, RZ, R18 ;  /* 0x000000ffff037224 */ /* 0x001fca00078e0012 */
[----:B------:R0:W-:Y:S01]  /*8760*/  STG.E.U8 desc[UR36][R8.64], R3 ;  /* 0x0000000308007986 */ /* 0x0001e2000c101124 */
[----:B------:R-:W-:Y:S05]  /*8770*/  BRA `(.L_x_8210) ;  /* 0x0000000c00407947 */ /* 0x000fea0003800000 */
.L_x_8207:
        /* <DEDUP_REMOVED lines=9> */
.L_x_8212:
[----:B------:R-:W0:Y:S02]  /*8810*/  F2I.FTZ.TRUNC.NTZ R3, R18 ;  /* 0x0000001200037305 */ /* 0x000e24000021f100 */
[----:B0-----:R0:W-:Y:S01]  /*8820*/  STG.E desc[UR36][R8.64], R3 ;  /* 0x0000000308007986 */ /* 0x0011e2000c101924 */
[----:B------:R-:W-:Y:S05]  /*8830*/  BRA `(.L_x_8210) ;  /* 0x0000000c00107947 */ /* 0x000fea0003800000 */
.L_x_8211:
[----:B------:R-:W0:Y:S02]  /*8840*/  F2I.FTZ.TRUNC.NTZ R3, R18 ;  /* 0x0000001200037305 */ /* 0x000e24000021f100 */
[----:B0-----:R0:W-:Y:S01]  /*8850*/  STG.E.U16 desc[UR36][R8.64], R3 ;  /* 0x0000000308007986 */ /* 0x0011e2000c101524 */
[----:B------:R-:W-:Y:S05]  /*8860*/  BRA `(.L_x_8210) ;  /* 0x0000000c00047947 */ /* 0x000fea0003800000 */
.L_x_8206:
        /* <DEDUP_REMOVED lines=8> */
.L_x_8214:
[----:B------:R-:W-:-:S05]  /*88f0*/  F2FP.F16.F32.PACK_AB R18, RZ, R18 ;  /* 0x00000012ff12723e */ /* 0x000fca00000000ff */
[----:B------:R4:W-:Y:S01]  /*8900*/  STG.E.U16 desc[UR36][R8.64], R18 ;  /* 0x0000001208007986 */ /* 0x0009e2000c101524 */
[----:B------:R-:W-:Y:S05]  /*8910*/  BRA `(.L_x_8210) ;  /* 0x0000000800d87947 */ /* 0x000fea0003800000 */
.L_x_8213:
        /* <DEDUP_REMOVED lines=9> */
.L_x_8216:
[----:B------:R-:W-:-:S04]  /*89b0*/  F2FP.F16.F32.PACK_AB R3, RZ, R18 ;  /* 0x00000012ff03723e */ /* 0x000fc800000000ff */
[----:B------:R-:W-:-:S05]  /*89c0*/  PRMT R3, R3, 0x5410, RZ ;  /* 0x0000541003037816 */ /* 0x000fca00000000ff */
[----:B------:R2:W-:Y:S01]  /*89d0*/  STG.E desc[UR36][R8.64], R3 ;  /* 0x0000000308007986 */ /* 0x0005e2000c101924 */
[----:B------:R-:W-:Y:S05]  /*89e0*/  BRA `(.L_x_8210) ;  /* 0x0000000800a47947 */ /* 0x000fea0003800000 */
.L_x_8215:
[----:B------:R-:W-:-:S06]  /*89f0*/  FMUL.FTZ R4, R18, 1 ;  /* 0x3f80000012047820 */ /* 0x000fcc0000410000 */
[----:B------:R-:W0:Y:S02]  /*8a00*/  F2F.F64.F32 R4, R4 ;  /* 0x0000000400047310 */ /* 0x000e240000201800 */
[----:B0-----:R0:W-:Y:S01]  /*8a10*/  STG.E.64 desc[UR36][R8.64], R4 ;  /* 0x0000000408007986 */ /* 0x0011e2000c101b24 */
[----:B------:R-:W-:Y:S05]  /*8a20*/  BRA `(.L_x_8210) ;  /* 0x0000000800947947 */ /* 0x000fea0003800000 */
.L_x_8205:
        /* <DEDUP_REMOVED lines=12> */
.L_x_8219:
[----:B------:R-:W-:Y:S01]  /*8af0*/  FMUL.FTZ R4, R18, 1 ;  /* 0x3f80000012047820 */ /* 0x000fe20000410000 */
[----:B------:R-:W-:-:S05]  /*8b00*/  CS2R R6, SRZ ;  /* 0x0000000000067805 */ /* 0x000fca000001ff00 */
[----:B------:R-:W0:Y:S02]  /*8b10*/  F2F.F64.F32 R4, R4 ;  /* 0x0000000400047310 */ /* 0x000e240000201800 */
[----:B0-----:R0:W-:Y:S01]  /*8b20*/  STG.E.128 desc[UR36][R8.64], R4 ;  /* 0x0000000408007986 */ /* 0x0011e2000c101d24 */
[----:B------:R-:W-:Y:S05]  /*8b30*/  BRA `(.L_x_8210) ;  /* 0x0000000800507947 */ /* 0x000fea0003800000 */
.L_x_8218:
        /* <DEDUP_REMOVED lines=20> */
.L_x_8223:
[----:B------:R-:W-:Y:S05]  /*8c80*/  BSYNC B0 ;  /* 0x0000000000007941 */ /* 0x000fea0003800000 */
.L_x_8222:
[----:B------:R-:W-:-:S05]  /*8c90*/  LOP3.LUT R5, R0, R5, RZ, 0xfc, !PT ;  /* 0x0000000500057212 */ /* 0x000fca00078efcff */
[----:B------:R0:W-:Y:S01]  /*8ca0*/  STG.E.U8 desc[UR36][R8.64], R5 ;  /* 0x0000000508007986 */ /* 0x0001e2000c101124 */
[----:B------:R-:W-:Y:S05]  /*8cb0*/  BRA `(.L_x_8210) ;  /* 0x0000000400f07947 */ /* 0x000fea0003800000 */
.L_x_8221:
        /* <DEDUP_REMOVED lines=12> */
.L_x_8225:
[----:B------:R-:W-:Y:S01]  /*8d80*/  IMAD.MOV.U32 R0, RZ, RZ, 0x7f ;  /* 0x0000007fff007424 */ /* 0x000fe200078e00ff */
[----:B------:R-:W-:-:S04]  /*8d90*/  ISETP.GT.U32.AND P0, PT, R4, 0x7f800000, PT ;  /* 0x7f8000000400780c */ /* 0x000fc80003f04070 */
[----:B------:R-:W-:-:S09]  /*8da0*/  SEL R0, R0, 0x7c, P0 ;  /* 0x0000007c00007807 */ /* 0x000fd20000000000 */
.L_x_8226:
[----:B------:R-:W-:Y:S05]  /*8db0*/  BSYNC B0 ;  /* 0x0000000000007941 */ /* 0x000fea0003800000 */
.L_x_8224:
[----:B------:R-:W-:-:S04]  /*8dc0*/  LOP3.LUT R18, R18, 0x80000000, RZ, 0xc0, !PT ;  /* 0x8000000012127812 */ /* 0x000fc800078ec0ff */
[----:B------:R-:W-:-:S04]  /*8dd0*/  SHF.R.U32.HI R3, RZ, 0x18, R18 ;  /* 0x00000018ff037819 */ /* 0x000fc80000011612 */
[----:B------:R-:W-:-:S05]  /*8de0*/  LOP3.LUT R3, R0, R3, RZ, 0xfc, !PT ;  /* 0x0000000300037212 */ /* 0x000fca00078efcff */
[----:B------:R0:W-:Y:S01]  /*8df0*/  STG.E.U8 desc[UR36][R8.64], R3 ;  /* 0x0000000308007986 */ /* 0x0001e2000c101124 */
[----:B------:R-:W-:Y:S05]  /*8e00*/  BRA `(.L_x_8210) ;  /* 0x00000004009c7947 */ /* 0x000fea0003800000 */
.L_x_8220:
[----:B------:R-:W-:-:S05]  /*8e10*/  F2FP.BF16.F32.PACK_AB R18, RZ, R18 ;  /* 0x00000012ff12723e */ /* 0x000fca00000010ff */
[----:B------:R0:W-:Y:S01]  /*8e20*/  STG.E.U16 desc[UR36][R8.64], R18 ;  /* 0x0000001208007986 */ /* 0x0001e2000c101524 */
[----:B------:R-:W-:Y:S05]  /*8e30*/  BRA `(.L_x_8210) ;  /* 0x0000000400907947 */ /* 0x000fea0003800000 */
.L_x_8217:
        /* <DEDUP_REMOVED lines=11> */
.L_x_8229:
        /* <DEDUP_REMOVED lines=16> */
.L_x_8232:
[----:B------:R-:W-:-:S04]  /*8ff0*/  LOP3.LUT R18, R18, 0x80000000, RZ, 0xc0, !PT ;  /* 0x8000000012127812 */ /* 0x000fc800078ec0ff */
[----:B------:R-:W-:-:S04]  /*9000*/  SHF.R.U32.HI R3, RZ, 0x18, R18 ;  /* 0x00000018ff037819 */ /* 0x000fc80000011612 */
[----:B------:R-:W-:-:S04]  /*9010*/  LOP3.LUT R0, R0, R3, RZ, 0xfc, !PT ;  /* 0x0000000300007212 */ /* 0x000fc800078efcff */
[----:B------:R-:W-:-:S07]  /*9020*/  PRMT R4, R0, 0x7610, R4 ;  /* 0x0000761000047816 */ /* 0x000fce0000000004 */
.L_x_8231:
[----:B------:R-:W-:Y:S05]  /*9030*/  BSYNC B0 ;  /* 0x0000000000007941 */ /* 0x000fea0003800000 */
.L_x_8230:
[----:B------:R0:W-:Y:S01]  /*9040*/  STG.E.U8 desc[UR36][R8.64], R4 ;  /* 0x0000000408007986 */ /* 0x0001e2000c101124 */
[----:B------:R-:W-:Y:S05]  /*9050*/  BRA `(.L_x_8210) ;  /* 0x0000000400087947 */ /* 0x000fea0003800000 */
.L_x_8228:
        /* <DEDUP_REMOVED lines=16> */
.L_x_8235:
[----:B------:R-:W-:-:S04]  /*9160*/  LOP3.LUT R18, R18, 0x80000000, RZ, 0xc0, !PT ;  /* 0x8000000012127812 */ /* 0x000fc800078ec0ff */
[----:B------:R-:W-:-:S04]  /*9170*/  SHF.R.U32.HI R3, RZ, 0x18, R18 ;  /* 0x00000018ff037819 */ /* 0x000fc80000011612 */
[----:B------:R-:W-:-:S04]  /*9180*/  LOP3.LUT R0, R0, R3, RZ, 0xfc, !PT ;  /* 0x0000000300007212 */ /* 0x000fc800078efcff */
[----:B------:R-:W-:-:S07]  /*9190*/  PRMT R4, R0, 0x7610, R4 ;  /* 0x0000761000047816 */ /* 0x000fce0000000004 */
.L_x_8234:
[----:B------:R-:W-:Y:S05]  /*91a0*/  BSYNC B0 ;  /* 0x0000000000007941 */ /* 0x000fea0003800000 */
.L_x_8233:
[----:B------:R0:W-:Y:S01]  /*91b0*/  STG.E.U8 desc[UR36][R8.64], R4 ;  /* 0x0000000408007986 */ /* 0x0001e2000c101124 */
[----:B------:R-:W-:Y:S05]  /*91c0*/  BRA `(.L_x_8210) ;  /* 0x0000000000ac7947 */ /* 0x000fea0003800000 */
.L_x_8227:
        /* <DEDUP_REMOVED lines=21> */
.L_x_8209:
        /* <DEDUP_REMOVED lines=16> */
.L_x_8238:
[----:B------:R-:W-:Y:S05]  /*9420*/  BRA `(.L_x_8210) ;  /* 0x0000000000147947 */ /* 0x000fea0003800000 */
.L_x_8237:
[----:B------:R-:W0:Y:S02]  /*9430*/  F2I.U64.TRUNC R18, R18 ;  /* 0x0000001200127311 */ /* 0x000e24000020d800 */
[----:B0-----:R0:W-:Y:S01]  /*9440*/  STG.E.64 desc[UR36][R8.64], R18 ;  /* 0x0000001208007986 */ /* 0x0011e2000c101b24 */
[----:B------:R-:W-:Y:S05]  /*9450*/  BRA `(.L_x_8210) ;  /* 0x0000000000087947 */ /* 0x000fea0003800000 */
.L_x_8236:
[----:B------:R-:W0:Y:S02]  /*9460*/  F2I.FTZ.U32.TRUNC.NTZ R3, R18 ;  /* 0x0000001200037305 */ /* 0x000e24000021f000 */
[----:B0-----:R0:W-:Y:S02]  /*9470*/  STG.E desc[UR36][R8.64], R3 ;  /* 0x0000000308007986 */ /* 0x0011e4000c101924 */
.L_x_8210:
        /* <DEDUP_REMOVED lines=24> */
.L_x_8242:
[----:B------:R-:W0:Y:S02]  /*9600*/  F2I.S64.TRUNC R22, R22 ;  /* 0x0000001600167311 */ /* 0x000e24000020d900 */
[----:B0-----:R-:W-:-:S05]  /*9610*/  IMAD.MOV.U32 R3, RZ, RZ, R22 ;  /* 0x000000ffff037224 */ /* 0x001fca00078e0016 */
[----:B------:R0:W-:Y:S01]  /*9620*/  STG.E.U8 desc[UR36][R8.64], R3 ;  /* 0x0000000308007986 */ /* 0x0001e2000c101124 */
[----:B------:R-:W-:Y:S05]  /*9630*/  BRA `(.L_x_8244) ;  /* 0x0000000c00407947 */ /* 0x000fea0003800000 */
.L_x_8241:
        /* <DEDUP_REMOVED lines=9> */
.L_x_8246:
[----:B------:R-:W0:Y:S02]  /*96d0*/  F2I.FTZ.TRUNC.NTZ R3, R22 ;  /* 0x0000001600037305 */ /* 0x000e24000021f100 */
[----:B0-----:R0:W-:Y:S01]  /*96e0*/  STG.E desc[UR36][R8.64], R3 ;  /* 0x0000000308007986 */ /* 0x0011e2000c101924 */
[----:B------:R-:W-:Y:S05]  /*96f0*/  BRA `(.L_x_8244) ;  /* 0x0000000c00107947 */ /* 0x000fea0003800000 */
.L_x_8245:
[----:B------:R-:W0:Y:S02]  /*9700*/  F2I.FTZ.TRUNC.NTZ R3, R22 ;  /* 0x0000001600037305 */ /* 0x000e24000021f100 */
[----:B0-----:R0:W-:Y:S01]  /*9710*/  STG.E.U16 desc[UR36][R8.64], R3 ;  /* 0x0000000308007986 */ /* 0x0011e2000c101524 */
[----:B------:R-:W-:Y:S05]  /*9720*/  BRA `(.L_x_8244) ;  /* 0x0000000c00047947 */ /* 0x000fea0003800000 */
.L_x_8240:
        /* <DEDUP_REMOVED lines=8> */
.L_x_8248:
[----:B------:R-:W-:-:S05]  /*97b0*/  F2FP.F16.F32.PACK_AB R22, RZ, R22 ;  /* 0x00000016ff16723e */ /* 0x000fca00000000ff */
[----:B------:R0:W-:Y:S01]  /*97c0*/  STG.E.U16 desc[UR36][R8.64], R22 ;  /* 0x0000001608007986 */ /* 0x0001e2000c101524 */
[----:B------:R-:W-:Y:S05]  /*97d0*/  BRA `(.L_x_8244) ;  /* 0x0000000800d87947 */ /* 0x000fea0003800000 */
.L_x_8247:
        /* <DEDUP_REMOVED lines=9> */
.L_x_8250:
[----:B------:R-:W-:-:S04]  /*9870*/  F2FP.F16.F32.PACK_AB R3, RZ, R22 ;  /* 0x00000016ff03723e */ /* 0x000fc800000000ff */
[----:B------:R-:W-:-:S05]  /*9880*/  PRMT R3, R3, 0x5410, RZ ;  /* 0x0000541003037816 */ /* 0x000fca00000000ff */
[----:B------:R0:W-:Y:S01]  /*9890*/  STG.E desc[UR36][R8.64], R3 ;  /* 0x0000000308007986 */ /* 0x0001e2000c101924 */
[----:B------:R-:W-:Y:S05]  /*98a0*/  BRA `(.L_x_8244) ;  /* 0x0000000800a47947 */ /* 0x000fea0003800000 */
.L_x_8249:
[----:B------:R-:W-:-:S06]  /*98b0*/  FMUL.FTZ R4, R22, 1 ;  /* 0x3f80000016047820 */ /* 0x000fcc0000410000 */
[----:B------:R-:W0:Y:S02]  /*98c0*/  F2F.F64.F32 R4, R4 ;  /* 0x0000000400047310 */ /* 0x000e240000201800 */
[----:B0-----:R0:W-:Y:S01]  /*98d0*/  STG.E.64 desc[UR36][R8.64], R4 ;  /* 0x0000000408007986 */ /* 0x0011e2000c101b24 */
[----:B------:R-:W-:Y:S05]  /*98e0*/  BRA `(.L_x_8244) ;  /* 0x0000000800947947 */ /* 0x000fea0003800000 */
.L_x_8239:
        /* <DEDUP_REMOVED lines=12> */
.L_x_8253:
[----:B------:R-:W-:Y:S01]  /*99b0*/  FMUL.FTZ R4, R22, 1 ;  /* 0x3f80000016047820 */ /* 0x000fe20000410000 */
[----:B------:R-:W-:-:S05]  /*99c0*/  CS2R R6, SRZ ;  /* 0x0000000000067805 */ /* 0x000fca000001ff00 */
[----:B------:R-:W0:Y:S02]  /*99d0*/  F2F.F64.F32 R4, R4 ;  /* 0x0000000400047310 */ /* 0x000e240000201800 */
[----:B0-----:R0:W-:Y:S01]  /*99e0*/  STG.E.128 desc[UR36][R8.64], R4 ;  /* 0x0000000408007986 */ /* 0x0011e2000c101d24 */
[----:B------:R-:W-:Y:S05]  /*99f0*/  BRA `(.L_x_8244) ;  /* 0x0000000800507947 */ /* 0x000fea0003800000 */
.L_x_8252:
        /* <DEDUP_REMOVED lines=20> */
.L_x_8257:
[----:B------:R-:W-:Y:S05]  /*9b40*/  BSYNC B0 ;  /* 0x0000000000007941 */ /* 0x000fea0003800000 */
.L_x_8256:
[----:B------:R-:W-:-:S05]  /*9b50*/  LOP3.LUT R5, R0, R5, RZ, 0xfc, !PT ;  /* 0x0000000500057212 */ /* 0x000fca00078efcff */
[----:B------:R0:W-:Y:S01]  /*9b60*/  STG.E.U8 desc[UR36][R8.64], R5 ;  /* 0x0000000508007986 */ /* 0x0001e2000c101124 */
[----:B------:R-:W-:Y:S05]  /*9b70*/  BRA `(.L_x_8244) ;  /* 0x0000000400f07947 */ /* 0x000fea0003800000 */
.L_x_8255:
        /* <DEDUP_REMOVED lines=12> */
.L_x_8259:
[----:B------:R-:W-:Y:S01]  /*9c40*/  IMAD.MOV.U32 R0, RZ, RZ, 0x7f ;  /* 0x0000007fff007424 */ /* 0x000fe200078e00ff */
[----:B------:R-:W-:-:S04]  /*9c50*/  ISETP.GT.U32.AND P0, PT, R4, 0x7f800000, PT ;  /* 0x7f8000000400780c */ /* 0x000fc80003f04070 */
[----:B------:R-:W-:-:S09]  /*9c60*/  SEL R0, R0, 0x7c, P0 ;  /* 0x0000007c00007807 */ /* 0x000fd20000000000 */
.L_x_8260:
[----:B------:R-:W-:Y:S05]  /*9c70*/  BSYNC B0 ;  /* 0x0000000000007941 */ /* 0x000fea0003800000 */
.L_x_8258:
[----:B------:R-:W-:-:S04]  /*9c80*/  LOP3.LUT R22, R22, 0x80000000, RZ, 0xc0, !PT ;  /* 0x8000000016167812 */ /* 0x000fc800078ec0ff */
[----:B------:R-:W-:-:S04]  /*9c90*/  SHF.R.U32.HI R3, RZ, 0x18, R22 ;  /* 0x00000018ff037819 */ /* 0x000fc80000011616 */
[----:B------:R-:W-:-:S05]  /*9ca0*/  LOP3.LUT R3, R0, R3, RZ, 0xfc, !PT ;  /* 0x0000000300037212 */ /* 0x000fca00078efcff */
[----:B------:R0:W-:Y:S01]  /*9cb0*/  STG.E.U8 desc[UR36][R8.64], R3 ;  /* 0x0000000308007986 */ /* 0x0001e2000c101124 */
[----:B------:R-:W-:Y:S05]  /*9cc0*/  BRA `(.L_x_8244) ;  /* 0x00000004009c7947 */ /* 0x000fea0003800000 */
.L_x_8254:
[----:B------:R-:W-:-:S05]  /*9cd0*/  F2FP.BF16.F32.PACK_AB R22, RZ, R22 ;  /* 0x00000016ff16723e */ /* 0x000fca00000010ff */
[----:B------:R0:W-:Y:S01]  /*9ce0*/  STG.E.U16 desc[UR36][R8.64], R22 ;  /* 0x0000001608007986 */ /* 0x0001e2000c101524 */
[----:B------:R-:W-:Y:S05]  /*9cf0*/  BRA `(.L_x_8244) ;  /* 0x0000000400907947 */ /* 0x000fea0003800000 */
.L_x_8251:
        /* <DEDUP_REMOVED lines=11> */
.L_x_8263:
        /* <DEDUP_REMOVED lines=16> */
.L_x_8266:
[----:B------:R-:W-:-:S04]  /*9eb0*/  LOP3.LUT R22, R22, 0x80000000, RZ, 0xc0, !PT ;  /* 0x8000000016167812 */ /* 0x000fc800078ec0ff */
[----:B------:R-:W-:-:S04]  /*9ec0*/  SHF.R.U32.HI R3, RZ, 0x18, R22 ;  /* 0x00000018ff037819 */ /* 0x000fc80000011616 */
[----:B------:R-:W-:-:S04]  /*9ed0*/  LOP3.LUT R0, R0, R3, RZ, 0xfc, !PT ;  /* 0x0000000300007212 */ /* 0x000fc800078efcff */
[----:B------:R-:W-:-:S07]  /*9ee0*/  PRMT R4, R0, 0x7610, R4 ;  /* 0x0000761000047816 */ /* 0x000fce0000000004 */
.L_x_8265:
[----:B------:R-:W-:Y:S05]  /*9ef0*/  BSYNC B0 ;  /* 0x0000000000007941 */ /* 0x000fea0003800000 */
.L_x_8264:
[----:B------:R0:W-:Y:S01]  /*9f00*/  STG.E.U8 desc[UR36][R8.64], R4 ;  /* 0x0000000408007986 */ /* 0x0001e2000c101124 */
[----:B------:R-:W-:Y:S05]  /*9f10*/  BRA `(.L_x_8244) ;  /* 0x0000000400087947 */ /* 0x000fea0003800000 */
.L_x_8262:
        /* <DEDUP_REMOVED lines=16> */
.L_x_8269:
[----:B------:R-:W-:-:S04]  /*a020*/  LOP3.LUT R22, R22, 0x80000000, RZ, 0xc0, !PT ;  /* 0x8000000016167812 */ /* 0x000fc800078ec0ff */
[----:B------:R-:W-:-:S04]  /*a030*/  SHF.R.U32.HI R3, RZ, 0x18, R22 ;  /* 0x00000018ff037819 */ /* 0x000fc80000011616 */
[----:B------:R-:W-:-:S04]  /*a040*/  LOP3.LUT R0, R0, R3, RZ, 0xfc, !PT ;  /* 0x0000000300007212 */ /* 0x000fc800078efcff */
[----:B------:R-:W-:-:S07]  /*a050*/  PRMT R4, R0, 0x7610, R4 ;  /* 0x0000761000047816 */ /* 0x000fce0000000004 */
.L_x_8268:
[----:B------:R-:W-:Y:S05]  /*a060*/  BSYNC B0 ;  /* 0x0000000000007941 */ /* 0x000fea0003800000 */
.L_x_8267:
[----:B------:R3:W-:Y:S01]  /*a070*/  STG.E.U8 desc[UR36][R8.64], R4 ;  /* 0x0000000408007986 */ /* 0x0007e2000c101124 */
[----:B------:R-:W-:Y:S05]  /*a080*/  BRA `(.L_x_8244) ;  /* 0x0000000000ac7947 */ /* 0x000fea0003800000 */
.L_x_8261:
        /* <DEDUP_REMOVED lines=21> */
.L_x_8243:
        /* <DEDUP_REMOVED lines=16> */
.L_x_8272:
[----:B------:R-:W-:Y:S05]  /*a2e0*/  BRA `(.L_x_8244) ;  /* 0x0000000000147947 */ /* 0x000fea0003800000 */
.L_x_8271:
[----:B------:R-:W0:Y:S02]  /*a2f0*/  F2I.U64.TRUNC R22, R22 ;  /* 0x0000001600167311 */ /* 0x000e24000020d800 */
[----:B0-----:R2:W-:Y:S01]  /*a300*/  STG.E.64 desc[UR36][R8.64], R22 ;  /* 0x0000001608007986 */ /* 0x0015e2000c101b24 */
[----:B------:R-:W-:Y:S05]  /*a310*/  BRA `(.L_x_8244) ;  /* 0x0000000000087947 */ /* 0x000fea0003800000 */
.L_x_8270:
[----:B------:R-:W0:Y:S02]  /*a320*/  F2I.FTZ.U32.TRUNC.NTZ R3, R22 ;  /* 0x0000001600037305 */ /* 0x000e24000021f000 */
[----:B0-----:R0:W-:Y:S02]  /*a330*/  STG.E desc[UR36][R8.64], R3 ;  /* 0x0000000308007986 */ /* 0x0011e4000c101924 */
.L_x_8244:
[----:B------:R-:W-:-:S07]  /*a340*/  VIADD R25, R25, 0x80 ;  /* 0x0000008019197836 */ /* 0x000fce0000000000 */
.L_x_8204:
[----:B------:R-:W-:Y:S05]  /*a350*/  BSYNC B6 ;  /* 0x0000000000067941 */ /* 0x000fea0003800000 */
.L_x_8203:
[----:B------:R-:W-:-:S13]  /*a360*/  ISETP.GE.AND P0, PT, R25, R17, PT ;  /* 0x000000111900720c */ /* 0x000fda0003f06270 */
[----:B------:R-:W-:Y:S05]  /*a370*/  @P0 EXIT ;  /* 0x000000000000094d */ /* 0x000fea0003800000 */
[----:B01-34-:R-:W0:Y:S01]  /*a380*/  LDC.64 R4, c[0x0][0x218] ;  /* 0x00008600ff047b82 */ /* 0x01be220000000a00 */
[----:B------:R-:W-:Y:S01]  /*a390*/  PRMT R0, R16, 0x9910, RZ ;  /* 0x0000991010007816 */ /* 0x000fe200000000ff */
[----:B------:R-:W-:Y:S01]  /*a3a0*/  IMAD R2, R2, 0x200, R25 ;  /* 0x0000020002027824 */ /* 0x000fe200078e0219 */
[----:B------:R-:W-:Y:S02]  /*a3b0*/  ULDC UR4, c[0x0][0x244] ;  /* 0x0000910000047ab9 */ /* 0x000fe40000000800 */
[----:B------:R-:W-:Y:S01]  /*a3c0*/  ISETP.GT.AND P1, PT, R0, 0x9, PT ;  /* 0x000000090000780c */ /* 0x000fe20003f24270 */
[----:B--2---:R-:W-:-:S05]  /*a3d0*/  IMAD R3, R2, UR4, RZ ;  /* 0x0000000402037c24 */ /* 0x004fca000f8e02ff */
        /* <DEDUP_REMOVED lines=14> */
.L_x_8276:
[----:B------:R-:W0:Y:S02]  /*a4c0*/  F2I.S64.TRUNC R24, R24 ;  /* 0x0000001800187311 */ /* 0x000e24000020d900 */
[----:B0-----:R-:W-:-:S05]  /*a4d0*/  IMAD.MOV.U32 R5, RZ, RZ, R24 ;  /* 0x000000ffff057224 */ /* 0x001fca00078e0018 */
[----:B------:R-:W-:Y:S01]  /*a4e0*/  STG.E.U8 desc[UR36][R2.64], R5 ;  /* 0x0000000502007986 */ /* 0x000fe2000c101124 */
[----:B------:R-:W-:Y:S05]  /*a4f0*/  EXIT ;  /* 0x000000000000794d */ /* 0x000fea0003800000 */
.L_x_8275:
        /* <DEDUP_REMOVED lines=9> */
.L_x_8279:
[----:B------:R-:W0:Y:S02]  /*a590*/  F2I.FTZ.TRUNC.NTZ R5, R24 ;  /* 0x0000001800057305 */ /* 0x000e24000021f100 */
[----:B0-----:R-:W-:Y:S01]  /*a5a0*/  STG.E desc[UR36][R2.64], R5 ;  /* 0x0000000502007986 */ /* 0x001fe2000c101924 */
[----:B------:R-:W-:Y:S05]  /*a5b0*/  EXIT ;  /* 0x000000000000794d */ /* 0x000fea0003800000 */
.L_x_8278:
[----:B------:R-:W0:Y:S02]  /*a5c0*/  F2I.FTZ.TRUNC.NTZ R5, R24 ;  /* 0x0000001800057305 */ /* 0x000e24000021f100 */
[----:B0-----:R-:W-:Y:S01]  /*a5d0*/  STG.E.U16 desc[UR36][R2.64], R5 ;  /* 0x0000000502007986 */ /* 0x001fe2000c101524 */
[----:B------:R-:W-:Y:S05]  /*a5e0*/  EXIT ;  /* 0x000000000000794d */ /* 0x000fea0003800000 */
.L_x_8274:
        /* <DEDUP_REMOVED lines=8> */
.L_x_8281:
[----:B------:R-:W-:-:S05]  /*a670*/  F2FP.F16.F32.PACK_AB R24, RZ, R24 ;  /* 0x00000018ff18723e */ /* 0x000fca00000000ff */
[----:B------:R-:W-:Y:S01]  /*a680*/  STG.E.U16 desc[UR36][R2.64], R24 ;  /* 0x0000001802007986 */ /* 0x000fe2000c101524 */
[----:B------:R-:W-:Y:S05]  /*a690*/  EXIT ;  /* 0x000000000000794d */ /* 0x000fea0003800000 */
.L_x_8280:
        /* <DEDUP_REMOVED lines=9> */
.L_x_8283:
[----:B------:R-:W-:-:S04]  /*a730*/  F2FP.F16.F32.PACK_AB R5, RZ, R24 ;  /* 0x00000018ff05723e */ /* 0x000fc800000000ff */
[----:B------:R-:W-:-:S05]  /*a740*/  PRMT R5, R5, 0x5410, RZ ;  /* 0x0000541005057816 */ /* 0x000fca00000000ff */
[----:B------:R-:W-:Y:S01]  /*a750*/  STG.E desc[UR36][R2.64], R5 ;  /* 0x0000000502007986 */ /* 0x000fe2000c101924 */
[----:B------:R-:W-:Y:S05]  /*a760*/  EXIT ;  /* 0x000000000000794d */ /* 0x000fea0003800000 */
.L_x_8282:
[----:B------:R-:W-:-:S06]  /*a770*/  FMUL.FTZ R4, R24, 1 ;  /* 0x3f80000018047820 */ /* 0x000fcc0000410000 */
[----:B------:R-:W0:Y:S02]  /*a780*/  F2F.F64.F32 R4, R4 ;  /* 0x0000000400047310 */ /* 0x000e240000201800 */
[----:B0-----:R-:W-:Y:S01]  /*a790*/  STG.E.64 desc[UR36][R2.64], R4 ;  /* 0x0000000402007986 */ /* 0x001fe2000c101b24 */
[----:B------:R-:W-:Y:S05]  /*a7a0*/  EXIT ;  /* 0x000000000000794d */ /* 0x000fea0003800000 */
.L_x_8273:
        /* <DEDUP_REMOVED lines=12> */
.L_x_8286:
[----:B------:R-:W-:Y:S01]  /*a870*/  FMUL.FTZ R4, R24, 1 ;  /* 0x3f80000018047820 */ /* 0x000fe20000410000 */
[----:B------:R-:W-:-:S05]  /*a880*/  CS2R R6, SRZ ;  /* 0x0000000000067805 */ /* 0x000fca000001ff00 */
[----:B------:R-:W0:Y:S02]  /*a890*/  F2F.F64.F32 R4, R4 ;  /* 0x0000000400047310 */ /* 0x000e240000201800 */
[----:B0-----:R-:W-:Y:S01]  /*a8a0*/  STG.E.128 desc[UR36][R2.64], R4 ;  /* 0x0000000402007986 */ /* 0x001fe2000c101d24 */
[----:B------:R-:W-:Y:S05]  /*a8b0*/  EXIT ;  /* 0x000000000000794d */ /* 0x000fea0003800000 */
.L_x_8285:
        /* <DEDUP_REMOVED lines=20> */
.L_x_8290:
[----:B------:R-:W-:Y:S05]  /*aa00*/  BSYNC B0 ;  /* 0x0000000000007941 */ /* 0x000fea0003800000 */
.L_x_8289:
[----:B------:R-:W-:-:S05]  /*aa10*/  LOP3.LUT R7, R0, R7, RZ, 0xfc, !PT ;  /* 0x0000000700077212 */ /* 0x000fca00078efcff */
[----:B------:R-:W-:Y:S01]  /*aa20*/  STG.E.U8 desc[UR36][R2.64], R7 ;  /* 0x0000000702007986 */ /* 0x000fe2000c101124 */
[----:B------:R-:W-:Y:S05]  /*aa30*/  EXIT ;  /* 0x000000000000794d */ /* 0x000fea0003800000 */
.L_x_8288:
        /* <DEDUP_REMOVED lines=12> */
.L_x_8292:
[----:B------:R-:W-:Y:S01]  /*ab00*/  IMAD.MOV.U32 R0, RZ, RZ, 0x7f ;  /* 0x0000007fff007424 */ /* 0x000fe200078e00ff */
[----:B------:R-:W-:-:S04]  /*ab10*/  ISETP.GT.U32.AND P0, PT, R4, 0x7f800000, PT ;  /* 0x7f8000000400780c */ /* 0x000fc80003f04070 */
[----:B------:R-:W-:-:S09]  /*ab20*/  SEL R0, R0, 0x7c, P0 ;  /* 0x0000007c00007807 */ /* 0x000fd20000000000 */
.L_x_8293:
[----:B------:R-:W-:Y:S05]  /*ab30*/  BSYNC B0 ;  /* 0x0000000000007941 */ /* 0x000fea0003800000 */
.L_x_8291:
[----:B------:R-:W-:-:S04]  /*ab40*/  LOP3.LUT R24, R24, 0x80000000, RZ, 0xc0, !PT ;  /* 0x8000000018187812 */ /* 0x000fc800078ec0ff */
[----:B------:R-:W-:-:S04]  /*ab50*/  SHF.R.U32.HI R5, RZ, 0x18, R24 ;  /* 0x00000018ff057819 */ /* 0x000fc80000011618 */
[----:B------:R-:W-:-:S05]  /*ab60*/  LOP3.LUT R5, R0, R5, RZ, 0xfc, !PT ;  /* 0x0000000500057212 */ /* 0x000fca00078efcff */
[----:B------:R-:W-:Y:S01]  /*ab70*/  STG.E.U8 desc[UR36][R2.64], R5 ;  /* 0x0000000502007986 */ /* 0x000fe2000c101124 */
[----:B------:R-:W-:Y:S05]  /*ab80*/  EXIT ;  /* 0x000000000000794d */ /* 0x000fea0003800000 */
.L_x_8287:
[----:B------:R-:W-:-:S05]  /*ab90*/  F2FP.BF16.F32.PACK_AB R24, RZ, R24 ;  /* 0x00000018ff18723e */ /* 0x000fca00000010ff */
[----:B------:R-:W-:Y:S01]  /*aba0*/  STG.E.U16 desc[UR36][R2.64], R24 ;  /* 0x0000001802007986 */ /* 0x000fe2000c101524 */
[----:B------:R-:W-:Y:S05]  /*abb0*/  EXIT ;  /* 0x000000000000794d */ /* 0x000fea0003800000 */
.L_x_8284:
        /* <DEDUP_REMOVED lines=11> */
.L_x_8296:
        /* <DEDUP_REMOVED lines=16> */
.L_x_8299:
[----:B------:R-:W-:-:S04]  /*ad70*/  LOP3.LUT R24, R24, 0x80000000, RZ, 0xc0, !PT ;  /* 0x8000000018187812 */ /* 0x000fc800078ec0ff */
[----:B------:R-:W-:-:S04]  /*ad80*/  SHF.R.U32.HI R5, RZ, 0x18, R24 ;  /* 0x00000018ff057819 */ /* 0x000fc80000011618 */
[----:B------:R-:W-:-:S04]  /*ad90*/  LOP3.LUT R4, R4, R5, RZ, 0xfc, !PT ;  /* 0x0000000504047212 */ /* 0x000fc800078efcff */
[----:B------:R-:W-:-:S07]  /*ada0*/  PRMT R0, R4, 0x7610, R0 ;  /* 0x0000761004007816 */ /* 0x000fce0000000000 */
.L_x_8298:
[----:B------:R-:W-:Y:S05]  /*adb0*/  BSYNC B0 ;  /* 0x0000000000007941 */ /* 0x000fea0003800000 */
.L_x_8297:
[----:B------:R-:W-:Y:S01]  /*adc0*/  STG.E.U8 desc[UR36][R2.64], R0 ;  /* 0x0000000002007986 */ /* 0x000fe2000c101124 */
[----:B------:R-:W-:Y:S05]  /*add0*/  EXIT ;  /* 0x000000000000794d */ /* 0x000fea0003800000 */
.L_x_8295:
        /* <DEDUP_REMOVED lines=16> */
.L_x_8302:
[----:B------:R-:W-:-:S04]  /*aee0*/  LOP3.LUT R24, R24, 0x80000000, RZ, 0xc0, !PT ;  /* 0x8000000018187812 */ /* 0x000fc800078ec0ff */
[----:B------:R-:W-:-:S04]  /*aef0*/  SHF.R.U32.HI R5, RZ, 0x18, R24 ;  /* 0x00000018ff057819 */ /* 0x000fc80000011618 */
[----:B------:R-:W-:-:S04]  /*af00*/  LOP3.LUT R4, R4, R5, RZ, 0xfc, !PT ;  /* 0x0000000504047212 */ /* 0x000fc800078efcff */
[----:B------:R-:W-:-:S07]  /*af10*/  PRMT R0, R4, 0x7610, R0 ;  /* 0x0000761004007816 */ /* 0x000fce0000000000 */
.L_x_8301:
[----:B------:R-:W-:Y:S05]  /*af20*/  BSYNC B0 ;  /* 0x0000000000007941 */ /* 0x000fea0003800000 */
.L_x_8300:
[----:B------:R-:W-:Y:S01]  /*af30*/  STG.E.U8 desc[UR36][R2.64], R0 ;  /* 0x0000000002007986 */ /* 0x000fe2000c101124 */
[----:B------:R-:W-:Y:S05]  /*af40*/  EXIT ;  /* 0x000000000000794d */ /* 0x000fea0003800000 */
.L_x_8294:
        /* <DEDUP_REMOVED lines=21> */
.L_x_8277:
        /* <DEDUP_REMOVED lines=16> */
.L_x_8305:
[----:B------:R-:W-:Y:S05]  /*b1a0*/  EXIT ;  /* 0x000000000000794d */ /* 0x000fea0003800000 */
.L_x_8304:
[----:B------:R-:W0:Y:S02]  /*b1b0*/  F2I.U64.TRUNC R24, R24 ;  /* 0x0000001800187311 */ /* 0x000e24000020d800 */
[----:B0-----:R-:W-:Y:S01]  /*b1c0*/  STG.E.64 desc[UR36][R2.64], R24 ;  /* 0x0000001802007986 */ /* 0x001fe2000c101b24 */
[----:B------:R-:W-:Y:S05]  /*b1d0*/  EXIT ;  /* 0x000000000000794d */ /* 0x000fea0003800000 */
.L_x_8303:
[----:B------:R-:W0:Y:S02]  /*b1e0*/  F2I.FTZ.U32.TRUNC.NTZ R5, R24 ;  /* 0x0000001800057305 */ /* 0x000e24000021f000 */
[----:B0-----:R-:W-:Y:S01]  /*b1f0*/  STG.E desc[UR36][R2.64], R5 ;  /* 0x0000000502007986 */ /* 0x001fe2000c101924 */
[----:B------:R-:W-:Y:S05]  /*b200*/  EXIT ;  /* 0x000000000000794d */ /* 0x000fea0003800000 */
.L_x_8306:
        /* <DEDUP_REMOVED lines=15> */
.L_x_9616:


//--------------------- .text._ZN2at6native18elementwise_kernelILi128ELi2EZNS0_22gpu_kernel_impl_nocastIZZZNS0_10glu_kernelERNS_18TensorIteratorBaseEENKUlvE_clEvENKUlvE0_clEvEUlffE_EEvS4_RKT_EUliE_EEviT1_ --------------------------
	.section	.text._ZN2at6native18elementwise_kernelILi128ELi2EZNS0_22gpu_kernel_impl_nocastIZZZNS0_10glu_kernelERNS_18TensorIteratorBaseEENKUlvE_clEvENKUlvE0_clEvEUlffE_EEvS4_RKT_EUliE_EEviT1_,"ax",@progbits
	.align	128
        .global         _ZN2at6native18elementwise_kernelILi128ELi2EZNS0_22gpu_kernel_impl_nocastIZZZNS0_10glu_kernelERNS_18TensorIteratorBaseEENKUlvE_clEvENKUlvE0_clEvEUlffE_EEvS4_RKT_EUliE_EEviT1_
        .type           _ZN2at6native18elementwise_kernelILi128ELi2EZNS0_22gpu_kernel_impl_nocastIZZZNS0_10glu_kernelERNS_18TensorIteratorBaseEENKUlvE_clEvENKUlvE0_clEvEUlffE_EEvS4_RKT_EUliE_EEviT1_,@function
        .size           _ZN2at6native18elementwise_kernelILi128ELi2EZNS0_22gpu_kernel_impl_nocastIZZZNS0_10glu_kernelERNS_18TensorIteratorBaseEENKUlvE_clEvENKUlvE0_clEvEUlffE_EEvS4_RKT_EUliE_EEviT1_,(.L_x_9617 - _ZN2at6native18elementwise_kernelILi128ELi2EZNS0_22gpu_kernel_impl_nocastIZZZNS0_10glu_kernelERNS_18TensorIteratorBaseEENKUlvE_clEvENKUlvE0_clEvEUlffE_EEvS4_RKT_EUliE_EEviT1_)
        .other          _ZN2at6native18elementwise_kernelILi128ELi2EZNS0_22gpu_kernel_impl_nocastIZZZNS0_10glu_kernelERNS_18TensorIteratorBaseEENKUlvE_clEvENKUlvE0_clEvEUlffE_EEvS4_RKT_EUliE_EEviT1_,@"STO_CUDA_ENTRY STV_DEFAULT"
_ZN2at6native18elementwise_kernelILi128ELi2EZNS0_22gpu_kernel_impl_nocastIZZZNS0_10glu_kernelERNS_18TensorIteratorBaseEENKUlvE_clEvENKUlvE0_clEvEUlffE_EEvS4_RKT_EUliE_EEviT1_:
.text._ZN2at6native18elementwise_kernelILi128ELi2EZNS0_22gpu_kernel_impl_nocastIZZZNS0_10glu_kernelERNS_18TensorIteratorBaseEENKUlvE_clEvENKUlvE0_clEvEUlffE_EEvS4_RKT_EUliE_EEviT1_:
        /* <DEDUP_REMOVED lines=363> */
.L_x_8309:
[----:B------:R-:W-:Y:S02]  /*16b0*/  ULDC.64 UR8, c[0x0][0x488] ;  /* 0x0001220000087ab9 */ /* 0x000fe40000000a00 */
[----:B------:R-:W-:-:S04]  /*16c0*/  IADD3 R4, P0, R4, UR8, RZ ;  /* 0x0000000804047c10 */ /* 0x000fc8000ff1e0ff */
[----:B------:R-:W-:Y:S01]  /*16d0*/  IADD3.X R5, RZ, UR9, RZ, P0, !PT ;  /* 0x00000009ff057c10 */ /* 0x000fe200087fe4ff */
[----:B------:R-:W-:-:S04]  /*16e0*/  ULDC.64 UR8, c[0x0][0x480] ;  /* 0x0001200000087ab9 */ /* 0x000fc80000000a00 */
[----:B------:R-:W2:Y:S01]  /*16f0*/  LDG.E R4, desc[UR4][R4.64] ;  /* 0x0000000404047981 */ /* 0x000ea2000c1e1900 */
[----:B------:R-:W-:-:S04]  /*1700*/  IADD3 R6, P0, R2, UR8, RZ ;  /* 0x0000000802067c10 */ /* 0x000fc8000ff1e0ff */
[----:B------:R-:W-:Y:S01]  /*1710*/  IADD3.X R7, RZ, UR9, RZ, P0, !PT ;  /* 0x00000009ff077c10 */ /* 0x000fe200087fe4ff */
[----:B------:R-:W-:-:S05]  /*1720*/  ULDC.64 UR8, c[0x0][0x478] ;  /* 0x00011e0000087ab9 */ /* 0x000fca0000000a00 */
[----:B------:R-:W3:Y:S01]  /*1730*/  LDG.E R7, desc[UR4][R6.64] ;  /* 0x0000000406077981 */ /* 0x000ee2000c1e1900 */
[----:B------:R-:W-:Y:S02]  /*1740*/  IADD3 R2, P0, R3, UR8, RZ ;  /* 0x0000000803027c10 */ /* 0x000fe4000ff1e0ff */
[----:B------:R-:W-:Y:S02]  /*1750*/  IADD3 R9, R0, 0x80, RZ ;  /* 0x0000008000097810 */ /* 0x000fe40007ffe0ff */
[----:B------:R-:W-:Y:S01]  /*1760*/  IADD3.X R3, RZ, UR9, RZ, P0, !PT ;  /* 0x00000009ff037c10 */ /* 0x000fe200087fe4ff */
[----:B--2---:R-:W-:-:S06]  /*1770*/  FMUL.FTZ R8, R4, -1.4426950216293334961 ;  /* 0xbfb8aa3b04087820 */ /* 0x004fcc0000410000 */
[----:B------:R-:W0:Y:S02]  /*1780*/  MUFU.EX2 R8, R8 ;  /* 0x0000000800087308 */ /* 0x000e240000000800 */
[----:B0-----:R-:W-:-:S06]  /*1790*/  FADD.FTZ R10, R8, 1 ;  /* 0x3f800000080a7421 */ /* 0x001fcc0000010000 */
[----:B------:R-:W3:Y:S02]  /*17a0*/  MUFU.RCP R10, R10 ;  /* 0x0000000a000a7308 */ /* 0x000ee40000001000 */
[----:B---3--:R-:W-:-:S05]  /*17b0*/  FMUL.FTZ R5, R10, R7 ;  /* 0x000000070a057220 */ /* 0x008fca0000410000 */
[----:B------:R0:W-:Y:S02]  /*17c0*/  STG.E desc[UR4][R2.64], R5 ;  /* 0x0000000502007986 */ /* 0x0001e4000c101904 */
.L_x_8308:
[----:B------:R-:W-:Y:S05]  /*17d0*/  BSYNC B0 ;  /* 0x0000000000007941 */ /* 0x000fea0003800000 */
.L_x_8307:
[----:B------:R-:W-:-:S13]  /*17e0*/  ISETP.GE.AND P0, PT, R9, UR6, PT ;  /* 0x0000000609007c0c */ /* 0x000fda000bf06270 */
[----:B------:R-:W-:Y:S05]  /*17f0*/  @P0 EXIT ;  /* 0x000000000000094d */ /* 0x000fea0003800000 */
[----:B------:R-:W1:Y:S01]  /*1800*/  LDC R8, c[0x0][0x218] ;  /* 0x00008600ff087b82 */ /* 0x000e620000000800 */
[----:B------:R-:W-:Y:S01]  /*1810*/  HFMA2.MMA R0, -RZ, RZ, 0, 0 ;  /* 0x00000000ff007435 */ /* 0x000fe200000001ff */
[----:B0-----:R-:W-:Y:S02]  /*1820*/  CS2R R2, SRZ ;  /* 0x0000000000027805 */ /* 0x001fe4000001ff00 */
        /* <DEDUP_REMOVED lines=333> */
[----:B------:R-:W-:-:S03]  /*2d00*/  @P0 MOV R8, RZ ;  /* 0x000000ff00080202 */ /* 0x000fc60000000f00 */
[----:B------:R-:W1:Y:S08]  /*2d10*/  @P0 LDC R13, c[0x0][0x33c] ;  /* 0x0000cf00ff0d0b82 */ /* 0x000e700000000800 */
[----:B------:R-:W2:Y:S08]  /*2d20*/  @P0 LDC.64 R6, c[0x0][0x468] ;  /* 0x00011a00ff060b82 */ /* 0x000eb00000000a00 */
[----:B------:R-:W3:Y:S01]  /*2d30*/  @P0 LDC R12, c[0x0][0x470] ;  /* 0x00011c00ff0c0b82 */ /* 0x000ee20000000800 */
[----:B0-----:R-:W-:-:S05]  /*2d40*/  @P0 IMAD.HI.U32 R4, R9, R10, R8 ;  /* 0x0000000a09040227 */ /* 0x001fca00078e0008 */
[----:B------:R-:W-:Y:S02]  /*2d50*/  @P0 SHF.R.U32.HI R4, RZ, R11, R4 ;  /* 0x0000000bff040219 */ /* 0x000fe40000011604 */
[----:B------:R-:W-:Y:S02]  /*2d60*/  IADD3 R11, -R9, RZ, RZ ;  /* 0x000000ff090b7210 */ /* 0x000fe40007ffe1ff */
[----:B------:R-:W-:-:S03]  /*2d70*/  @P0 IADD3 R8, -R4, RZ, RZ ;  /* 0x000000ff04080210 */ /* 0x000fc60007ffe1ff */
[----:B------:R-:W-:Y:S01]  /*2d80*/  IMAD R5, R11, UR8, R5 ;  /* 0x000000080b057c24 */ /* 0x000fe2000f8e0205 */
[----:B------:R-:W-:Y:S01]  /*2d90*/  ULDC.64 UR8, c[0x0][0x460] ;  /* 0x0001180000087ab9 */ /* 0x000fe20000000a00 */
[----:B-1----:R-:W-:Y:S02]  /*2da0*/  @P0 IMAD R9, R13, R8, R9 ;  /* 0x000000080d090224 */ /* 0x002fe400078e0209 */
[C---:B------:R-:W-:Y:S02]  /*2db0*/  IMAD R3, R5.reuse, UR6, R3 ;  /* 0x0000000605037c24 */ /* 0x040fe4000f8e0203 */
[C---:B------:R-:W-:Y:S02]  /*2dc0*/  IMAD R0, R5.reuse, UR8, R0 ;  /* 0x0000000805007c24 */ /* 0x040fe4000f8e0200 */
[----:B------:R-:W-:Y:S02]  /*2dd0*/  IMAD R2, R5, UR9, R2 ;  /* 0x0000000905027c24 */ /* 0x000fe4000f8e0202 */
[----:B--2---:R-:W-:-:S02]  /*2de0*/  @P0 IMAD R3, R9, R6, R3 ;  /* 0x0000000609030224 */ /* 0x004fc400078e0203 */
[C---:B------:R-:W-:Y:S02]  /*2df0*/  @P0 IMAD R0, R9.reuse, R7, R0 ;  /* 0x0000000709000224 */ /* 0x040fe400078e0200 */
[----:B---3--:R-:W-:-:S07]  /*2e00*/  @P0 IMAD R2, R9, R12, R2 ;  /* 0x0000000c09020224 */ /* 0x008fce00078e0202 */
.L_x_8310:
        /* <DEDUP_REMOVED lines=9> */
[----:B------:R-:W-:-:S04]  /*2ea0*/  IADD3 R2, P0, R3, UR6, RZ ;  /* 0x0000000603027c10 */ /* 0x000fc8000ff1e0ff */
[----:B------:R-:W-:Y:S01]  /*2eb0*/  IADD3.X R3, RZ, UR7, RZ, P0, !PT ;  /* 0x00000007ff037c10 */ /* 0x000fe200087fe4ff */
[----:B--2---:R-:W-:-:S06]  /*2ec0*/  FMUL.FTZ R0, R4, -1.4426950216293334961 ;  /* 0xbfb8aa3b04007820 */ /* 0x004fcc0000410000 */
[----:B------:R-:W0:Y:S02]  /*2ed0*/  MUFU.EX2 R0, R0 ;  /* 0x0000000000007308 */ /* 0x000e240000000800 */
[----:B0-----:R-:W-:-:S06]  /*2ee0*/  FADD.FTZ R8, R0, 1 ;  /* 0x3f80000000087421 */ /* 0x001fcc0000010000 */
[----:B------:R-:W3:Y:S02]  /*2ef0*/  MUFU.RCP R8, R8 ;  /* 0x0000000800087308 */ /* 0x000ee40000001000 */
[----:B---3--:R-:W-:-:S05]  /*2f00*/  FMUL.FTZ R5, R8, R7 ;  /* 0x0000000708057220 */ /* 0x008fca0000410000 */
[----:B------:R-:W-:Y:S01]  /*2f10*/  STG.E desc[UR4][R2.64], R5 ;  /* 0x0000000502007986 */ /* 0x000fe2000c101904 */
[----:B------:R-:W-:Y:S05]  /*2f20*/  EXIT ;  /* 0x000000000000794d */ /* 0x000fea0003800000 */
.L_x_8311:
        /* <DEDUP_REMOVED lines=13> */
.L_x_9617:


//--------------------- .text._ZN2at6native27unrolled_elementwise_kernelIZZZNS0_10glu_kernelERNS_18TensorIteratorBaseEENKUlvE_clEvENKUlvE0_clEvEUlffE_St5arrayIPcLm3EELi4E23TrivialOffsetCalculatorILi2EjESA_ILi1EjENS0_6memory15LoadWithoutCastENSD_16StoreWithoutCastEEEviT_T0_T2_T3_T4_T5_ --------------------------
	.section	.text._ZN2at6native27unrolled_elementwise_kernelIZZZNS0_10glu_kernelERNS_18TensorIteratorBaseEENKUlvE_clEvENKUlvE0_clEvEUlffE_St5arrayIPcLm3EELi4E23TrivialOffsetCalculatorILi2EjESA_ILi1EjENS0_6memory15LoadWithoutCastENSD_16StoreWithoutCastEEEviT_T0_T2_T3_T4_T5_,"ax",@progbits
	.align	128
        .global         _ZN2at6native27unrolled_elementwise_kernelIZZZNS0_10glu_kernelERNS_18TensorIteratorBaseEENKUlvE_clEvENKUlvE0_clEvEUlffE_St5arrayIPcLm3EELi4E23TrivialOffsetCalculatorILi2EjESA_ILi1EjENS0_6memory15LoadWithoutCastENSD_16StoreWithoutCastEEEviT_T0_T2_T3_T4_T5_
        .type           _ZN2at6native27unrolled_elementwise_kernelIZZZNS0_10glu_kernelERNS_18TensorIteratorBaseEENKUlvE_clEvENKUlvE0_clEvEUlffE_St5arrayIPcLm3EELi4E23TrivialOffsetCalculatorILi2EjESA_ILi1EjENS0_6memory15LoadWithoutCastENSD_16StoreWithoutCastEEEviT_T0_T2_T3_T4_T5_,@function
        .size           _ZN2at6native27unrolled_elementwise_kernelIZZZNS0_10glu_kernelERNS_18TensorIteratorBaseEENKUlvE_clEvENKUlvE0_clEvEUlffE_St5arrayIPcLm3EELi4E23TrivialOffsetCalculatorILi2EjESA_ILi1EjENS0_6memory15LoadWithoutCastENSD_16StoreWithoutCastEEEviT_T0_T2_T3_T4_T5_,(.L_x_9618 - _ZN2at6native27unrolled_elementwise_kernelIZZZNS0_10glu_kernelERNS_18TensorIteratorBaseEENKUlvE_clEvENKUlvE0_clEvEUlffE_St5arrayIPcLm3EELi4E23TrivialOffsetCalculatorILi2EjESA_ILi1EjENS0_6memory15LoadWithoutCastENSD_16StoreWithoutCastEEEviT_T0_T2_T3_T4_T5_)
        .other          _ZN2at6native27unrolled_elementwise_kernelIZZZNS0_10glu_kernelERNS_18TensorIteratorBaseEENKUlvE_clEvENKUlvE0_clEvEUlffE_St5arrayIPcLm3EELi4E23TrivialOffsetCalculatorILi2EjESA_ILi1EjENS0_6memory15LoadWithoutCastENSD_16StoreWithoutCastEEEviT_T0_T2_T3_T4_T5_,@"STO_CUDA_ENTRY STV_DEFAULT"
_ZN2at6native27unrolled_elementwise_kernelIZZZNS0_10glu_kernelERNS_18TensorIteratorBaseEENKUlvE_clEvENKUlvE0_clEvEUlffE_St5arrayIPcLm3EELi4E23TrivialOffsetCalculatorILi2EjESA_ILi1EjENS0_6memory15LoadWithoutCastENSD_16StoreWithoutCastEEEviT_T0_T2_T3_T4_T5_:
.text._ZN2at6native27unrolled_elementwise_kernelIZZZNS0_10glu_kernelERNS_18TensorIteratorBaseEENKUlvE_clEvENKUlvE0_clEvEUlffE_St5arrayIPcLm3EELi4E23TrivialOffsetCalculatorILi2EjESA_ILi1EjENS0_6memory15LoadWithoutCastENSD_16StoreWithoutCastEEEviT_T0_T2_T3_T4_T5_:
[----:B------:R-:W-:Y:S01]  /*0000*/  LDC R1, c[0x0][0x28] ;  /* 0x00000a00ff017b82 */ /* 0x000fe20000000800 */
[----:B------:R-:W0:Y:S07]  /*0010*/  S2R R0, SR_CTAID.X ;  /* 0x0000000000007919 */ /* 0x000e2e0000002500 */
[----:B------:R-:W0:Y:S01]  /*0020*/  LDC R3, c[0x0][0x210] ;  /* 0x00008400ff037b82 */ /* 0x000e220000000800 */
        /* <DEDUP_REMOVED lines=8> */
[----:B------:R-:W-:-:S03]  /*00b0*/  ISETP.GE.AND P3, PT, R19, R10, PT ;  /* 0x0000000a1300720c */ /* 0x000fc60003f66270 */
[----:B------:R-:W1:Y:S10]  /*00c0*/  @!P0 LDC.64 R6, c[0x0][0x220] ;  /* 0x00008800ff068b82 */ /* 0x000e740000000a00 */
[----:B------:R-:W-:Y:S01]  /*00d0*/  @!P3 LEA R23, R0, R19, 0x9 ;  /* 0x000000130017b211 */ /* 0x000fe200078e48ff */
[----:B------:R-:W-:Y:S01]  /*00e0*/  @!P3 VIADD R19, R19, 0x80 ;  /* 0x000000801313b836 */ /* 0x000fe20000000000 */
[----:B------:R-:W2:Y:S04]  /*00f0*/  @!P3 LDC.64 R4, c[0x0][0x228] ;  /* 0x00008a00ff04bb82 */ /* 0x000ea80000000a00 */
[----:B------:R-:W-:Y:S01]  /*0100*/  ISETP.GE.AND P5, PT, R19, R10, PT ;  /* 0x0000000a1300720c */ /* 0x000fe20003fa6270 */
[----:B0-----:R-:W-:-:S05]  /*0110*/  @!P0 IMAD.WIDE.U32 R26, R25, 0x4, R26 ;  /* 0x00000004191a8825 */ /* 0x001fca00078e001a */
[----:B------:R-:W3:Y:S07]  /*0120*/  @!P0 LDG.E R12, desc[UR4][R26.64] ;  /* 0x000000041a0c8981 */ /* 0x000eee000c1e1900 */
[----:B------:R-:W0:Y:S01]  /*0130*/  @!P5 LDC.64 R2, c[0x0][0x228] ;  /* 0x00008a00ff02db82 */ /* 0x000e220000000a00 */
[----:B------:R-:W-:Y:S02]  /*0140*/  @!P5 LEA R21, R0, R19, 0x9 ;  /* 0x000000130015d211 */ /* 0x000fe400078e48ff */
[----:B------:R-:W-:-:S04]  /*0150*/  @!P5 IADD3 R19, R19, 0x80, RZ ;  /* 0x000000801313d810 */ /* 0x000fc80007ffe0ff */
[----:B------:R-:W-:Y:S01]  /*0160*/  ISETP.GE.AND P4, PT, R19, R10, PT ;  /* 0x0000000a1300720c */ /* 0x000fe20003f86270 */
[----:B--2---:R-:W-:Y:S02]  /*0170*/  @!P3 IMAD.WIDE.U32 R28, R23, 0x4, R4 ;  /* 0x00000004171cb825 */ /* 0x004fe400078e0004 */
[----:B------:R-:W2:Y:S03]  /*0180*/  @!P3 LDC.64 R4, c[0x0][0x220] ;  /* 0x00008800ff04bb82 */ /* 0x000ea60000000a00 */
[----:B------:R-:W4:Y:S07]  /*0190*/  @!P3 LDG.E R17, desc[UR4][R28.64] ;  /* 0x000000041c11b981 */ /* 0x000f2e000c1e1900 */
[----:B------:R-:W2:Y:S01]  /*01a0*/  @!P4 LDC.64 R8, c[0x0][0x228] ;  /* 0x00008a00ff08cb82 */ /* 0x000ea20000000a00 */
[----:B0-----:R-:W-:-:S05]  /*01b0*/  @!P5 IMAD.WIDE.U32 R2, R21, 0x4, R2 ;  /* 0x000000041502d825 */ /* 0x001fca00078e0002 */
[----:B------:R0:W4:Y:S01]  /*01c0*/  @!P5 LDG.E R11, desc[UR4][R2.64] ;  /* 0x00000004020bd981 */ /* 0x000122000c1e1900 */
[----:B------:R-:W-:Y:S01]  /*01d0*/  IMAD.MOV.U32 R18, RZ, RZ, RZ ;  /* 0x000000ffff127224 */ /* 0x000fe200078e00ff */
[----:B------:R-:W-:Y:S01]  /*01e0*/  @!P4 LEA R19, R0, R19, 0x9 ;  /* 0x000000130013c211 */ /* 0x000fe200078e48ff */
[----:B-1----:R-:W-:-:S05]  /*01f0*/  @!P0 IMAD.WIDE.U32 R6, R25, 0x4, R6 ;  /* 0x0000000419068825 */ /* 0x002fca00078e0006 */
[----:B------:R1:W4:Y:S01]  /*0200*/  @!P0 LDG.E R18, desc[UR4][R6.64] ;  /* 0x0000000406128981 */ /* 0x000322000c1e1900 */
[----:B0-----:R-:W0:Y:S01]  /*0210*/  @!P5 LDC.64 R2, c[0x0][0x220] ;  /* 0x00008800ff02db82 */ /* 0x001e220000000a00 */
[----:B--2---:R-:W-:-:S06]  /*0220*/  @!P4 IMAD.WIDE.U32 R8, R19, 0x4, R8 ;  /* 0x000000041308c825 */ /* 0x004fcc00078e0008 */
[----:B------:R-:W2:Y:S01]  /*0230*/  @!P4 LDG.E R8, desc[UR4][R8.64] ;  /* 0x000000040808c981 */ /* 0x000ea2000c1e1900 */
[----:B------:R-:W-:Y:S01]  /*0240*/  @!P3 IMAD.WIDE.U32 R4, R23, 0x4, R4 ;  /* 0x000000041704b825 */ /* 0x000fe200078e0004 */
[----:B------:R-:W-:-:S06]  /*0250*/  CS2R R22, SRZ ;  /* 0x0000000000167805 */ /* 0x000fcc000001ff00 */
[----:B------:R1:W2:Y:S01]  /*0260*/  @!P3 LDG.E R23, desc[UR4][R4.64] ;  /* 0x000000040417b981 */ /* 0x0002a2000c1e1900 */
[----:B0-----:R-:W-:Y:S02]  /*0270*/  @!P5 IMAD.WIDE.U32 R2, R21, 0x4, R2 ;  /* 0x000000041502d825 */ /* 0x001fe400078e0002 */
[----:B------:R-:W0:Y:S03]  /*0280*/  @!P4 LDC.64 R20, c[0x0][0x220] ;  /* 0x00008800ff14cb82 */ /* 0x000e260000000a00 */
[----:B------:R1:W2:Y:S02]  /*0290*/  @!P5 LDG.E R22, desc[UR4][R2.64] ;  /* 0x000000040216d981 */ /* 0x0002a4000c1e1900 */
[----:B-1----:R-:W-:Y:S01]  /*02a0*/  IMAD.MOV.U32 R6, RZ, RZ, -0x80000000 ;  /* 0x80000000ff067424 */ /* 0x002fe200078e00ff */
[----:B------:R-:W-:-:S04]  /*02b0*/  MOV R7, R13 ;  /* 0x0000000d00077202 */ /* 0x000fc80000000f00 */
[----:B------:R-:W-:-:S04]  /*02c0*/  IADD3 R5, R7, 0x100, RZ ;  /* 0x0000010007057810 */ /* 0x000fc80007ffe0ff */
[----:B------:R-:W-:Y:S01]  /*02d0*/  ISETP.GE.AND P1, PT, R5, R10, PT ;  /* 0x0000000a0500720c */ /* 0x000fe20003f26270 */
[----:B------:R-:W-:Y:S01]  /*02e0*/  HFMA2.MMA R4, -RZ, RZ, -0.0 , 0 ;  /* 0x80000000ff047435 */ /* 0x000fe200000001ff */
[----:B------:R-:W-:Y:S01]  /*02f0*/  MOV R5, 0x80000000 ;  /* 0x8000000000057802 */ /* 0x000fe20000000f00 */
[----:B------:R-:W1:Y:S01]  /*0300*/  @!P0 LDC.64 R2, c[0x0][0x218] ;  /* 0x00008600ff028b82 */ /* 0x000e620000000a00 */
[----:B0-----:R-:W-:Y:S01]  /*0310*/  @!P4 IMAD.WIDE.U32 R20, R19, 0x4, R20 ;  /* 0x000000041314c825 */ /* 0x001fe200078e0014 */
[----:B------:R-:W-:-:S04]  /*0320*/  IADD3 R19, R7, 0x80, RZ ;  /* 0x0000008007137810 */ /* 0x000fc80007ffe0ff */
[----:B------:R-:W-:Y:S01]  /*0330*/  ISETP.GE.AND P2, PT, R19, R10, PT ;  /* 0x0000000a1300720c */ /* 0x000fe20003f46270 */
[----:B------:R-:W-:-:S10]  /*0340*/  HFMA2.MMA R9, -RZ, RZ, 0, 0 ;  /* 0x00000000ff097435 */ /* 0x000fd400000001ff */
[----:B------:R0:W5:Y:S01]  /*0350*/  @!P4 LDG.E R9, desc[UR4][R20.64] ;  /* 0x000000041409c981 */ /* 0x000162000c1e1900 */
[----:B------:R-:W-:Y:S01]  /*0360*/  BSSY B0, `(.L_x_8312) ;  /* 0x0000025000007945 */ /* 0x000fe20003800000 */
[----:B---3--:R-:W-:-:S06]  /*0370*/  @!P0 FMUL.FTZ R6, R12, -1.4426950216293334961 ;  /* 0xbfb8aa3b0c068820 */ /* 0x008fcc0000410000 */
[----:B------:R-:W3:Y:S01]  /*0380*/  @!P0 MUFU.EX2 R6, R6 ;  /* 0x0000000600068308 */ /* 0x000ee20000000800 */
[----:B----4-:R-:W-:Y:S01]  /*0390*/  @!P3 FMUL.FTZ R4, R17, -1.4426950216293334961 ;  /* 0xbfb8aa3b1104b820 */ /* 0x010fe20000410000 */
[----:B------:R-:W-:Y:S01]  /*03a0*/  @!P5 FMUL.FTZ R5, R11, -1.4426950216293334961 ;  /* 0xbfb8aa3b0b05d820 */ /* 0x000fe20000410000 */
[----:B---3--:R-:W-:-:S05]  /*03b0*/  @!P0 FADD.FTZ R11, R6, 1 ;  /* 0x3f800000060b8421 */ /* 0x008fca0000010000 */
[----:B------:R-:W3:Y:S08]  /*03c0*/  @!P1 MUFU.EX2 R5, R5 ;  /* 0x0000000500059308 */ /* 0x000ef00000000800 */
[----:B------:R-:W4:Y:S08]  /*03d0*/  @!P2 MUFU.EX2 R4, R4 ;  /* 0x000000040004a308 */ /* 0x000f300000000800 */
[----:B------:R-:W0:Y:S01]  /*03e0*/  @!P0 MUFU.RCP R11, R11 ;  /* 0x0000000b000b8308 */ /* 0x000e220000001000 */
[----:B---3--:R-:W-:Y:S01]  /*03f0*/  @!P1 FADD.FTZ R6, R5, 1 ;  /* 0x3f80000005069421 */ /* 0x008fe20000010000 */
[----:B------:R-:W-:Y:S01]  /*0400*/  VIADD R17, R7, 0x180 ;  /* 0x0000018007117836 */ /* 0x000fe20000000000 */
[----:B------:R-:W-:-:S04]  /*0410*/  @!P0 LEA R5, R0, R13, 0x9 ;  /* 0x0000000d00058211 */ /* 0x000fc800078e48ff */
[----:B------:R-:W-:Y:S01]  /*0420*/  ISETP.GE.AND P3, PT, R17, R10, PT ;  /* 0x0000000a1100720c */ /* 0x000fe20003f66270 */
[----:B-1----:R-:W-:-:S04]  /*0430*/  @!P0 IMAD.WIDE.U32 R2, R5, 0x4, R2 ;  /* 0x0000000405028825 */ /* 0x002fc800078e0002 */
[----:B----4-:R-:W-:Y:S01]  /*0440*/  @!P2 FADD.FTZ R12, R4, 1 ;  /* 0x3f800000040ca421 */ /* 0x010fe20000010000 */
[----:B------:R-:W-:Y:S01]  /*0450*/  HFMA2.MMA R4, -RZ, RZ, -0.0 , 0 ;  /* 0x80000000ff047435 */ /* 0x000fe200000001ff */
[----:B------:R-:W-:Y:S01]  /*0460*/  @!P0 MOV R7, R19 ;  /* 0x0000001300078202 */ /* 0x000fe20000000f00 */
[----:B0-----:R-:W-:-:S04]  /*0470*/  @!P0 FMUL.FTZ R16, R11, R18 ;  /* 0x000000120b108220 */ /* 0x001fc80000410000 */
[----:B--2---:R-:W-:Y:S01]  /*0480*/  @!P4 FMUL.FTZ R4, R8, -1.4426950216293334961 ;  /* 0xbfb8aa3b0804c820 */ /* 0x004fe20000410000 */
[----:B------:R-:W0:Y:S01]  /*0490*/  @!P2 MUFU.RCP R12, R12 ;  /* 0x0000000c000ca308 */ /* 0x000e220000001000 */
[----:B------:R1:W-:Y:S01]  /*04a0*/  @!P0 STG.E desc[UR4][R2.64], R16 ;  /* 0x0000001002008986 */ /* 0x0003e2000c101904 */
[----:B------:R-:W-:-:S06]  /*04b0*/  ISETP.GE.AND P4, PT, R7, R10, PT ;  /* 0x0000000a0700720c */ /* 0x000fcc0003f86270 */
[----:B------:R-:W2:Y:S08]  /*04c0*/  @!P1 MUFU.RCP R17, R6 ;  /* 0x0000000600119308 */ /* 0x000eb00000001000 */
[----:B------:R-:W3:Y:S01]  /*04d0*/  @!P3 MUFU.EX2 R4, R4 ;  /* 0x000000040004b308 */ /* 0x000ee20000000800 */
[----:B0-----:R-:W-:Y:S01]  /*04e0*/  @!P2 FMUL.FTZ R14, R12, R23 ;  /* 0x000000170c0ea220 */ /* 0x001fe20000410000 */
[----:B--2---:R-:W-:Y:S01]  /*04f0*/  @!P1 FMUL.FTZ R15, R17, R22 ;  /* 0x00000016110f9220 */ /* 0x004fe20000410000 */
[----:B-1----:R-:W-:Y:S06]  /*0500*/  @P4 BRA `(.L_x_8313) ;  /* 0x0000000000284947 */ /* 0x002fec0003800000 */
[----:B------:R-:W0:Y:S01]  /*0510*/  LDC.64 R12, c[0x0][0x218] ;  /* 0x00008600ff0c7b82 */ /* 0x000e220000000a00 */
[----:B------:R-:W-:Y:S01]  /*0520*/  IMAD R3, R0, 0x200, R7 ;  /* 0x0000020000037824 */ /* 0x000fe200078e0207 */
[----:B------:R-:W-:-:S04]  /*0530*/  IADD3 R7, R7, 0x80, RZ ;  /* 0x0000008007077810 */ /* 0x000fc80007ffe0ff */
[----:B------:R-:W-:-:S13]  /*0540*/  ISETP.GE.AND P0, PT, R7, R10, PT ;  /* 0x0000000a0700720c */ /* 0x000fda0003f06270 */
[----:B------:R-:W-:Y:S02]  /*0550*/  @!P0 LEA R5, R0, R7, 0x9 ;  /* 0x0000000700058211 */ /* 0x000fe400078e48ff */
[----:B------:R-:W-:Y:S01]  /*0560*/  @!P0 IADD3 R7, R7, 0x80, RZ ;  /* 0x0000008007078810 */ /* 0x000fe20007ffe0ff */
[----:B0-----:R-:W-:-:S04]  /*0570*/  IMAD.WIDE.U32 R2, R3, 0x4, R12 ;  /* 0x0000000403027825 */ /* 0x001fc800078e000c */
[----:B------:R-:W-:Y:S01]  /*0580*/  @!P0 IMAD.WIDE.U32 R12, R5, 0x4, R12 ;  /* 0x00000004050c8825 */ /* 0x000fe200078e000c */
[----:B------:R0:W-:Y:S04]  /*0590*/  STG.E desc[UR4][R2.64], R14 ;  /* 0x0000000e02007986 */ /* 0x0001e8000c101904 */
[----:B------:R0:W-:Y:S02]  /*05a0*/  @!P0 STG.E desc[UR4][R12.64], R15 ;  /* 0x0000000f0c008986 */ /* 0x0001e4000c101904 */
.L_x_8313:
[----:B------:R-:W-:Y:S05]  /*05b0*/  BSYNC B0 ;  /* 0x0000000000007941 */ /* 0x000fea0003800000 */
.L_x_8312:
[----:B------:R-:W-:-:S13]  /*05c0*/  ISETP.GE.AND P0, PT, R7, R10, PT ;  /* 0x0000000a0700720c */ /* 0x000fda0003f06270 */
[----:B------:R-:W-:Y:S05]  /*05d0*/  @P0 EXIT ;  /* 0x000000000000094d */ /* 0x000fea0003800000 */
[----:B0-----:R-:W0:Y:S01]  /*05e0*/  LDC.64 R2, c[0x0][0x218] ;  /* 0x00008600ff027b82 */ /* 0x001e220000000a00 */
[----:B---3--:R-:W-:Y:S01]  /*05f0*/  @!P3 FADD.FTZ R4, R4, 1 ;  /* 0x3f8000000404b421 */ /* 0x008fe20000010000 */
[----:B------:R-:W-:-:S05]  /*0600*/  LEA R7, R0, R7, 0x9 ;  /* 0x0000000700077211 */ /* 0x000fca00078e48ff */
[----:B------:R-:W1:Y:S02]  /*0610*/  @!P3 MUFU.RCP R4, R4 ;  /* 0x000000040004b308 */ /* 0x000e640000001000 */
[----:B-1---5:R-:W-:Y:S01]  /*0620*/  @!P3 FMUL.FTZ R5, R4, R9 ;  /* 0x000000090405b220 */ /* 0x022fe20000410000 */
[----:B0-----:R-:W-:-:S05]  /*0630*/  IMAD.WIDE.U32 R2, R7, 0x4, R2 ;  /* 0x0000000407027825 */ /* 0x001fca00078e0002 */
[----:B------:R-:W-:Y:S01]  /*0640*/  STG.E desc[UR4][R2.64], R5 ;  /* 0x0000000502007986 */ /* 0x000fe2000c101904 */
[----:B------:R-:W-:Y:S05]  /*0650*/  EXIT ;  /* 0x000000000000794d */ /* 0x000fea0003800000 */
.L_x_8314:
        /* <DEDUP_REMOVED lines=10> */
.L_x_9618:


//--------------------- .text._ZN2at6native29vectorized_elementwise_kernelILi2EZZZNS0_10glu_kernelERNS_18TensorIteratorBaseEENKUlvE_clEvENKUlvE0_clEvEUlffE_St5arrayIPcLm3EEEEviT0_T1_ --------------------------
	.section	.text._ZN2at6native29vectorized_elementwise_kernelILi2EZZZNS0_10glu_kernelERNS_18TensorIteratorBaseEENKUlvE_clEvENKUlvE0_clEvEUlffE_St5arrayIPcLm3EEEEviT0_T1_,"ax",@progbits
	.align	128
        .global         _ZN2at6native29vectorized_elementwise_kernelILi2EZZZNS0_10glu_kernelERNS_18TensorIteratorBaseEENKUlvE_clEvENKUlvE0_clEvEUlffE_St5arrayIPcLm3EEEEviT0_T1_
        .type           _ZN2at6native29vectorized_elementwise_kernelILi2EZZZNS0_10glu_kernelERNS_18TensorIteratorBaseEENKUlvE_clEvENKUlvE0_clEvEUlffE_St5arrayIPcLm3EEEEviT0_T1_,@function
        .size           _ZN2at6native29vectorized_elementwise_kernelILi2EZZZNS0_10glu_kernelERNS_18TensorIteratorBaseEENKUlvE_clEvENKUlvE0_clEvEUlffE_St5arrayIPcLm3EEEEviT0_T1_,(.L_x_9619 - _ZN2at6native29vectorized_elementwise_kernelILi2EZZZNS0_10glu_kernelERNS_18TensorIteratorBaseEENKUlvE_clEvENKUlvE0_clEvEUlffE_St5arrayIPcLm3EEEEviT0_T1_)
        .other          _ZN2at6native29vectorized_elementwise_kernelILi2EZZZNS0_10glu_kernelERNS_18TensorIteratorBaseEENKUlvE_clEvENKUlvE0_clEvEUlffE_St5arrayIPcLm3EEEEviT0_T1_,@"STO_CUDA_ENTRY STV_DEFAULT"
_ZN2at6native29vectorized_elementwise_kernelILi2EZZZNS0_10glu_kernelERNS_18TensorIteratorBaseEENKUlvE_clEvENKUlvE0_clEvEUlffE_St5arrayIPcLm3EEEEviT0_T1_:
.text._ZN2at6native29vectorized_elementwise_kernelILi2EZZZNS0_10glu_kernelERNS_18TensorIteratorBaseEENKUlvE_clEvENKUlvE0_clEvEUlffE_St5arrayIPcLm3EEEEviT0_T1_:
        /* <DEDUP_REMOVED lines=14> */
[----:B------:R-:W3:Y:S04]  /*00e0*/  LDG.E.64 R14, desc[UR4][R22.64+0x800] ;  /* 0x00080004160e7981 */ /* 0x000ee8000c1e1b00 */
[----:B------:R-:W4:Y:S04]  /*00f0*/  LDG.E.64 R16, desc[UR4][R22.64+0x400] ;  /* 0x0004000416107981 */ /* 0x000f28000c1e1b00 */
[----:B------:R-:W5:Y:S01]  /*0100*/  LDG.E.64 R12, desc[UR4][R22.64+0xc00] ;  /* 0x000c0004160c7981 */ /* 0x000f62000c1e1b00 */
[----:B0-----:R-:W-:-:S04]  /*0110*/  IMAD.WIDE R2, R7, 0x4, R2 ;  /* 0x0000000407027825 */ /* 0x001fc800078e0202 */
[----:B------:R-:W-:-:S05]  /*0120*/  IMAD.WIDE.U32 R24, R0, 0x8, R2 ;  /* 0x0000000800187825 */ /* 0x000fca00078e0002 */
[----:B------:R-:W5:Y:S04]  /*0130*/  LDG.E.64 R10, desc[UR4][R24.64] ;  /* 0x00000004180a7981 */ /* 0x000f68000c1e1b00 */
[----:B------:R-:W5:Y:S04]  /*0140*/  LDG.E.64 R8, desc[UR4][R24.64+0x400] ;  /* 0x0004000418087981 */ /* 0x000f68000c1e1b00 */
[----:B------:R-:W5:Y:S04]  /*0150*/  LDG.E.64 R4, desc[UR4][R24.64+0x800] ;  /* 0x0008000418047981 */ /* 0x000f68000c1e1b00 */
[----:B------:R-:W5:Y:S01]  /*0160*/  LDG.E.64 R2, desc[UR4][R24.64+0xc00] ;  /* 0x000c000418027981 */ /* 0x000f62000c1e1b00 */
[----:B--2---:R-:W-:Y:S01]  /*0170*/  FMUL.FTZ R20, R18, -1.4426950216293334961 ;  /* 0xbfb8aa3b12147820 */ /* 0x004fe20000410000 */
[----:B------:R-:W-:Y:S01]  /*0180*/  FMUL.FTZ R18, R19, -1.4426950216293334961 ;  /* 0xbfb8aa3b13127820 */ /* 0x000fe20000410000 */
[----:B---3--:R-:W-:Y:S01]  /*0190*/  FMUL.FTZ R19, R15, -1.4426950216293334961 ;  /* 0xbfb8aa3b0f137820 */ /* 0x008fe20000410000 */
[----:B------:R-:W-:Y:S01]  /*01a0*/  FMUL.FTZ R14, R14, -1.4426950216293334961 ;  /* 0xbfb8aa3b0e0e7820 */ /* 0x000fe20000410000 */
[----:B----4-:R-:W-:Y:S01]  /*01b0*/  FMUL.FTZ R21, R16, -1.4426950216293334961 ;  /* 0xbfb8aa3b10157820 */ /* 0x010fe20000410000 */
[----:B------:R-:W-:Y:S01]  /*01c0*/  FMUL.FTZ R17, R17, -1.4426950216293334961 ;  /* 0xbfb8aa3b11117820 */ /* 0x000fe20000410000 */
[----:B------:R-:W0:Y:S01]  /*01d0*/  MUFU.EX2 R20, R20 ;  /* 0x0000001400147308 */ /* 0x000e220000000800 */
[----:B-----5:R-:W-:Y:S01]  /*01e0*/  FMUL.FTZ R6, R12, -1.4426950216293334961 ;  /* 0xbfb8aa3b0c067820 */ /* 0x020fe20000410000 */
[----:B------:R-:W-:-:S06]  /*01f0*/  FMUL.FTZ R13, R13, -1.4426950216293334961 ;  /* 0xbfb8aa3b0d0d7820 */ /* 0x000fcc0000410000 */
[----:B------:R-:W1:Y:S08]  /*0200*/  MUFU.EX2 R19, R19 ;  /* 0x0000001300137308 */ /* 0x000e700000000800 */
[----:B------:R-:W2:Y:S08]  /*0210*/  MUFU.EX2 R14, R14 ;  /* 0x0000000e000e7308 */ /* 0x000eb00000000800 */
[----:B------:R-:W3:Y:S08]  /*0220*/  MUFU.EX2 R18, R18 ;  /* 0x0000001200127308 */ /* 0x000ef00000000800 */
[----:B------:R-:W4:Y:S08]  /*0230*/  MUFU.EX2 R21, R21 ;  /* 0x0000001500157308 */ /* 0x000f300000000800 */
[----:B------:R-:W5:Y:S08]  /*0240*/  MUFU.EX2 R22, R17 ;  /* 0x0000001100167308 */ /* 0x000f700000000800 */
[----:B------:R0:W5:Y:S08]  /*0250*/  MUFU.EX2 R16, R13 ;  /* 0x0000000d00107308 */ /* 0x0001700000000800 */
[----:B------:R-:W5:Y:S01]  /*0260*/  MUFU.EX2 R6, R6 ;  /* 0x0000000600067308 */ /* 0x000f620000000800 */
[----:B0-----:R-:W0:Y:S01]  /*0270*/  LDC.64 R12, c[0x0][0x218] ;  /* 0x00008600ff0c7b82 */ /* 0x001e220000000a00 */
[----:B------:R-:W-:Y:S01]  /*0280*/  FADD.FTZ R15, R20, 1 ;  /* 0x3f800000140f7421 */ /* 0x000fe20000010000 */
[----:B-1----:R-:W-:Y:S01]  /*0290*/  FADD.FTZ R20, R19, 1 ;  /* 0x3f80000013147421 */ /* 0x002fe20000010000 */
[----:B--2---:R-:W-:Y:S01]  /*02a0*/  FADD.FTZ R19, R14, 1 ;  /* 0x3f8000000e137421 */ /* 0x004fe20000010000 */
[----:B---3--:R-:W-:Y:S01]  /*02b0*/  FADD.FTZ R18, R18, 1 ;  /* 0x3f80000012127421 */ /* 0x008fe20000010000 */
[----:B----4-:R-:W-:Y:S01]  /*02c0*/  FADD.FTZ R17, R21, 1 ;  /* 0x3f80000015117421 */ /* 0x010fe20000010000 */
[----:B-----5:R-:W-:Y:S01]  /*02d0*/  FADD.FTZ R22, R22, 1 ;  /* 0x3f80000016167421 */ /* 0x020fe20000010000 */
[----:B------:R-:W-:Y:S01]  /*02e0*/  FADD.FTZ R14, R16, 1 ;  /* 0x3f800000100e7421 */ /* 0x000fe20000010000 */
[----:B------:R-:W-:Y:S01]  /*02f0*/  MUFU.RCP R15, R15 ;  /* 0x0000000f000f7308 */ /* 0x000fe20000001000 */
[----:B------:R-:W-:-:S07]  /*0300*/  FADD.FTZ R6, R6, 1 ;  /* 0x3f80000006067421 */ /* 0x000fce0000010000 */
[----:B------:R-:W1:Y:S08]  /*0310*/  MUFU.RCP R18, R18 ;  /* 0x0000001200127308 */ /* 0x000e700000001000 */
[----:B------:R-:W-:Y:S08]  /*0320*/  MUFU.RCP R17, R17 ;  /* 0x0000001100117308 */ /* 0x000ff00000001000 */
[----:B------:R-:W2:Y:S08]  /*0330*/  MUFU.RCP R22, R22 ;  /* 0x0000001600167308 */ /* 0x000eb00000001000 */
[----:B------:R-:W3:Y:S08]  /*0340*/  MUFU.RCP R20, R20 ;  /* 0x0000001400147308 */ /* 0x000ef00000001000 */
[----:B------:R-:W4:Y:S08]  /*0350*/  MUFU.RCP R19, R19 ;  /* 0x0000001300137308 */ /* 0x000f300000001000 */
[----:B------:R-:W5:Y:S08]  /*0360*/  MUFU.RCP R14, R14 ;  /* 0x0000000e000e7308 */ /* 0x000f700000001000 */
[----:B------:R-:W5:Y:S01]  /*0370*/  MUFU.RCP R21, R6 ;  /* 0x0000000600157308 */ /* 0x000f620000001000 */
[----:B0-----:R-:W-:-:S04]  /*0380*/  IMAD.WIDE.U32 R12, R7, 0x4, R12 ;  /* 0x00000004070c7825 */ /* 0x001fc800078e000c */
[----:B-1----:R-:W-:Y:S01]  /*0390*/  FMUL.FTZ R11, R11, R18 ;  /* 0x000000120b0b7220 */ /* 0x002fe20000410000 */
[----:B------:R-:W-:Y:S01]  /*03a0*/  FMUL.FTZ R10, R10, R15 ;  /* 0x0000000f0a0a7220 */ /* 0x000fe20000410000 */
[----:B--2---:R-:W-:Y:S01]  /*03b0*/  FMUL.FTZ R9, R9, R22 ;  /* 0x0000001609097220 */ /* 0x004fe20000410000 */
[----:B------:R-:W-:Y:S01]  /*03c0*/  FMUL.FTZ R8, R8, R17 ;  /* 0x0000001108087220 */ /* 0x000fe20000410000 */
[----:B---3--:R-:W-:Y:S01]  /*03d0*/  FMUL.FTZ R5, R5, R20 ;  /* 0x0000001405057220 */ /* 0x008fe20000410000 */
[----:B------:R-:W-:-:S04]  /*03e0*/  IMAD.WIDE R12, R0, 0x8, R12 ;  /* 0x00000008000c7825 */ /* 0x000fc800078e020c */
[----:B----4-:R-:W-:Y:S01]  /*03f0*/  FMUL.FTZ R4, R4, R19 ;  /* 0x0000001304047220 */ /* 0x010fe20000410000 */
[----:B-----5:R-:W-:Y:S01]  /*0400*/  FMUL.FTZ R3, R3, R14 ;  /* 0x0000000e03037220 */ /* 0x020fe20000410000 */
[----:B------:R-:W-:Y:S01]  /*0410*/  STG.E.64 desc[UR4][R12.64], R10 ;  /* 0x0000000a0c007986 */ /* 0x000fe2000c101b04 */
[----:B------:R-:W-:-:S03]  /*0420*/  FMUL.FTZ R2, R2, R21 ;  /* 0x0000001502027220 */ /* 0x000fc60000410000 */
[----:B------:R-:W-:Y:S04]  /*0430*/  STG.E.64 desc[UR4][R12.64+0x400], R8 ;  /* 0x000400080c007986 */ /* 0x000fe8000c101b04 */
[----:B------:R-:W-:Y:S04]  /*0440*/  STG.E.64 desc[UR4][R12.64+0x800], R4 ;  /* 0x000800040c007986 */ /* 0x000fe8000c101b04 */
[----:B------:R-:W-:Y:S01]  /*0450*/  STG.E.64 desc[UR4][R12.64+0xc00], R2 ;  /* 0x000c00020c007986 */ /* 0x000fe2000c101b04 */
[----:B------:R-:W-:Y:S05]  /*0460*/  EXIT ;  /* 0x000000000000794d */ /* 0x000fea0003800000 */
.L_x_8315:
[----:B------:R-:W0:Y:S01]  /*0470*/  S2R R25, SR_TID.X ;  /* 0x0000000000197919 */ /* 0x000e220000002100 */
[----:B------:R-:W-:Y:S01]  /*0480*/  HFMA2.MMA R9, -RZ, RZ, 0, 0 ;  /* 0x00000000ff097435 */ /* 0x000fe200000001ff */
[----:B0-----:R-:W-:-:S13]  /*0490*/  ISETP.GE.AND P0, PT, R25, R8, PT ;  /* 0x000000081900720c */ /* 0x001fda0003f06270 */
[----:B------:R-:W0:Y:S01]  /*04a0*/  @!P0 LDC.64 R14, c[0x0][0x228] ;  /* 0x00008a00ff0e8b82 */ /* 0x000e220000000a00 */
[----:B------:R-:W-:-:S07]  /*04b0*/  @!P0 IADD3 R17, R7, R25, RZ ;  /* 0x0000001907118210 */ /* 0x000fce0007ffe0ff */
[----:B------:R-:W1:Y:S01]  /*04c0*/  @!P0 LDC.64 R12, c[0x0][0x220] ;  /* 0x00008800ff0c8b82 */ /* 0x000e620000000a00 */
[----:B0-----:R-:W-:-:S05]  /*04d0*/  @!P0 IMAD.WIDE.U32 R14, R17, 0x4, R14 ;  /* 0x00000004110e8825 */ /* 0x001fca00078e000e */
[----:B------:R0:W2:Y:S01]  /*04e0*/  @!P0 LDG.E R9, desc[UR4][R14.64] ;  /* 0x000000040e098981 */ /* 0x0000a2000c1e1900 */
[----:B------:R-:W-:Y:S01]  /*04f0*/  MOV R11, RZ ;  /* 0x000000ff000b7202 */ /* 0x000fe20000000f00 */
[----:B-1----:R-:W-:-:S05]  /*0500*/  @!P0 IMAD.WIDE.U32 R12, R17, 0x4, R12 ;  /* 0x00000004110c8825 */ /* 0x002fca00078e000c */
[----:B------:R1:W3:Y:S01]  /*0510*/  @!P0 LDG.E R11, desc[UR4][R12.64] ;  /* 0x000000040c0b8981 */ /* 0x0002e2000c1e1900 */
[----:B------:R-:W-:-:S04]  /*0520*/  @!P0 IADD3 R25, R25, 0x80, RZ ;  /* 0x0000008019198810 */ /* 0x000fc80007ffe0ff */
[----:B------:R-:W-:-:S13]  /*0530*/  ISETP.GE.AND P6, PT, R25, R8, PT ;  /* 0x000000081900720c */ /* 0x000fda0003fc6270 */
[----:B------:R-:W-:Y:S01]  /*0540*/  @!P6 IADD3 R19, R7, R25, RZ ;  /* 0x000000190713e210 */ /* 0x000fe20007ffe0ff */
[----:B------:R-:W4:Y:S01]  /*0550*/  @!P6 LDC.64 R20, c[0x0][0x220] ;  /* 0x00008800ff14eb82 */ /* 0x000f220000000a00 */
[----:B------:R-:W-:-:S04]  /*0560*/  @!P6 IADD3 R25, R25, 0x80, RZ ;  /* 0x000000801919e810 */ /* 0x000fc80007ffe0ff */
[----:B------:R-:W-:-:S03]  /*0570*/  ISETP.GE.AND P5, PT, R25, R8, PT ;  /* 0x000000081900720c */ /* 0x000fc60003fa6270 */
[----:B0-----:R-:W0:Y:S10]  /*0580*/  @!P6 LDC.64 R14, c[0x0][0x228] ;  /* 0x00008a00ff0eeb82 */ /* 0x001e340000000a00 */
[----:B------:R-:W-:Y:S01]  /*0590*/  @!P5 IADD3 R24, R7, R25, RZ ;  /* 0x000000190718d210 */ /* 0x000fe20007ffe0ff */
[----:B------:R-:W5:Y:S01]  /*05a0*/  @!P5 LDC.64 R26, c[0x0][0x220] ;  /* 0x00008800ff1adb82 */ /* 0x000f620000000a00 */
[----:B------:R-:W-:-:S04]  /*05b0*/  @!P5 IADD3 R25, R25, 0x80, RZ ;  /* 0x000000801919d810 */ /* 0x000fc80007ffe0ff */
[----:B------:R-:W-:Y:S01]  /*05c0*/  ISETP.GE.AND P4, PT, R25, R8, PT ;  /* 0x000000081900720c */ /* 0x000fe20003f86270 */
[----:B----4-:R-:W-:-:S12]  /*05d0*/  @!P6 IMAD.WIDE.U32 R20, R19, 0x4, R20 ;  /* 0x000000041314e825 */ /* 0x010fd800078e0014 */
[----:B------:R-:W4:Y:S01]  /*05e0*/  @!P4 LDC.64 R16, c[0x0][0x220] ;  /* 0x00008800ff10cb82 */ /* 0x000f220000000a00 */
[----:B------:R-:W-:Y:S02]  /*05f0*/  @!P4 IADD3 R22, R7, R25, RZ ;  /* 0x000000190716c210 */ /* 0x000fe40007ffe0ff */
[----:B------:R-:W-:-:S04]  /*0600*/  @!P4 IADD3 R25, R25, 0x80, RZ ;  /* 0x000000801919c810 */ /* 0x000fc80007ffe0ff */
[----:B------:R-:W-:Y:S01]  /*0610*/  ISETP.GE.AND P3, PT, R25, R8, PT ;  /* 0x000000081900720c */ /* 0x000fe20003f66270 */
[----:B0-----:R-:W-:-:S12]  /*0620*/  @!P6 IMAD.WIDE.U32 R14, R19, 0x4, R14 ;  /* 0x00000004130ee825 */ /* 0x001fd800078e000e */
[----:B-1----:R-:W0:Y:S01]  /*0630*/  @!P3 LDC.64 R12, c[0x0][0x220] ;  /* 0x00008800ff0cbb82 */ /* 0x002e220000000a00 */
[----:B----4-:R-:W-:Y:S01]  /*0640*/  @!P4 IMAD.WIDE.U32 R16, R22, 0x4, R16 ;  /* 0x000000041610c825 */ /* 0x010fe200078e0010 */
[----:B------:R-:W-:-:S03]  /*0650*/  MOV R19, RZ ;  /* 0x000000ff00137202 */ /* 0x000fc60000000f00 */
[----:B-----5:R-:W-:-:S04]  /*0660*/  @!P5 IMAD.WIDE.U32 R26, R24, 0x4, R26 ;  /* 0x00000004181ad825 */ /* 0x020fc800078e001a */
[----:B--2---:R-:W-:-:S06]  /*0670*/  @!P0 FMUL.FTZ R9, R9, -1.4426950216293334961 ;  /* 0xbfb8aa3b09098820 */ /* 0x004fcc0000410000 */
[----:B------:R-:W1:Y:S02]  /*0680*/  @!P0 MUFU.EX2 R9, R9 ;  /* 0x0000000900098308 */ /* 0x000e640000000800 */
[----:B-1----:R-:W-:Y:S01]  /*0690*/  @!P0 FADD.FTZ R18, R9, 1 ;  /* 0x3f80000009128421 */ /* 0x002fe20000010000 */
[----:B------:R-:W-:-:S05]  /*06a0*/  HFMA2.MMA R9, -RZ, RZ, 0, 0 ;  /* 0x00000000ff097435 */ /* 0x000fca00000001ff */
[----:B------:R-:W3:Y:S05]  /*06b0*/  @!P0 MUFU.RCP R18, R18 ;  /* 0x0000001200128308 */ /* 0x000eea0000001000 */
[----:B------:R1:W2:Y:S02]  /*06c0*/  @!P6 LDG.E R9, desc[UR4][R20.64] ;  /* 0x000000041409e981 */ /* 0x0002a4000c1e1900 */
[----:B-1----:R-:W-:Y:S02]  /*06d0*/  HFMA2.MMA R21, -RZ, RZ, 0, 0 ;  /* 0x00000000ff157435 */ /* 0x002fe400000001ff */
[----:B------:R-:W4:Y:S01]  /*06e0*/  @!P6 LDG.E R20, desc[UR4][R14.64] ;  /* 0x000000040e14e981 */ /* 0x000f22000c1e1900 */
[----:B---3--:R-:W-:Y:S01]  /*06f0*/  @!P0 FMUL.FTZ R23, R18, R11 ;  /* 0x0000000b12178220 */ /* 0x008fe20000410000 */
[----:B------:R-:W-:-:S02]  /*0700*/  @!P3 IADD3 R11, R7, R25, RZ ;  /* 0x00000019070bb210 */ /* 0x000fc40007ffe0ff */
[----:B------:R-:W-:-:S04]  /*0710*/  @!P3 IADD3 R25, R25, 0x80, RZ ;  /* 0x000000801919b810 */ /* 0x000fc80007ffe0ff */
[----:B------:R-:W-:Y:S01]  /*0720*/  ISETP.GE.AND P2, PT, R25, R8, PT ;  /* 0x000000081900720c */ /* 0x000fe20003f46270 */
[----:B------:R1:W3:Y:S02]  /*0730*/  @!P4 LDG.E R21, desc[UR4][R16.64] ;  /* 0x000000041015c981 */ /* 0x0002e4000c1e1900 */
[----:B-1----:R-:W1:Y:S10]  /*0740*/  @!P5 LDC.64 R16, c[0x0][0x228] ;  /* 0x00008a00ff10db82 */ /* 0x002e740000000a00 */
[----:B------:R-:W5:Y:S01]  /*0750*/  @!P2 LDC.64 R14, c[0x0][0x220] ;  /* 0x00008800ff0eab82 */ /* 0x000f620000000a00 */
[----:B------:R-:W-:-:S02]  /*0760*/  @!P2 IADD3 R28, R7, R25, RZ ;  /* 0x00000019071ca210 */ /* 0x000fc40007ffe0ff */
[----:B------:R-:W-:Y:S01]  /*0770*/  @!P2 IADD3 R25, R25, 0x80, RZ ;  /* 0x000000801919a810 */ /* 0x000fe20007ffe0ff */
[----:B0-----:R-:W-:-:S03]  /*0780*/  @!P3 IMAD.WIDE.U32 R12, R11, 0x4, R12 ;  /* 0x000000040b0cb825 */ /* 0x001fc600078e000c */
[----:B------:R-:W-:Y:S02]  /*0790*/  ISETP.GE.AND P1, PT, R25, R8, PT ;  /* 0x000000081900720c */ /* 0x000fe40003f26270 */
[----:B------:R-:W-:Y:S01]  /*07a0*/  MOV R18, RZ ;  /* 0x000000ff00127202 */ /* 0x000fe20000000f00 */
[----:B------:R0:W3:Y:S05]  /*07b0*/  @!P3 LDG.E R19, desc[UR4][R12.64] ;  /* 0x000000040c13b981 */ /* 0x0000ea000c1e1900 */
[----:B------:R5:W3:Y:S01]  /*07c0*/  @!P5 LDG.E R18, desc[UR4][R26.64] ;  /* 0x000000041a12d981 */ /* 0x000ae2000c1e1900 */
[----:B-1----:R-:W-:Y:S01]  /*07d0*/  @!P5 IMAD.WIDE.U32 R16, R24, 0x4, R16 ;  /* 0x000000041810d825 */ /* 0x002fe200078e0010 */
[----:B0-----:R-:W0:Y:S05]  /*07e0*/  @!P3 LDC.64 R12, c[0x0][0x228] ;  /* 0x00008a00ff0cbb82 */ /* 0x001e2a0000000a00 */
[----:B------:R1:W2:Y:S01]  /*07f0*/  @!P5 LDG.E R16, desc[UR4][R16.64] ;  /* 0x000000041010d981 */ /* 0x0002a2000c1e1900 */
[----:B-----5:R-:W-:-:S02]  /*0800*/  @!P2 IMAD.WIDE.U32 R14, R28, 0x4, R14 ;  /* 0x000000041c0ea825 */ /* 0x020fc400078e000e */
[----:B------:R-:W5:Y:S01]  /*0810*/  @!P4 LDC.64 R26, c[0x0][0x228] ;  /* 0x00008a00ff1acb82 */ /* 0x000f620000000a00 */
[----:B-1----:R-:W-:-:S10]  /*0820*/  HFMA2.MMA R17, -RZ, RZ, 0, 0 ;  /* 0x00000000ff117435 */ /* 0x002fd400000001ff */
[----:B------:R1:W3:Y:S02]  /*0830*/  @!P2 LDG.E R17, desc[UR4][R14.64] ;  /* 0x000000040e11a981 */ /* 0x0002e4000c1e1900 */
[----:B-1----:R-:W1:Y:S01]  /*0840*/  @!P1 LDC.64 R14, c[0x0][0x220] ;  /* 0x00008800ff0e9b82 */ /* 0x002e620000000a00 */
[----:B0-----:R-:W-:Y:S01]  /*0850*/  @!P3 IMAD.WIDE.U32 R12, R11, 0x4, R12 ;  /* 0x000000040b0cb825 */ /* 0x001fe200078e000c */
[----:B------:R-:W-:-:S03]  /*0860*/  @!P1 IADD3 R11, R7, R25, RZ ;  /* 0x00000019070b9210 */ /* 0x000fc60007ffe0ff */
[----:B-----5:R-:W-:Y:S02]  /*0870*/  @!P4 IMAD.WIDE.U32 R26, R22, 0x4, R26 ;  /* 0x00000004161ac825 */ /* 0x020fe400078e001a */
[----:B------:R0:W5:Y:S04]  /*0880*/  @!P3 LDG.E R22, desc[UR4][R12.64] ;  /* 0x000000040c16b981 */ /* 0x000168000c1e1900 */
[----:B------:R0:W3:Y:S02]  /*0890*/  @!P4 LDG.E R24, desc[UR4][R26.64] ;  /* 0x000000041a18c981 */ /* 0x0000e4000c1e1900 */
[----:B0-----:R-:W-:Y:S01]  /*08a0*/  MOV R13, RZ ;  /* 0x000000ff000d7202 */ /* 0x001fe20000000f00 */
[----:B------:R-:W0:Y:S01]  /*08b0*/  @!P2 LDC.64 R26, c[0x0][0x228] ;  /* 0x00008a00ff1aab82 */ /* 0x000e220000000a00 */
[----:B-1----:R-:W-:-:S05]  /*08c0*/  @!P1 IMAD.WIDE.U32 R14, R11, 0x4, R14 ;  /* 0x000000040b0e9825 */ /* 0x002fca00078e000e */
[----:B------:R1:W5:Y:S02]  /*08d0*/  @!P1 LDG.E R13, desc[UR4][R14.64] ;  /* 0x000000040e0d9981 */ /* 0x000364000c1e1900 */
[----:B-1----:R-:W1:Y:S01]  /*08e0*/  @!P1 LDC.64 R14, c[0x0][0x228] ;  /* 0x00008a00ff0e9b82 */ /* 0x002e620000000a00 */
[----:B0-----:R-:W-:-:S05]  /*08f0*/  @!P2 IMAD.WIDE.U32 R26, R28, 0x4, R26 ;  /* 0x000000041c1aa825 */ /* 0x001fca00078e001a */
[----:B------:R-:W5:Y:S01]  /*0900*/  @!P2 LDG.E R12, desc[UR4][R26.64] ;  /* 0x000000041a0ca981 */ /* 0x000f62000c1e1900 */
[----:B-1----:R-:W-:-:S05]  /*0910*/  @!P1 IMAD.WIDE.U32 R14, R11, 0x4, R14 ;  /* 0x000000040b0e9825 */ /* 0x002fca00078e000e */
[----:B------:R0:W5:Y:S01]  /*0920*/  @!P1 LDG.E R26, desc[UR4][R14.64] ;  /* 0x000000040e1a9981 */ /* 0x000162000c1e1900 */
[----:B------:R-:W-:Y:S01]  /*0930*/  HFMA2.MMA R11, -RZ, RZ, -0.0 , 0 ;  /* 0x80000000ff0b7435 */ /* 0x000fe200000001ff */
[----:B------:R-:W-:-:S05]  /*0940*/  @!P1 IADD3 R25, R25, 0x80, RZ ;  /* 0x0000008019199810 */ /* 0x000fca0007ffe0ff */
[----:B----4-:R-:W-:Y:S01]  /*0950*/  @!P6 FMUL.FTZ R11, R20, -1.4426950216293334961 ;  /* 0xbfb8aa3b140be820 */ /* 0x010fe20000410000 */
[----:B------:R-:W-:Y:S02]  /*0960*/  ISETP.GE.AND P6, PT, R25, R8, PT ;  /* 0x000000081900720c */ /* 0x000fe40003fc6270 */
[----:B------:R-:W-:-:S11]  /*0970*/  MOV R20, 0x80000000 ;  /* 0x8000000000147802 */ /* 0x000fd60000000f00 */
[----:B0-----:R-:W0:Y:S01]  /*0980*/  @!P6 LDC.64 R14, c[0x0][0x220] ;  /* 0x00008800ff0eeb82 */ /* 0x001e220000000a00 */
[----:B------:R-:W-:Y:S01]  /*0990*/  @!P6 IADD3 R25, R7, R25, RZ ;  /* 0x000000190719e210 */ /* 0x000fe20007ffe0ff */
[----:B--2---:R-:W-:Y:S01]  /*09a0*/  @!P5 FMUL.FTZ R20, R16, -1.4426950216293334961 ;  /* 0xbfb8aa3b1014d820 */ /* 0x004fe20000410000 */
[----:B------:R-:W-:-:S03]  /*09b0*/  HFMA2.MMA R16, -RZ, RZ, -0.0 , 0 ;  /* 0x80000000ff107435 */ /* 0x000fc600000001ff */
[----:B0-----:R-:W-:-:S04]  /*09c0*/  @!P6 IMAD.WIDE.U32 R14, R25, 0x4, R14 ;  /* 0x00000004190ee825 */ /* 0x001fc800078e000e */
[----:B---3--:R-:W-:Y:S01]  /*09d0*/  @!P4 FMUL.FTZ R16, R24, -1.4426950216293334961 ;  /* 0xbfb8aa3b1810c820 */ /* 0x008fe20000410000 */
[----:B------:R-:W-:Y:S01]  /*09e0*/  MOV R24, 0x80000000 ;  /* 0x8000000000187802 */ /* 0x000fe20000000f00 */
[----:B-----5:R-:W-:Y:S01]  /*09f0*/  @!P3 FMUL.FTZ R24, R22, -1.4426950216293334961 ;  /* 0xbfb8aa3b1618b820 */ /* 0x020fe20000410000 */
[----:B------:R-:W-:-:S06]  /*0a00*/  HFMA2.MMA R22, -RZ, RZ, -0.0 , 0 ;  /* 0x80000000ff167435 */ /* 0x000fcc00000001ff */
[----:B------:R-:W-:Y:S01]  /*0a10*/  @!P2 FMUL.FTZ R22, R12, -1.4426950216293334961 ;  /* 0xbfb8aa3b0c16a820 */ /* 0x000fe20000410000 */
[----:B------:R-:W-:Y:S01]  /*0a20*/  MOV R12, 0x80000000 ;  /* 0x80000000000c7802 */ /* 0x000fe20000000f00 */
[----:B------:R-:W-:Y:S01]  /*0a30*/  @!P1 FMUL.FTZ R12, R26, -1.4426950216293334961 ;  /* 0xbfb8aa3b1a0c9820 */ /* 0x000fe20000410000 */
[----:B------:R-:W-:-:S10]  /*0a40*/  HFMA2.MMA R26, -RZ, RZ, 0, 0 ;  /* 0x00000000ff1a7435 */ /* 0x000fd400000001ff */
[----:B------:R0:W2:Y:S02]  /*0a50*/  @!P6 LDG.E R26, desc[UR4][R14.64] ;  /* 0x000000040e1ae981 */ /* 0x0000a4000c1e1900 */
[----:B0-----:R-:W0:Y:S02]  /*0a60*/  @!P6 LDC.64 R14, c[0x0][0x228] ;  /* 0x00008a00ff0eeb82 */ /* 0x001e240000000a00 */
[----:B0-----:R-:W-:-:S05]  /*0a70*/  @!P6 IMAD.WIDE.U32 R14, R25, 0x4, R14 ;  /* 0x00000004190ee825 */ /* 0x001fca00078e000e */
[----:B------:R0:W3:Y:S01]  /*0a80*/  @!P6 LDG.E R27, desc[UR4][R14.64] ;  /* 0x000000040e1be981 */ /* 0x0000e2000c1e1900 */
[----:B------:R-:W0:Y:S01]  /*0a90*/  S2R R25, SR_TID.X ;  /* 0x0000000000197919 */ /* 0x000e220000002100 */
[----:B------:R-:W-:Y:S02]  /*0aa0*/  MOV R28, 0x80000000 ;  /* 0x80000000001c7802 */ /* 0x000fe40000000f00 */
[----:B0-----:R-:W-:-:S04]  /*0ab0*/  IADD3 R15, R25, 0x280, RZ ;  /* 0x00000280190f7810 */ /* 0x001fc80007ffe0ff */
[----:B------:R-:W-:Y:S02]  /*0ac0*/  ISETP.GE.AND P3, PT, R15, R8, PT ;  /* 0x000000080f00720c */ /* 0x000fe40003f66270 */
[----:B------:R-:W-:-:S04]  /*0ad0*/  IADD3 R15, R25, 0x300, RZ ;  /* 0x00000300190f7810 */ /* 0x000fc80007ffe0ff */
[----:B------:R-:W-:Y:S02]  /*0ae0*/  ISETP.GE.AND P2, PT, R15, R8, PT ;  /* 0x000000080f00720c */ /* 0x000fe40003f46270 */
[----:B------:R-:W-:-:S05]  /*0af0*/  IADD3 R15, R25, 0x380, RZ ;  /* 0x00000380190f7810 */ /* 0x000fca0007ffe0ff */
[----:B------:R-:W-:Y:S08]  /*0b00*/  @!P3 MUFU.EX2 R22, R22 ;  /* 0x000000160016b308 */ /* 0x000ff00000000800 */
[----:B------:R-:W-:Y:S01]  /*0b10*/  @!P2 MUFU.EX2 R12, R12 ;  /* 0x0000000c000ca308 */ /* 0x000fe20000000800 */
[----:B------:R-:W-:Y:S04]  /*0b20*/  BSSY B0, `(.L_x_8316) ;  /* 0x0000056000007945 */ /* 0x000fe80003800000 */
[----:B------:R-:W-:Y:S01]  /*0b30*/  BSSY B1, `(.L_x_8317) ;  /* 0x000004e000017945 */ /* 0x000fe20003800000 */
[----:B---3--:R-:W-:Y:S01]  /*0b40*/  @!P6 FMUL.FTZ R28, R27, -1.4426950216293334961 ;  /* 0xbfb8aa3b1b1ce820 */ /* 0x008fe20000410000 */
[----:B------:R-:W-:-:S04]  /*0b50*/  IADD3 R27, R25, 0x80, RZ ;  /* 0x00000080191b7810 */ /* 0x000fc80007ffe0ff */
[----:B------:R-:W-:-:S13]  /*0b60*/  ISETP.GE.AND P1, PT, R27, R8, PT ;  /* 0x000000081b00720c */ /* 0x000fda0003f26270 */
[----:B------:R-:W0:Y:S02]  /*0b70*/  @!P1 MUFU.EX2 R11, R11 ;  /* 0x0000000b000b9308 */ /* 0x000e240000000800 */
[----:B0-----:R-:W-:-:S06]  /*0b80*/  @!P1 FADD.FTZ R29, R11, 1 ;  /* 0x3f8000000b1d9421 */ /* 0x001fcc0000010000 */
[----:B------:R-:W0:Y:S02]  /*0b90*/  @!P1 MUFU.RCP R29, R29 ;  /* 0x0000001d001d9308 */ /* 0x000e240000001000 */
[----:B0-----:R-:W-:Y:S01]  /*0ba0*/  @!P1 FMUL.FTZ R6, R29, R9 ;  /* 0x000000091d069220 */ /* 0x001fe20000410000 */
[----:B------:R-:W-:-:S04]  /*0bb0*/  IADD3 R9, R25, 0x100, RZ ;  /* 0x0000010019097810 */ /* 0x000fc80007ffe0ff */
[----:B------:R-:W-:Y:S02]  /*0bc0*/  ISETP.GE.AND P6, PT, R9, R8, PT ;  /* 0x000000080900720c */ /* 0x000fe40003fc6270 */
[----:B------:R-:W-:-:S04]  /*0bd0*/  IADD3 R9, R25, 0x180, RZ ;  /* 0x0000018019097810 */ /* 0x000fc80007ffe0ff */
[----:B------:R-:W-:Y:S02]  /*0be0*/  ISETP.GE.AND P5, PT, R9, R8, PT ;  /* 0x000000080900720c */ /* 0x000fe40003fa6270 */
[----:B------:R-:W-:-:S04]  /*0bf0*/  IADD3 R9, R25, 0x200, RZ ;  /* 0x0000020019097810 */ /* 0x000fc80007ffe0ff */
[-C--:B------:R-:W-:Y:S01]  /*0c00*/  ISETP.GE.AND P4, PT, R9, R8.reuse, PT ;  /* 0x000000080900720c */ /* 0x080fe20003f86270 */
[----:B------:R-:W0:Y:S01]  /*0c10*/  @!P6 MUFU.EX2 R20, R20 ;  /* 0x000000140014e308 */ /* 0x000e220000000800 */
[----:B------:R-:W-:Y:S02]  /*0c20*/  ISETP.GE.AND P1, PT, R15, R8, PT ;  /* 0x000000080f00720c */ /* 0x000fe40003f26270 */
[----:B------:R-:W1:Y:S09]  /*0c30*/  @!P0 LDC.64 R14, c[0x0][0x218] ;  /* 0x00008600ff0e8b82 */ /* 0x000e720000000a00 */
[----:B------:R-:W3:Y:S01]  /*0c40*/  @!P4 MUFU.EX2 R24, R24 ;  /* 0x000000180018c308 */ /* 0x000ee20000000800 */
[----:B0-----:R-:W-:-:S07]  /*0c50*/  @!P6 FADD.FTZ R11, R20, 1 ;  /* 0x3f800000140be421 */ /* 0x001fce0000010000 */
[----:B------:R-:W0:Y:S08]  /*0c60*/  @!P5 MUFU.EX2 R16, R16 ;  /* 0x000000100010d308 */ /* 0x000e300000000800 */
[----:B------:R-:W4:Y:S01]  /*0c70*/  @!P6 MUFU.RCP R11, R11 ;  /* 0x0000000b000be308 */ /* 0x000f220000001000 */
[----:B---3--:R-:W-:-:S07]  /*0c80*/  @!P4 FADD.FTZ R29, R24, 1 ;  /* 0x3f800000181dc421 */ /* 0x008fce0000010000 */
[----:B------:R-:W3:Y:S01]  /*0c90*/  @!P1 MUFU.EX2 R28, R28 ;  /* 0x0000001c001c9308 */ /* 0x000ee20000000800 */
[----:B0-----:R-:W-:Y:S01]  /*0ca0*/  @!P5 FADD.FTZ R9, R16, 1 ;  /* 0x3f8000001009d421 */ /* 0x001fe20000010000 */
[----:B------:R-:W-:-:S06]  /*0cb0*/  @!P3 FADD.FTZ R16, R22, 1 ;  /* 0x3f8000001610b421 */ /* 0x000fcc0000010000 */
[----:B------:R0:W-:Y:S01]  /*0cc0*/  @!P4 MUFU.RCP R20, R29 ;  /* 0x0000001d0014c308 */ /* 0x0001e20000001000 */
[----:B----4-:R-:W-:Y:S01]  /*0cd0*/  @!P6 FMUL.FTZ R5, R11, R18 ;  /* 0x000000120b05e220 */ /* 0x010fe20000410000 */
[----:B------:R-:W-:Y:S01]  /*0ce0*/  @!P2 FADD.FTZ R11, R12, 1 ;  /* 0x3f8000000c0ba421 */ /* 0x000fe20000010000 */
[----:B0-----:R-:W-:Y:S01]  /*0cf0*/  @!P0 IADD3 R29, R7, R25, RZ ;  /* 0x00000019071d8210 */ /* 0x001fe20007ffe0ff */
[----:B---3--:R-:W-:Y:S01]  /*0d00*/  @!P1 FADD.FTZ R22, R28, 1 ;  /* 0x3f8000001c169421 */ /* 0x008fe20000010000 */
[----:B------:R-:W-:-:S03]  /*0d10*/  @!P0 MOV R25, R27 ;  /* 0x0000001b00198202 */ /* 0x000fc60000000f00 */
[----:B-1----:R-:W-:Y:S01]  /*0d20*/  @!P0 IMAD.WIDE.U32 R14, R29, 0x4, R14 ;  /* 0x000000041d0e8825 */ /* 0x002fe200078e000e */
[----:B------:R-:W0:Y:S04]  /*0d30*/  @!P5 MUFU.RCP R9, R9 ;  /* 0x000000090009d308 */ /* 0x000e280000001000 */
[----:B------:R1:W-:Y:S01]  /*0d40*/  @!P0 STG.E desc[UR4][R14.64], R23 ;  /* 0x000000170e008986 */ /* 0x0003e2000c101904 */
[----:B------:R-:W-:-:S03]  /*0d50*/  ISETP.GE.AND P0, PT, R25, R8, PT ;  /* 0x000000081900720c */ /* 0x000fc60003f06270 */
[----:B------:R-:W3:Y:S08]  /*0d60*/  @!P3 MUFU.RCP R16, R16 ;  /* 0x000000100010b308 */ /* 0x000ef00000001000 */
[----:B------:R-:W4:Y:S08]  /*0d70*/  @!P2 MUFU.RCP R18, R11 ;  /* 0x0000000b0012a308 */ /* 0x000f300000001000 */
[----:B------:R-:W2:Y:S01]  /*0d80*/  @!P1 MUFU.RCP R29, R22 ;  /* 0x00000016001d9308 */ /* 0x000ea20000001000 */
[----:B0-----:R-:W-:Y:S01]  /*0d90*/  @!P5 FMUL.FTZ R4, R9, R21 ;  /* 0x000000150904d220 */ /* 0x001fe20000410000 */
[----:B------:R-:W-:Y:S01]  /*0da0*/  @!P4 FMUL.FTZ R3, R20, R19 ;  /* 0x000000131403c220 */ /* 0x000fe20000410000 */
[----:B---3--:R-:W-:Y:S01]  /*0db0*/  @!P3 FMUL.FTZ R2, R16, R17 ;  /* 0x000000111002b220 */ /* 0x008fe20000410000 */
[----:B----4-:R-:W-:Y:S01]  /*0dc0*/  @!P2 FMUL.FTZ R0, R18, R13 ;  /* 0x0000000d1200a220 */ /* 0x010fe20000410000 */
[----:B--2---:R-:W-:Y:S01]  /*0dd0*/  @!P1 FMUL.FTZ R10, R29, R26 ;  /* 0x0000001a1d0a9220 */ /* 0x004fe20000410000 */
[----:B-1----:R-:W-:Y:S06]  /*0de0*/  @P0 BRA `(.L_x_8318) ;  /* 0x0000000000300947 */ /* 0x002fec0003800000 */
        /* <DEDUP_REMOVED lines=12> */
.L_x_8318:
[----:B------:R-:W-:-:S13]  /*0eb0*/  ISETP.GE.AND P0, PT, R25, R8, PT ;  /* 0x000000081900720c */ /* 0x000fda0003f06270 */
[----:B------:R-:W-:Y:S05]  /*0ec0*/  @P0 BRA `(.L_x_8320) ;  /* 0x0000000000300947 */ /* 0x000fea0003800000 */
[----:B0-----:R-:W0:Y:S01]  /*0ed0*/  LDC.64 R12, c[0x0][0x218] ;  /* 0x00008600ff0c7b82 */ /* 0x001e220000000a00 */
[----:B------:R-:W-:Y:S02]  /*0ee0*/  IADD3 R5, R7, R25, RZ ;  /* 0x0000001907057210 */ /* 0x000fe40007ffe0ff */
[----:B------:R-:W-:-:S03]  /*0ef0*/  IADD3 R25, R25, 0x80, RZ ;  /* 0x0000008019197810 */ /* 0x000fc60007ffe0ff */
[----:B0-----:R-:W-:-:S05]  /*0f00*/  IMAD.WIDE.U32 R12, R5, 0x4, R12 ;  /* 0x00000004050c7825 */ /* 0x001fca00078e000c */
[----:B------:R1:W-:Y:S02]  /*0f10*/  STG.E desc[UR4][R12.64], R4 ;  /* 0x000000040c007986 */ /* 0x0003e4000c101904 */
.L_x_8319:
[----:B------:R-:W-:-:S13]  /*0f20*/  ISETP.GE.AND P0, PT, R25, R8, PT ;  /* 0x000000081900720c */ /* 0x000fda0003f06270 */
[----:B------:R-:W-:Y:S05]  /*0f30*/  @P0 BRA `(.L_x_8321) ;  /* 0x0000000000340947 */ /* 0x000fea0003800000 */
[----:B-1----:R-:W1:Y:S01]  /*0f40*/  LDC.64 R4, c[0x0][0x218] ;  /* 0x00008600ff047b82 */ /* 0x002e620000000a00 */
[----:B------:R-:W-:Y:S02]  /*0f50*/  IADD3 R9, R7, R25, RZ ;  /* 0x0000001907097210 */ /* 0x000fe40007ffe0ff */
[----:B------:R-:W-:-:S03]  /*0f60*/  IADD3 R25, R25, 0x80, RZ ;  /* 0x0000008019197810 */ /* 0x000fc60007ffe0ff */
[----:B-1----:R-:W-:-:S05]  /*0f70*/  IMAD.WIDE.U32 R4, R9, 0x4, R4 ;  /* 0x0000000409047825 */ /* 0x002fca00078e0004 */
[----:B------:R1:W-:Y:S02]  /*0f80*/  STG.E desc[UR4][R4.64], R3 ;  /* 0x0000000304007986 */ /* 0x0003e4000c101904 */
.L_x_8320:
        /* <DEDUP_REMOVED lines=8> */
.L_x_8321:
[----:B------:R-:W-:Y:S05]  /*1010*/  BSYNC B1 ;  /* 0x0000000000017941 */ /* 0x000fea0003800000 */
.L_x_8317:
[----:B------:R-:W-:-:S13]  /*1020*/  ISETP.GE.AND P0, PT, R25, R8, PT ;  /* 0x000000081900720c */ /* 0x000fda0003f06270 */
[----:B--2---:R-:W2:Y:S01]  /*1030*/  @!P0 LDC.64 R2, c[0x0][0x218] ;  /* 0x00008600ff028b82 */ /* 0x004ea20000000a00 */
[----:B------:R-:W-:Y:S02]  /*1040*/  @!P0 IADD3 R5, R7, R25, RZ ;  /* 0x0000001907058210 */ /* 0x000fe40007ffe0ff */
[----:B------:R-:W-:-:S03]  /*1050*/  @!P0 IADD3 R25, R25, 0x80, RZ ;  /* 0x0000008019198810 */ /* 0x000fc60007ffe0ff */
[----:B--2---:R-:W-:-:S05]  /*1060*/  @!P0 IMAD.WIDE.U32 R2, R5, 0x4, R2 ;  /* 0x0000000405028825 */ /* 0x004fca00078e0002 */
[----:B------:R2:W-:Y:S02]  /*1070*/  @!P0 STG.E desc[UR4][R2.64], R0 ;  /* 0x0000000002008986 */ /* 0x0005e4000c101904 */
.L_x_8322:
[----:B------:R-:W-:Y:S05]  /*1080*/  BSYNC B0 ;  /* 0x0000000000007941 */ /* 0x000fea0003800000 */
.L_x_8316:
[----:B------:R-:W-:Y:S05]  /*1090*/  WARPSYNC.ALL ;  /* 0x0000000000007948 */ /* 0x000fea0003800000 */
[----:B------:R-:W-:-:S13]  /*10a0*/  ISETP.GE.AND P0, PT, R25, R8, PT ;  /* 0x000000081900720c */ /* 0x000fda0003f06270 */
[----:B------:R-:W-:Y:S05]  /*10b0*/  @P0 EXIT ;  /* 0x000000000000094d */ /* 0x000fea0003800000 */
[----:B-12---:R-:W1:Y:S01]  /*10c0*/  LDC.64 R2, c[0x0][0x218] ;  /* 0x00008600ff027b82 */ /* 0x006e620000000a00 */
[----:B------:R-:W-:-:S05]  /*10d0*/  IADD3 R7, R7, R25, RZ ;  /* 0x0000001907077210 */ /* 0x000fca0007ffe0ff */
[----:B-1----:R-:W-:-:S05]  /*10e0*/  IMAD.WIDE.U32 R2, R7, 0x4, R2 ;  /* 0x0000000407027825 */ /* 0x002fca00078e0002 */
[----:B------:R-:W-:Y:S01]  /*10f0*/  STG.E desc[UR4][R2.64], R10 ;  /* 0x0000000a02007986 */ /* 0x000fe2000c101904 */
[----:B------:R-:W-:Y:S05]  /*1100*/  EXIT ;  /* 0x000000000000794d */ /* 0x000fea0003800000 */
.L_x_8323:
        /* <DEDUP_REMOVED lines=15> */
.L_x_9619:


//--------------------- .text._ZN2at6native29vectorized_elementwise_kernelILi4EZZZNS0_10glu_kernelERNS_18TensorIteratorBaseEENKUlvE_clEvENKUlvE0_clEvEUlffE_St5arrayIPcLm3EEEEviT0_T1_ --------------------------
	.section	.text._ZN2at6native29vectorized_elementwise_kernelILi4EZZZNS0_10glu_kernelERNS_18TensorIteratorBaseEENKUlvE_clEvENKUlvE0_clEvEUlffE_St5arrayIPcLm3EEEEviT0_T1_,"ax",@progbits
	.align	128
        .global         _ZN2at6native29vectorized_elementwise_kernelILi4EZZZNS0_10glu_kernelERNS_18TensorIteratorBaseEENKUlvE_clEvENKUlvE0_clEvEUlffE_St5arrayIPcLm3EEEEviT0_T1_
        .type           _ZN2at6native29vectorized_elementwise_kernelILi4EZZZNS0_10glu_kernelERNS_18TensorIteratorBaseEENKUlvE_clEvENKUlvE0_clEvEUlffE_St5arrayIPcLm3EEEEviT0_T1_,@function
        .size           _ZN2at6native29vectorized_elementwise_kernelILi4EZZZNS0_10glu_kernelERNS_18TensorIteratorBaseEENKUlvE_clEvENKUlvE0_clEvEUlffE_St5arrayIPcLm3EEEEviT0_T1_,(.L_x_9620 - _ZN2at6native29vectorized_elementwise_kernelILi4EZZZNS0_10glu_kernelERNS_18TensorIteratorBaseEENKUlvE_clEvENKUlvE0_clEvEUlffE_St5arrayIPcLm3EEEEviT0_T1_)
        .other          _ZN2at6native29vectorized_elementwise_kernelILi4EZZZNS0_10glu_kernelERNS_18TensorIteratorBaseEENKUlvE_clEvENKUlvE0_clEvEUlffE_St5arrayIPcLm3EEEEviT0_T1_,@"STO_CUDA_ENTRY STV_DEFAULT"
_ZN2at6native29vectorized_elementwise_kernelILi4EZZZNS0_10glu_kernelERNS_18TensorIteratorBaseEENKUlvE_clEvENKUlvE0_clEvEUlffE_St5arrayIPcLm3EEEEviT0_T1_:
.text._ZN2at6native29vectorized_elementwise_kernelILi4EZZZNS0_10glu_kernelERNS_18TensorIteratorBaseEENKUlvE_clEvENKUlvE0_clEvEUlffE_St5arrayIPcLm3EEEEviT0_T1_:
        /* <DEDUP_REMOVED lines=13> */
[----:B------:R-:W2:Y:S04]  /*00d0*/  LDG.E.128 R20, desc[UR4][R26.64] ;  /* 0x000000041a147981 */ /* 0x000ea8000c1e1d00 */
[----:B------:R-:W3:Y:S01]  /*00e0*/  LDG.E.128 R16, desc[UR4][R26.64+0x800] ;  /* 0x000800041a107981 */ /* 0x000ee2000c1e1d00 */
[----:B0-----:R-:W-:-:S04]  /*00f0*/  IMAD.WIDE R2, R7, 0x4, R2 ;  /* 0x0000000407027825 */ /* 0x001fc800078e0202 */
[----:B------:R-:W-:-:S05]  /*0100*/  IMAD.WIDE.U32 R24, R0, 0x10, R2 ;  /* 0x0000001000187825 */ /* 0x000fca00078e0002 */
[----:B------:R-:W4:Y:S04]  /*0110*/  LDG.E.128 R12, desc[UR4][R24.64] ;  /* 0x00000004180c7981 */ /* 0x000f28000c1e1d00 */
[----:B------:R-:W5:Y:S01]  /*0120*/  LDG.E.128 R8, desc[UR4][R24.64+0x800] ;  /* 0x0008000418087981 */ /* 0x000f62000c1e1d00 */
[----:B--2---:R-:W-:Y:S01]  /*0130*/  FMUL.FTZ R4, R22, -1.4426950216293334961 ;  /* 0xbfb8aa3b16047820 */ /* 0x004fe20000410000 */
[----:B------:R-:W-:Y:S01]  /*0140*/  FMUL.FTZ R3, R23, -1.4426950216293334961 ;  /* 0xbfb8aa3b17037820 */ /* 0x000fe20000410000 */
[----:B------:R-:W-:Y:S01]  /*0150*/  FMUL.FTZ R6, R21, -1.4426950216293334961 ;  /* 0xbfb8aa3b15067820 */ /* 0x000fe20000410000 */
[----:B------:R-:W-:Y:S01]  /*0160*/  FMUL.FTZ R21, R20, -1.4426950216293334961 ;  /* 0xbfb8aa3b14157820 */ /* 0x000fe20000410000 */
[----:B---3--:R-:W-:Y:S01]  /*0170*/  FMUL.FTZ R2, R19, -1.4426950216293334961 ;  /* 0xbfb8aa3b13027820 */ /* 0x008fe20000410000 */
[----:B------:R-:W-:Y:S01]  /*0180*/  FMUL.FTZ R18, R18, -1.4426950216293334961 ;  /* 0xbfb8aa3b12127820 */ /* 0x000fe20000410000 */
[----:B------:R-:W0:Y:S01]  /*0190*/  MUFU.EX2 R4, R4 ;  /* 0x0000000400047308 */ /* 0x000e220000000800 */
[----:B------:R-:W-:Y:S01]  /*01a0*/  FMUL.FTZ R19, R16, -1.4426950216293334961 ;  /* 0xbfb8aa3b10137820 */ /* 0x000fe20000410000 */
[----:B------:R-:W-:-:S06]  /*01b0*/  FMUL.FTZ R17, R17, -1.4426950216293334961 ;  /* 0xbfb8aa3b11117820 */ /* 0x000fcc0000410000 */
[----:B------:R-:W1:Y:S08]  /*01c0*/  MUFU.EX2 R3, R3 ;  /* 0x0000000300037308 */ /* 0x000e700000000800 */
[----:B------:R-:W2:Y:S01]  /*01d0*/  MUFU.EX2 R2, R2 ;  /* 0x0000000200027308 */ /* 0x000ea20000000800 */
[----:B0-----:R-:W-:-:S07]  /*01e0*/  FADD.FTZ R5, R4, 1 ;  /* 0x3f80000004057421 */ /* 0x001fce0000010000 */
[----:B------:R-:W-:Y:S01]  /*01f0*/  MUFU.EX2 R18, R18 ;  /* 0x0000001200127308 */ /* 0x000fe20000000800 */
[----:B-1----:R-:W-:-:S07]  /*0200*/  FADD.FTZ R16, R3, 1 ;  /* 0x3f80000003107421 */ /* 0x002fce0000010000 */
[----:B------:R-:W0:Y:S01]  /*0210*/  MUFU.EX2 R6, R6 ;  /* 0x0000000600067308 */ /* 0x000e220000000800 */
[----:B--2---:R-:W-:Y:S02]  /*0220*/  FADD.FTZ R4, R2, 1 ;  /* 0x3f80000002047421 */ /* 0x004fe40000010000 */
[----:B------:R-:W1:Y:S05]  /*0230*/  LDC.64 R2, c[0x0][0x218] ;  /* 0x00008600ff027b82 */ /* 0x000e6a0000000a00 */
[----:B------:R-:W2:Y:S08]  /*0240*/  MUFU.EX2 R21, R21 ;  /* 0x0000001500157308 */ /* 0x000eb00000000800 */
[----:B------:R3:W4:Y:S01]  /*0250*/  MUFU.EX2 R20, R17 ;  /* 0x0000001100147308 */ /* 0x0007220000000800 */
[----:B0-----:R-:W-:-:S07]  /*0260*/  FADD.FTZ R6, R6, 1 ;  /* 0x3f80000006067421 */ /* 0x001fce0000010000 */
[----:B------:R-:W0:Y:S01]  /*0270*/  MUFU.EX2 R19, R19 ;  /* 0x0000001300137308 */ /* 0x000e220000000800 */
[----:B---3--:R-:W-:Y:S01]  /*0280*/  FADD.FTZ R17, R18, 1 ;  /* 0x3f80000012117421 */ /* 0x008fe20000010000 */
[----:B--2---:R-:W-:Y:S01]  /*0290*/  FADD.FTZ R21, R21, 1 ;  /* 0x3f80000015157421 */ /* 0x004fe20000010000 */
[----:B-1----:R-:W-:-:S05]  /*02a0*/  IMAD.WIDE.U32 R2, R7, 0x4, R2 ;  /* 0x0000000407027825 */ /* 0x002fca00078e0002 */
[----:B------:R-:W1:Y:S01]  /*02b0*/  MUFU.RCP R5, R5 ;  /* 0x0000000500057308 */ /* 0x000e620000001000 */
[----:B----4-:R-:W-:Y:S01]  /*02c0*/  FADD.FTZ R18, R20, 1 ;  /* 0x3f80000014127421 */ /* 0x010fe20000010000 */
[----:B------:R-:W-:-:S06]  /*02d0*/  IMAD.WIDE R2, R0, 0x10, R2 ;  /* 0x0000001000027825 */ /* 0x000fcc00078e0202 */
[----:B------:R-:W2:Y:S01]  /*02e0*/  MUFU.RCP R16, R16 ;  /* 0x0000001000107308 */ /* 0x000ea20000001000 */
[----:B0-----:R-:W-:-:S07]  /*02f0*/  FADD.FTZ R19, R19, 1 ;  /* 0x3f80000013137421 */ /* 0x001fce0000010000 */
[----:B------:R-:W0:Y:S01]  /*0300*/  MUFU.RCP R6, R6 ;  /* 0x0000000600067308 */ /* 0x000e220000001000 */
[----:B-1----:R-:W-:-:S07]  /*0310*/  FMUL.FTZ R14, R14, R5 ;  /* 0x000000050e0e7220 */ /* 0x002fce0000410000 */
[----:B------:R-:W1:Y:S01]  /*0320*/  MUFU.RCP R21, R21 ;  /* 0x0000001500157308 */ /* 0x000e620000001000 */
[----:B--2---:R-:W-:-:S07]  /*0330*/  FMUL.FTZ R15, R15, R16 ;  /* 0x000000100f0f7220 */ /* 0x004fce0000410000 */
[----:B------:R-:W5:Y:S01]  /*0340*/  MUFU.RCP R4, R4 ;  /* 0x0000000400047308 */ /* 0x000f620000001000 */
[----:B0-----:R-:W-:-:S07]  /*0350*/  FMUL.FTZ R13, R13, R6 ;  /* 0x000000060d0d7220 */ /* 0x001fce0000410000 */
[----:B------:R-:W0:Y:S01]  /*0360*/  MUFU.RCP R17, R17 ;  /* 0x0000001100117308 */ /* 0x000e220000001000 */
[----:B-1----:R-:W-:-:S05]  /*0370*/  FMUL.FTZ R12, R12, R21 ;  /* 0x000000150c0c7220 */ /* 0x002fca0000410000 */
[----:B------:R-:W-:Y:S02]  /*0380*/  STG.E.128 desc[UR4][R2.64], R12 ;  /* 0x0000000c02007986 */ /* 0x000fe4000c101d04 */
[----:B------:R-:W1:Y:S01]  /*0390*/  MUFU.RCP R18, R18 ;  /* 0x0000001200127308 */ /* 0x000e620000001000 */
[----:B-----5:R-:W-:-:S07]  /*03a0*/  FMUL.FTZ R11, R11, R4 ;  /* 0x000000040b0b7220 */ /* 0x020fce0000410000 */
[----:B------:R-:W2:Y:S01]  /*03b0*/  MUFU.RCP R19, R19 ;  /* 0x0000001300137308 */ /* 0x000ea20000001000 */
[----:B0-----:R-:W-:Y:S01]  /*03c0*/  FMUL.FTZ R10, R10, R17 ;  /* 0x000000110a0a7220 */ /* 0x001fe20000410000 */
[----:B-1----:R-:W-:Y:S01]  /*03d0*/  FMUL.FTZ R9, R9, R18 ;  /* 0x0000001209097220 */ /* 0x002fe20000410000 */
[----:B--2---:R-:W-:-:S05]  /*03e0*/  FMUL.FTZ R8, R8, R19 ;  /* 0x0000001308087220 */ /* 0x004fca0000410000 */
[----:B------:R-:W-:Y:S01]  /*03f0*/  STG.E.128 desc[UR4][R2.64+0x800], R8 ;  /* 0x0008000802007986 */ /* 0x000fe2000c101d04 */
[----:B------:R-:W-:Y:S05]  /*0400*/  EXIT ;  /* 0x000000000000794d */ /* 0x000fea0003800000 */
.L_x_8324:
        /* <DEDUP_REMOVED lines=164> */
.L_x_8327:
[----:B------:R-:W-:-:S13]  /*0e50*/  ISETP.GE.AND P0, PT, R25, R8, PT ;  /* 0x000000081900720c */ /* 0x000fda0003f06270 */
[----:B------:R-:W-:Y:S05]  /*0e60*/  @P0 BRA `(.L_x_8329) ;  /* 0x0000000000300947 */ /* 0x000fea0003800000 */
[----:B0-----:R-:W0:Y:S01]  /*0e70*/  LDC.64 R12, c[0x0][0x218] ;  /* 0x00008600ff0c7b82 */ /* 0x001e220000000a00 */
[----:B------:R-:W-:Y:S02]  /*0e80*/  IADD3 R5, R7, R25, RZ ;  /* 0x0000001907057210 */ /* 0x000fe40007ffe0ff */
[----:B------:R-:W-:-:S03]  /*0e90*/  IADD3 R25, R25, 0x80, RZ ;  /* 0x0000008019197810 */ /* 0x000fc60007ffe0ff */
[----:B0-----:R-:W-:-:S05]  /*0ea0*/  IMAD.WIDE.U32 R12, R5, 0x4, R12 ;  /* 0x00000004050c7825 */ /* 0x001fca00078e000c */
[----:B------:R1:W-:Y:S02]  /*0eb0*/  STG.E desc[UR4][R12.64], R4 ;  /* 0x000000040c007986 */ /* 0x0003e4000c101904 */
.L_x_8328:
[----:B------:R-:W-:-:S13]  /*0ec0*/  ISETP.GE.AND P0, PT, R25, R8, PT ;  /* 0x000000081900720c */ /* 0x000fda0003f06270 */
[----:B------:R-:W-:Y:S05]  /*0ed0*/  @P0 BRA `(.L_x_8330) ;  /* 0x0000000000340947 */ /* 0x000fea0003800000 */
[----:B-1----:R-:W1:Y:S01]  /*0ee0*/  LDC.64 R4, c[0x0][0x218] ;  /* 0x00008600ff047b82 */ /* 0x002e620000000a00 */
[----:B------:R-:W-:Y:S02]  /*0ef0*/  IADD3 R9, R7, R25, RZ ;  /* 0x0000001907097210 */ /* 0x000fe40007ffe0ff */
[----:B------:R-:W-:-:S03]  /*0f00*/  IADD3 R25, R25, 0x80, RZ ;  /* 0x0000008019197810 */ /* 0x000fc60007ffe0ff */
[----:B-1----:R-:W-:-:S05]  /*0f10*/  IMAD.WIDE.U32 R4, R9, 0x4, R4 ;  /* 0x0000000409047825 */ /* 0x002fca00078e0004 */
[----:B------:R1:W-:Y:S02]  /*0f20*/  STG.E desc[UR4][R4.64], R3 ;  /* 0x0000000304007986 */ /* 0x0003e4000c101904 */
.L_x_8329:
        /* <DEDUP_REMOVED lines=8> */
.L_x_8330:
[----:B------:R-:W-:Y:S05]  /*0fb0*/  BSYNC B1 ;  /* 0x0000000000017941 */ /* 0x000fea0003800000 */
.L_x_8326:
[----:B------:R-:W-:-:S13]  /*0fc0*/  ISETP.GE.AND P0, PT, R25, R8, PT ;  /* 0x000000081900720c */ /* 0x000fda0003f06270 */
[----:B--2---:R-:W2:Y:S01]  /*0fd0*/  @!P0 LDC.64 R2, c[0x0][0x218] ;  /* 0x00008600ff028b82 */ /* 0x004ea20000000a00 */
[----:B------:R-:W-:Y:S02]  /*0fe0*/  @!P0 IADD3 R5, R7, R25, RZ ;  /* 0x0000001907058210 */ /* 0x000fe40007ffe0ff */
[----:B------:R-:W-:-:S03]  /*0ff0*/  @!P0 IADD3 R25, R25, 0x80, RZ ;  /* 0x0000008019198810 */ /* 0x000fc60007ffe0ff */
[----:B--2---:R-:W-:-:S05]  /*1000*/  @!P0 IMAD.WIDE.U32 R2, R5, 0x4, R2 ;  /* 0x0000000405028825 */ /* 0x004fca00078e0002 */
[----:B------:R2:W-:Y:S02]  /*1010*/  @!P0 STG.E desc[UR4][R2.64], R0 ;  /* 0x0000000002008986 */ /* 0x0005e4000c101904 */
.L_x_8331:
[----:B------:R-:W-:Y:S05]  /*1020*/  BSYNC B0 ;  /* 0x0000000000007941 */ /* 0x000fea0003800000 */
.L_x_8325:
        /* <DEDUP_REMOVED lines=8> */
.L_x_8332:
        /* <DEDUP_REMOVED lines=13> */
.L_x_9620:


//--------------------- .text._ZN2at6native29vectorized_elementwise_kernelILi8EZZZNS0_10glu_kernelERNS_18TensorIteratorBaseEENKUlvE_clEvENKUlvE0_clEvEUlffE_St5arrayIPcLm3EEEEviT0_T1_ --------------------------
	.section	.text._ZN2at6native29vectorized_elementwise_kernelILi8EZZZNS0_10glu_kernelERNS_18TensorIteratorBaseEENKUlvE_clEvENKUlvE0_clEvEUlffE_St5arrayIPcLm3EEEEviT0_T1_,"ax",@progbits
	.align	128
        .global         _ZN2at6native29vectorized_elementwise_kernelILi8EZZZNS0_10glu_kernelERNS_18TensorIteratorBaseEENKUlvE_clEvENKUlvE0_clEvEUlffE_St5arrayIPcLm3EEEEviT0_T1_
        .type           _ZN2at6native29vectorized_elementwise_kernelILi8EZZZNS0_10glu_kernelERNS_18TensorIteratorBaseEENKUlvE_clEvENKUlvE0_clEvEUlffE_St5arrayIPcLm3EEEEviT0_T1_,@function
        .size           _ZN2at6native29vectorized_elementwise_kernelILi8EZZZNS0_10glu_kernelERNS_18TensorIteratorBaseEENKUlvE_clEvENKUlvE0_clEvEUlffE_St5arrayIPcLm3EEEEviT0_T1_,(.L_x_9621 - _ZN2at6native29vectorized_elementwise_kernelILi8EZZZNS0_10glu_kernelERNS_18TensorIteratorBaseEENKUlvE_clEvENKUlvE0_clEvEUlffE_St5arrayIPcLm3EEEEviT0_T1_)
        .other          _ZN2at6native29vectorized_elementwise_kernelILi8EZZZNS0_10glu_kernelERNS_18TensorIteratorBaseEENKUlvE_clEvENKUlvE0_clEvEUlffE_St5arrayIPcLm3EEEEviT0_T1_,@"STO_CUDA_ENTRY STV_DEFAULT"
_ZN2at6native29vectorized_elementwise_kernelILi8EZZZNS0_10glu_kernelERNS_18TensorIteratorBaseEENKUlvE_clEvENKUlvE0_clEvEUlffE_St5arrayIPcLm3EEEEviT0_T1_:
.text._ZN2at6native29vectorized_elementwise_kernelILi8EZZZNS0_10glu_kernelERNS_18TensorIteratorBaseEENKUlvE_clEvENKUlvE0_clEvEUlffE_St5arrayIPcLm3EEEEviT0_T1_:
        /* <DEDUP_REMOVED lines=65> */
.L_x_8333:
        /* <DEDUP_REMOVED lines=164> */
.L_x_8336:
[----:B------:R-:W-:-:S13]  /*0e50*/  ISETP.GE.AND P0, PT, R25, R8, PT ;  /* 0x000000081900720c */ /* 0x000fda0003f06270 */
[----:B------:R-:W-:Y:S05]  /*0e60*/  @P0 BRA `(.L_x_8338) ;  /* 0x0000000000300947 */ /* 0x000fea0003800000 */
[----:B0-----:R-:W0:Y:S01]  /*0e70*/  LDC.64 R12, c[0x0][0x218] ;  /* 0x00008600ff0c7b82 */ /* 0x001e220000000a00 */
[----:B------:R-:W-:Y:S02]  /*0e80*/  IADD3 R5, R7, R25, RZ ;  /* 0x0000001907057210 */ /* 0x000fe40007ffe0ff */
[----:B------:R-:W-:-:S03]  /*0e90*/  IADD3 R25, R25, 0x80, RZ ;  /* 0x0000008019197810 */ /* 0x000fc60007ffe0ff */
[----:B0-----:R-:W-:-:S05]  /*0ea0*/  IMAD.WIDE.U32 R12, R5, 0x4, R12 ;  /* 0x00000004050c7825 */ /* 0x001fca00078e000c */
[----:B------:R1:W-:Y:S02]  /*0eb0*/  STG.E desc[UR4][R12.64], R4 ;  /* 0x000000040c007986 */ /* 0x0003e4000c101904 */
.L_x_8337:
[----:B------:R-:W-:-:S13]  /*0ec0*/  ISETP.GE.AND P0, PT, R25, R8, PT ;  /* 0x000000081900720c */ /* 0x000fda0003f06270 */
[----:B------:R-:W-:Y:S05]  /*0ed0*/  @P0 BRA `(.L_x_8339) ;  /* 0x0000000000340947 */ /* 0x000fea0003800000 */
[----:B-1----:R-:W1:Y:S01]  /*0ee0*/  LDC.64 R4, c[0x0][0x218] ;  /* 0x00008600ff047b82 */ /* 0x002e620000000a00 */
[----:B------:R-:W-:Y:S02]  /*0ef0*/  IADD3 R9, R7, R25, RZ ;  /* 0x0000001907097210 */ /* 0x000fe40007ffe0ff */
[----:B------:R-:W-:-:S03]  /*0f00*/  IADD3 R25, R25, 0x80, RZ ;  /* 0x0000008019197810 */ /* 0x000fc60007ffe0ff */
[----:B-1----:R-:W-:-:S05]  /*0f10*/  IMAD.WIDE.U32 R4, R9, 0x4, R4 ;  /* 0x0000000409047825 */ /* 0x002fca00078e0004 */
[----:B------:R1:W-:Y:S02]  /*0f20*/  STG.E desc[UR4][R4.64], R3 ;  /* 0x0000000304007986 */ /* 0x0003e4000c101904 */
.L_x_8338:
        /* <DEDUP_REMOVED lines=8> */
.L_x_8339:
[----:B------:R-:W-:Y:S05]  /*0fb0*/  BSYNC B1 ;  /* 0x0000000000017941 */ /* 0x000fea0003800000 */
.L_x_8335:
[----:B------:R-:W-:-:S13]  /*0fc0*/  ISETP.GE.AND P0, PT, R25, R8, PT ;  /* 0x000000081900720c */ /* 0x000fda0003f06270 */
[----:B--2---:R-:W2:Y:S01]  /*0fd0*/  @!P0 LDC.64 R2, c[0x0][0x218] ;  /* 0x00008600ff028b82 */ /* 0x004ea20000000a00 */
[----:B------:R-:W-:Y:S02]  /*0fe0*/  @!P0 IADD3 R5, R7, R25, RZ ;  /* 0x0000001907058210 */ /* 0x000fe40007ffe0ff */
[----:B------:R-:W-:-:S03]  /*0ff0*/  @!P0 IADD3 R25, R25, 0x80, RZ ;  /* 0x0000008019198810 */ /* 0x000fc60007ffe0ff */
[----:B--2---:R-:W-:-:S05]  /*1000*/  @!P0 IMAD.WIDE.U32 R2, R5, 0x4, R2 ;  /* 0x0000000405028825 */ /* 0x004fca00078e0002 */
[----:B------:R2:W-:Y:S02]  /*1010*/  @!P0 STG.E desc[UR4][R2.64], R0 ;  /* 0x0000000002008986 */ /* 0x0005e4000c101904 */
.L_x_8340:
[----:B------:R-:W-:Y:S05]  /*1020*/  BSYNC B0 ;  /* 0x0000000000007941 */ /* 0x000fea0003800000 */
.L_x_8334:
        /* <DEDUP_REMOVED lines=8> */
.L_x_8341:
        /* <DEDUP_REMOVED lines=13> */
.L_x_9621:


//--------------------- .text._ZN2at6native18elementwise_kernelILi128ELi4EZNS0_15gpu_kernel_implIZZZNS0_10glu_kernelERNS_18TensorIteratorBaseEENKUlvE_clEvENKUlvE_clEvEUlddE_EEvS4_RKT_EUliE_EEviT1_ --------------------------
	.section	.text._ZN2at6native18elementwise_kernelILi128ELi4EZNS0_15gpu_kernel_implIZZZNS0_10glu_kernelERNS_18TensorIteratorBaseEENKUlvE_clEvENKUlvE_clEvEUlddE_EEvS4_RKT_EUliE_EEviT1_,"ax",@progbits
	.align	128
        .global         _ZN2at6native18elementwise_kernelILi128ELi4EZNS0_15gpu_kernel_implIZZZNS0_10glu_kernelERNS_18TensorIteratorBaseEENKUlvE_clEvENKUlvE_clEvEUlddE_EEvS4_RKT_EUliE_EEviT1_
        .type           _ZN2at6native18elementwise_kernelILi128ELi4EZNS0_15gpu_kernel_implIZZZNS0_10glu_kernelERNS_18TensorIteratorBaseEENKUlvE_clEvENKUlvE_clEvEUlddE_EEvS4_RKT_EUliE_EEviT1_,@function
        .size           _ZN2at6native18elementwise_kernelILi128ELi4EZNS0_15gpu_kernel_implIZZZNS0_10glu_kernelERNS_18TensorIteratorBaseEENKUlvE_clEvENKUlvE_clEvEUlddE_EEvS4_RKT_EUliE_EEviT1_,(.L_x_9565 - _ZN2at6native18elementwise_kernelILi128ELi4EZNS0_15gpu_kernel_implIZZZNS0_10glu_kernelERNS_18TensorIteratorBaseEENKUlvE_clEvENKUlvE_clEvEUlddE_EEvS4_RKT_EUliE_EEviT1_)
        .other          _ZN2at6native18elementwise_kernelILi128ELi4EZNS0_15gpu_kernel_implIZZZNS0_10glu_kernelERNS_18TensorIteratorBaseEENKUlvE_clEvENKUlvE_clEvEUlddE_EEvS4_RKT_EUliE_EEviT1_,@"STO_CUDA_ENTRY STV_DEFAULT"
_ZN2at6native18elementwise_kernelILi128ELi4EZNS0_15gpu_kernel_implIZZZNS0_10glu_kernelERNS_18TensorIteratorBaseEENKUlvE_clEvENKUlvE_clEvEUlddE_EEvS4_RKT_EUliE_EEviT1_:
.text._ZN2at6native18elementwise_kernelILi128ELi4EZNS0_15gpu_kernel_implIZZZNS0_10glu_kernelERNS_18TensorIteratorBaseEENKUlvE_clEvENKUlvE_clEvEUlddE_EEvS4_RKT_EUliE_EEviT1_:
        /* <DEDUP_REMOVED lines=364> */
.L_x_8344:
        /* <DEDUP_REMOVED lines=21> */
.L_x_8348:
[----:B------:R-:W2:Y:S02]  /*1810*/  LDG.E.U8 R2, desc[UR36][R2.64] ;  /* 0x0000002402027981 */ /* 0x000ea4000c1e1100 */
[----:B--2---:R0:W1:Y:S01]  /*1820*/  I2F.F64.U16 R18, R2 ;  /* 0x0000000200127312 */ /* 0x0040620000101800 */
[----:B------:R-:W-:Y:S05]  /*1830*/  BRA `(.L_x_8350) ;  /* 0x0000000c00707947 */ /* 0x000fea0003800000 */
.L_x_8347:
        /* <DEDUP_REMOVED lines=9> */
.L_x_8352:
[----:B------:R-:W2:Y:S02]  /*18d0*/  LDG.E R2, desc[UR36][R2.64] ;  /* 0x0000002402027981 */ /* 0x000ea4000c1e1900 */
[----:B--2---:R0:W1:Y:S01]  /*18e0*/  I2F.F64 R18, R2 ;  /* 0x0000000200127312 */ /* 0x0040620000201c00 */
[----:B------:R-:W-:Y:S05]  /*18f0*/  BRA `(.L_x_8350) ;  /* 0x0000000c00407947 */ /* 0x000fea0003800000 */
.L_x_8351:
[----:B------:R-:W2:Y:S02]  /*1900*/  LDG.E.U16 R2, desc[UR36][R2.64] ;  /* 0x0000002402027981 */ /* 0x000ea4000c1e1500 */
[----:B--2---:R0:W1:Y:S01]  /*1910*/  I2F.F64.S16 R18, R2 ;  /* 0x0000000200127312 */ /* 0x0040620000101c00 */
[----:B------:R-:W-:Y:S05]  /*1920*/  BRA `(.L_x_8350) ;  /* 0x0000000c00347947 */ /* 0x000fea0003800000 */
.L_x_8346:
        /* <DEDUP_REMOVED lines=10> */
.L_x_8354:
[----:B------:R-:W2:Y:S02]  /*19d0*/  LDG.E.U16 R0, desc[UR36][R2.64] ;  /* 0x0000002402007981 */ /* 0x000ea4000c1e1500 */
[----:B--2---:R-:W-:-:S05]  /*19e0*/  HADD2.F32 R0, -RZ, R0.H0_H0 ;  /* 0x20000000ff007230 */ /* 0x004fca0000004100 */
[----:B------:R-:W-:-:S04]  /*19f0*/  FMUL.FTZ R0, R0, 1 ;  /* 0x3f80000000007820 */ /* 0x000fc80000410000 */
[----:B------:R0:W1:Y:S01]  /*1a00*/  F2F.F64.F32 R18, R0 ;  /* 0x0000000000127310 */ /* 0x0000620000201800 */
[----:B------:R-:W-:Y:S05]  /*1a10*/  BRA `(.L_x_8350) ;  /* 0x0000000800f87947 */ /* 0x000fea0003800000 */
.L_x_8353:
        /* <DEDUP_REMOVED lines=10> */
.L_x_8356:
[----:B------:R-:W2:Y:S02]  /*1ac0*/  LDG.E.U16 R2, desc[UR36][R2.64] ;  /* 0x0000002402027981 */ /* 0x000ea4000c1e1500 */
[----:B--2---:R-:W-:-:S05]  /*1ad0*/  HADD2.F32 R0, -RZ, R2.H0_H0 ;  /* 0x20000002ff007230 */ /* 0x004fca0000004100 */
[----:B------:R-:W-:-:S04]  /*1ae0*/  FMUL.FTZ R0, R0, 1 ;  /* 0x3f80000000007820 */ /* 0x000fc80000410000 */
[----:B------:R0:W1:Y:S01]  /*1af0*/  F2F.F64.F32 R18, R0 ;  /* 0x0000000000127310 */ /* 0x0000620000201800 */
[----:B------:R-:W-:Y:S05]  /*1b00*/  BRA `(.L_x_8350) ;  /* 0x0000000800bc7947 */ /* 0x000fea0003800000 */
.L_x_8355:
[----:B------:R0:W5:Y:S01]  /*1b10*/  LDG.E.64 R18, desc[UR36][R2.64] ;  /* 0x0000002402127981 */ /* 0x000162000c1e1b00 */
[----:B------:R-:W-:Y:S05]  /*1b20*/  BRA `(.L_x_8350) ;  /* 0x0000000800b47947 */ /* 0x000fea0003800000 */
.L_x_8345:
        /* <DEDUP_REMOVED lines=9> */
[----:B------:R-:W-:Y:S02]  /*1bc0*/  MOV R18, RZ ;  /* 0x000000ff00127202 */ /* 0x000fe40000000f00 */
[----:B--2---:R-:W-:-:S04]  /*1bd0*/  ISETP.NE.AND P0, PT, R2, RZ, PT ;  /* 0x000000ff0200720c */ /* 0x004fc80003f05270 */
[----:B------:R-:W-:Y:S01]  /*1be0*/  FSEL R19, RZ, 1.875, !P0 ;  /* 0x3ff00000ff137808 */ /* 0x000fe20004000000 */
[----:B------:R-:W-:Y:S08]  /*1bf0*/  BRA `(.L_x_8350) ;  /* 0x0000000800807947 */ /* 0x000ff00003800000 */
.L_x_8359:
[----:B------:R0:W5:Y:S01]  /*1c00*/  LDG.E.64 R18, desc[UR36][R2.64] ;  /* 0x0000002402127981 */ /* 0x000162000c1e1b00 */
[----:B------:R-:W-:Y:S05]  /*1c10*/  BRA `(.L_x_8350) ;  /* 0x0000000800787947 */ /* 0x000fea0003800000 */
.L_x_8358:
        /* <DEDUP_REMOVED lines=28> */
.L_x_8361:
        /* <DEDUP_REMOVED lines=13> */
[----:B------:R0:W1:Y:S01]  /*1eb0*/  F2F.F64.F32 R18, R4 ;  /* 0x0000000400127310 */ /* 0x0000620000201800 */
[----:B------:R-:W-:Y:S05]  /*1ec0*/  BRA `(.L_x_8350) ;  /* 0x0000000400cc7947 */ /* 0x000fea0003800000 */
.L_x_8360:
[----:B------:R-:W2:Y:S02]  /*1ed0*/  LDG.E.U16 R0, desc[UR36][R2.64] ;  /* 0x0000002402007981 */ /* 0x000ea4000c1e1500 */
[----:B--2---:R-:W-:-:S04]  /*1ee0*/  IMAD.U32 R0, R0, 0x10000, RZ ;  /* 0x0001000000007824 */ /* 0x004fc800078e00ff */
[----:B------:R-:W-:-:S04]  /*1ef0*/  FMUL.FTZ R0, R0, 1 ;  /* 0x3f80000000007820 */ /* 0x000fc80000410000 */
[----:B------:R0:W1:Y:S01]  /*1f00*/  F2F.F64.F32 R18, R0 ;  /* 0x0000000000127310 */ /* 0x0000620000201800 */
[----:B------:R-:W-:Y:S05]  /*1f10*/  BRA `(.L_x_8350) ;  /* 0x0000000400b87947 */ /* 0x000fea0003800000 */
.L_x_8357:
        /* <DEDUP_REMOVED lines=11> */
.L_x_8364:
        /* <DEDUP_REMOVED lines=21> */
.L_x_8368:
[----:B------:R-:W-:Y:S05]  /*2120*/  BSYNC B1 ;  /* 0x0000000000017941 */ /* 0x000fea0003800000 */
.L_x_8367:
[----:B------:R-:W-:Y:S01]  /*2130*/  LEA R3, R0, 0x3b800000, 0x17 ;  /* 0x3b80000000037811 */ /* 0x000fe200078eb8ff */
[----:B------:R-:W-:-:S05]  /*2140*/  IMAD.SHL.U32 R0, R2, 0x100000, RZ ;  /* 0x0010000002007824 */ /* 0x000fca00078e00ff */
[----:B------:R-:W-:-:S07]  /*2150*/  LOP3.LUT R0, R3, R0, R4, 0xfe, !PT ;  /* 0x0000000003007212 */ /* 0x000fce00078efe04 */
.L_x_8366:
[----:B------:R-:W-:Y:S05]  /*2160*/  BSYNC B0 ;  /* 0x0000000000007941 */ /* 0x000fea0003800000 */
.L_x_8365:
[----:B------:R-:W-:-:S04]  /*2170*/  FMUL.FTZ R0, R0, 1 ;  /* 0x3f80000000007820 */ /* 0x000fc80000410000 */
[----:B------:R2:W3:Y:S01]  /*2180*/  F2F.F64.F32 R18, R0 ;  /* 0x0000000000127310 */ /* 0x0004e20000201800 */
[----:B------:R-:W-:Y:S05]  /*2190*/  BRA `(.L_x_8350) ;  /* 0x0000000400187947 */ /* 0x000fea0003800000 */
.L_x_8363:
        /* <DEDUP_REMOVED lines=21> */
.L_x_8372:
[----:B------:R-:W-:Y:S05]  /*22f0*/  BSYNC B1 ;  /* 0x0000000000017941 */ /* 0x000fea0003800000 */
.L_x_8371:
[----:B------:R-:W-:Y:S01]  /*2300*/  LEA R3, R0, 0x37800000, 0x17 ;  /* 0x3780000000037811 */ /* 0x000fe200078eb8ff */
[----:B------:R-:W-:-:S05]  /*2310*/  IMAD.SHL.U32 R0, R2, 0x200000, RZ ;  /* 0x0020000002007824 */ /* 0x000fca00078e00ff */
[----:B------:R-:W-:-:S07]  /*2320*/  LOP3.LUT R0, R3, R0, R4, 0xfe, !PT ;  /* 0x0000000003007212 */ /* 0x000fce00078efe04 */
.L_x_8370:
[----:B------:R-:W-:Y:S05]  /*2330*/  BSYNC B0 ;  /* 0x0000000000007941 */ /* 0x000fea0003800000 */
.L_x_8369:
[----:B------:R-:W-:-:S04]  /*2340*/  FMUL.FTZ R0, R0, 1 ;  /* 0x3f80000000007820 */ /* 0x000fc80000410000 */
[----:B------:R4:W0:Y:S01]  /*2350*/  F2F.F64.F32 R18, R0 ;  /* 0x0000000000127310 */ /* 0x0008220000201800 */
[----:B------:R-:W-:Y:S05]  /*2360*/  BRA `(.L_x_8350) ;  /* 0x0000000000a47947 */ /* 0x000fea0003800000 */
.L_x_8362:
        /* <DEDUP_REMOVED lines=14> */
.L_x_8376:
[----:B------:R-:W-:Y:S05]  /*2450*/  BSYNC B0 ;  /* 0x0000000000007941 */ /* 0x000fea0003800000 */
.L_x_8375:
[----:B------:R-:W-:-:S04]  /*2460*/  FMUL.FTZ R0, R0, 1 ;  /* 0x3f80000000007820 */ /* 0x000fc80000410000 */
[----:B------:R0:W1:Y:S01]  /*2470*/  F2F.F64.F32 R18, R0 ;  /* 0x0000000000127310 */ /* 0x0000620000201800 */
[----:B------:R-:W-:Y:S05]  /*2480*/  BRA `(.L_x_8350) ;  /* 0x00000000005c7947 */ /* 0x000fea0003800000 */
.L_x_8349:
        /* <DEDUP_REMOVED lines=16> */
.L_x_8377:
[----:B------:R-:W-:Y:S01]  /*2590*/  CS2R R18, SRZ ;  /* 0x0000000000127805 */ /* 0x000fe2000001ff00 */
[----:B------:R-:W-:Y:S06]  /*25a0*/  BRA `(.L_x_8350) ;  /* 0x0000000000147947 */ /* 0x000fec0003800000 */
.L_x_8374:
[----:B------:R-:W2:Y:S02]  /*25b0*/  LDG.E.64 R18, desc[UR36][R2.64] ;  /* 0x0000002402127981 */ /* 0x000ea4000c1e1b00 */
[----:B--2---:R-:W0:Y:S01]  /*25c0*/  I2F.F64.U64 R18, R18 ;  /* 0x0000001200127312 */ /* 0x004e220000301800 */
[----:B------:R-:W-:Y:S05]  /*25d0*/  BRA `(.L_x_8350) ;  /* 0x0000000000087947 */ /* 0x000fea0003800000 */
.L_x_8373:
[----:B------:R-:W2:Y:S02]  /*25e0*/  LDG.E R2, desc[UR36][R2.64] ;  /* 0x0000002402027981 */ /* 0x000ea4000c1e1900 */
[----:B--2---:R0:W1:Y:S02]  /*25f0*/  I2F.F64.U32 R18, R2 ;  /* 0x0000000200127312 */ /* 0x0040640000201800 */
.L_x_8350:
[----:B0-----:R-:W2:Y:S01]  /*2600*/  LDC.U8 R2, c[0x0][0x493] ;  /* 0x000124c0ff027b82 */ /* 0x001ea20000000000 */
[----:B------:R-:W-:Y:S02]  /*2610*/  ULDC.64 UR4, c[0x0][0x488] ;  /* 0x0001220000047ab9 */ /* 0x000fe40000000a00 */
[----:B------:R-:W-:-:S05]  /*2620*/  IADD3 R4, P1, R24, UR4, RZ ;  /* 0x0000000418047c10 */ /* 0x000fca000ff3e0ff */
        /* <DEDUP_REMOVED lines=15> */
.L_x_8381:
[----:B------:R-:W2:Y:S02]  /*2720*/  LDG.E.U8 R2, desc[UR36][R4.64] ;  /* 0x0000002404027981 */ /* 0x000ea4000c1e1100 */
[----:B--2---:R-:W0:Y:S01]  /*2730*/  I2F.F64.U16 R2, R2 ;  /* 0x0000000200027312 */ /* 0x004e220000101800 */
[----:B------:R-:W-:Y:S05]  /*2740*/  BRA `(.L_x_8383) ;  /* 0x0000000c00707947 */ /* 0x000fea0003800000 */
.L_x_8380:
        /* <DEDUP_REMOVED lines=9> */
.L_x_8385:
[----:B------:R-:W2:Y:S02]  /*27e0*/  LDG.E R2, desc[UR36][R4.64] ;  /* 0x0000002404027981 */ /* 0x000ea4000c1e1900 */
[----:B--2---:R-:W2:Y:S01]  /*27f0*/  I2F.F64 R2, R2 ;  /* 0x0000000200027312 */ /* 0x004ea20000201c00 */
[----:B------:R-:W-:Y:S05]  /*2800*/  BRA `(.L_x_8383) ;  /* 0x0000000c00407947 */ /* 0x000fea0003800000 */
.L_x_8384:
[----:B------:R-:W2:Y:S02]  /*2810*/  LDG.E.U16 R2, desc[UR36][R4.64] ;  /* 0x0000002404027981 */ /* 0x000ea4000c1e1500 */
[----:B--2---:R-:W4:Y:S01]  /*2820*/  I2F.F64.S16 R2, R2 ;  /* 0x0000000200027312 */ /* 0x004f220000101c00 */
[----:B------:R-:W-:Y:S05]  /*2830*/  BRA `(.L_x_8383) ;  /* 0x0000000c00347947 */ /* 0x000fea0003800000 */
.L_x_8379:
        /* <DEDUP_REMOVED lines=10> */
.L_x_8387:
[----:B------:R-:W2:Y:S02]  /*28e0*/  LDG.E.U16 R0, desc[UR36][R4.64] ;  /* 0x0000002404007981 */ /* 0x000ea4000c1e1500 */
[----:B--2---:R-:W-:-:S05]  /*28f0*/  HADD2.F32 R0, -RZ, R0.H0_H0 ;  /* 0x20000000ff007230 */ /* 0x004fca0000004100 */
[----:B------:R-:W-:-:S04]  /*2900*/  FMUL.FTZ R0, R0, 1 ;  /* 0x3f80000000007820 */ /* 0x000fc80000410000 */
[----:B------:R0:W2:Y:S01]  /*2910*/  F2F.F64.F32 R2, R0 ;  /* 0x0000000000027310 */ /* 0x0000a20000201800 */
[----:B------:R-:W-:Y:S05]  /*2920*/  BRA `(.L_x_8383) ;  /* 0x0000000800f87947 */ /* 0x000fea0003800000 */
.L_x_8386:
        /* <DEDUP_REMOVED lines=10> */
.L_x_8389:
[----:B------:R-:W2:Y:S02]  /*29d0*/  LDG.E.U16 R4, desc[UR36][R4.64] ;  /* 0x0000002404047981 */ /* 0x000ea4000c1e1500 */
[----:B--2---:R-:W-:-:S05]  /*29e0*/  HADD2.F32 R0, -RZ, R4.H0_H0 ;  /* 0x20000004ff007230 */ /* 0x004fca0000004100 */
[----:B------:R-:W-:-:S04]  /*29f0*/  FMUL.FTZ R0, R0, 1 ;  /* 0x3f80000000007820 */ /* 0x000fc80000410000 */
[----:B------:R0:W2:Y:S01]  /*2a00*/  F2F.F64.F32 R2, R0 ;  /* 0x0000000000027310 */ /* 0x0000a20000201800 */
[----:B------:R-:W-:Y:S05]  /*2a10*/  BRA `(.L_x_8383) ;  /* 0x0000000800bc7947 */ /* 0x000fea0003800000 */
.L_x_8388:
[----:B------:R0:W5:Y:S01]  /*2a20*/  LDG.E.64 R2, desc[UR36][R4.64] ;  /* 0x0000002404027981 */ /* 0x000162000c1e1b00 */
[----:B------:R-:W-:Y:S05]  /*2a30*/  BRA `(.L_x_8383) ;  /* 0x0000000800b47947 */ /* 0x000fea0003800000 */
.L_x_8378:
        /* <DEDUP_REMOVED lines=13> */
.L_x_8392:
[----:B------:R0:W5:Y:S01]  /*2b10*/  LDG.E.64 R2, desc[UR36][R4.64] ;  /* 0x0000002404027981 */ /* 0x000162000c1e1b00 */
[----:B------:R-:W-:Y:S05]  /*2b20*/  BRA `(.L_x_8383) ;  /* 0x0000000800787947 */ /* 0x000fea0003800000 */
.L_x_8391:
        /* <DEDUP_REMOVED lines=11> */
[----:B------:R-:W-:-:S04]  /*2be0*/  IADD3 R6, R2, 0x1000000, RZ ;  /* 0x0100000002067810 */ /* 0x000fc80007ffe0ff */
        /* <DEDUP_REMOVED lines=13> */
[----:B------:R-:W-:-:S06]  /*2cc0*/  FMUL.FTZ R3, R3, 1 ;  /* 0x3f80000003037820 */ /* 0x000fcc0000410000 */
[----:B------:R-:W0:Y:S01]  /*2cd0*/  F2F.F64.F32 R2, R3 ;  /* 0x0000000300027310 */ /* 0x000e220000201800 */
[----:B------:R-:W-:Y:S05]  /*2ce0*/  BRA `(.L_x_8383) ;  /* 0x0000000800087947 */ /* 0x000fea0003800000 */
.L_x_8394:
        /* <DEDUP_REMOVED lines=12> */
[----:B------:R-:W-:-:S06]  /*2db0*/  FMUL.FTZ R2, R2, 1 ;  /* 0x3f80000002027820 */ /* 0x000fcc0000410000 */
[----:B------:R-:W0:Y:S01]  /*2dc0*/  F2F.F64.F32 R2, R2 ;  /* 0x0000000200027310 */ /* 0x000e220000201800 */
[----:B------:R-:W-:Y:S05]  /*2dd0*/  BRA `(.L_x_8383) ;  /* 0x0000000400cc7947 */ /* 0x000fea0003800000 */
.L_x_8393:
[----:B------:R-:W2:Y:S02]  /*2de0*/  LDG.E.U16 R0, desc[UR36][R4.64] ;  /* 0x0000002404007981 */ /* 0x000ea4000c1e1500 */
[----:B--2---:R-:W-:-:S04]  /*2df0*/  IMAD.U32 R0, R0, 0x10000, RZ ;  /* 0x0001000000007824 */ /* 0x004fc800078e00ff */
[----:B------:R-:W-:-:S04]  /*2e00*/  FMUL.FTZ R0, R0, 1 ;  /* 0x3f80000000007820 */ /* 0x000fc80000410000 */
[----:B------:R0:W2:Y:S01]  /*2e10*/  F2F.F64.F32 R2, R0 ;  /* 0x0000000000027310 */ /* 0x0000a20000201800 */
[----:B------:R-:W-:Y:S05]  /*2e20*/  BRA `(.L_x_8383) ;  /* 0x0000000400b87947 */ /* 0x000fea0003800000 */
.L_x_8390:
        /* <DEDUP_REMOVED lines=11> */
.L_x_8397:
        /* <DEDUP_REMOVED lines=21> */
.L_x_8401:
[----:B------:R-:W-:Y:S05]  /*3030*/  BSYNC B1 ;  /* 0x0000000000017941 */ /* 0x000fea0003800000 */
.L_x_8400:
[----:B------:R-:W-:Y:S01]  /*3040*/  LEA R3, R0, 0x3b800000, 0x17 ;  /* 0x3b80000000037811 */ /* 0x000fe200078eb8ff */
[----:B------:R-:W-:-:S05]  /*3050*/  IMAD.SHL.U32 R0, R2, 0x100000, RZ ;  /* 0x0010000002007824 */ /* 0x000fca00078e00ff */
[----:B------:R-:W-:-:S07]  /*3060*/  LOP3.LUT R0, R3, R0, R4, 0xfe, !PT ;  /* 0x0000000003007212 */ /* 0x000fce00078efe04 */
.L_x_8399:
[----:B------:R-:W-:Y:S05]  /*3070*/  BSYNC B0 ;  /* 0x0000000000007941 */ /* 0x000fea0003800000 */
.L_x_8398:
[----:B------:R-:W-:-:S04]  /*3080*/  FMUL.FTZ R0, R0, 1 ;  /* 0x3f80000000007820 */ /* 0x000fc80000410000 */
[----:B------:R0:W2:Y:S01]  /*3090*/  F2F.F64.F32 R2, R0 ;  /* 0x0000000000027310 */ /* 0x0000a20000201800 */
[----:B------:R-:W-:Y:S05]  /*30a0*/  BRA `(.L_x_8383) ;  /* 0x0000000400187947 */ /* 0x000fea0003800000 */
.L_x_8396:
        /* <DEDUP_REMOVED lines=21> */
.L_x_8405:
[----:B------:R-:W-:Y:S05]  /*3200*/  BSYNC B1 ;  /* 0x0000000000017941 */ /* 0x000fea0003800000 */
.L_x_8404:
[----:B------:R-:W-:Y:S01]  /*3210*/  LEA R3, R0, 0x37800000, 0x17 ;  /* 0x3780000000037811 */ /* 0x000fe200078eb8ff */
[----:B------:R-:W-:-:S05]  /*3220*/  IMAD.SHL.U32 R0, R2, 0x200000, RZ ;  /* 0x0020000002007824 */ /* 0x000fca00078e00ff */
[----:B------:R-:W-:-:S07]  /*3230*/  LOP3.LUT R0, R3, R0, R4, 0xfe, !PT ;  /* 0x0000000003007212 */ /* 0x000fce00078efe04 */
.L_x_8403:
[----:B------:R-:W-:Y:S05]  /*3240*/  BSYNC B0 ;  /* 0x0000000000007941 */ /* 0x000fea0003800000 */
.L_x_8402:
[----:B------:R-:W-:-:S04]  /*3250*/  FMUL.FTZ R0, R0, 1 ;  /* 0x3f80000000007820 */ /* 0x000fc80000410000 */
[----:B------:R0:W2:Y:S01]  /*3260*/  F2F.F64.F32 R2, R0 ;  /* 0x0000000000027310 */ /* 0x0000a20000201800 */
[----:B------:R-:W-:Y:S05]  /*3270*/  BRA `(.L_x_8383) ;  /* 0x0000000000a47947 */ /* 0x000fea0003800000 */
.L_x_8395:
        /* <DEDUP_REMOVED lines=12> */
[----:B------:R-:W-:Y:S01]  /*3340*/  @!P0 IMAD.MOV.U32 R0, RZ, RZ, 0x7f800001 ;  /* 0x7f800001ff008424 */ /* 0x000fe200078e00ff */
[----:B------:R-:W-:-:S07]  /*3350*/  @P0 SHF.L.U32 R0, R4, 0x17, RZ ;  /* 0x0000001704000819 */ /* 0x000fce00000006ff */
.L_x_8409:
[----:B------:R-:W-:Y:S05]  /*3360*/  BSYNC B0 ;  /* 0x0000000000007941 */ /* 0x000fea0003800000 */
.L_x_8408:
[----:B------:R-:W-:-:S04]  /*3370*/  FMUL.FTZ R0, R0, 1 ;  /* 0x3f80000000007820 */ /* 0x000fc80000410000 */
[----:B------:R0:W2:Y:S01]  /*3380*/  F2F.F64.F32 R2, R0 ;  /* 0x0000000000027310 */ /* 0x0000a20000201800 */
[----:B------:R-:W-:Y:S05]  /*3390*/  BRA `(.L_x_8383) ;  /* 0x00000000005c7947 */ /* 0x000fea0003800000 */
.L_x_8382:
        /* <DEDUP_REMOVED lines=16> */
.L_x_8410:
[----:B------:R-:W-:Y:S01]  /*34a0*/  CS2R R2, SRZ ;  /* 0x0000000000027805 */ /* 0x000fe2000001ff00 */
[----:B------:R-:W-:Y:S06]  /*34b0*/  BRA `(.L_x_8383) ;  /* 0x0000000000147947 */ /* 0x000fec0003800000 */
.L_x_8407:
[----:B------:R-:W2:Y:S02]  /*34c0*/  LDG.E.64 R2, desc[UR36][R4.64] ;  /* 0x0000002404027981 */ /* 0x000ea4000c1e1b00 */
[----:B--2---:R-:W0:Y:S01]  /*34d0*/  I2F.F64.U64 R2, R2 ;  /* 0x0000000200027312 */ /* 0x004e220000301800 */
[----:B------:R-:W-:Y:S05]  /*34e0*/  BRA `(.L_x_8383) ;  /* 0x0000000000087947 */ /* 0x000fea0003800000 */
.L_x_8406:
[----:B------:R-:W2:Y:S02]  /*34f0*/  LDG.E R2, desc[UR36][R4.64] ;  /* 0x0000002404027981 */ /* 0x000ea4000c1e1900 */
[----:B--2---:R-:W0:Y:S02]  /*3500*/  I2F.F64.U32 R2, R2 ;  /* 0x0000000200027312 */ /* 0x004e240000201800 */
.L_x_8383:
        /* <DEDUP_REMOVED lines=60> */
.L_x_8412:
[----:B------:R-:W-:Y:S05]  /*38d0*/  BSYNC B0 ;  /* 0x0000000000007941 */ /* 0x000fea0003800000 */
.L_x_8411:
        /* <DEDUP_REMOVED lines=15> */
[----:B-1-3--:R-:W-:Y:S05]  /*39d0*/  CALL.REL.NOINC `($__internal_7_$__cuda_sm20_dblrcp_rn_slowpath_v3) ;  /* 0x000000f0006c7944 */ /* 0x00afea0003c00000 */
.L_x_8414:
[----:B------:R-:W-:Y:S05]  /*39e0*/  BSYNC B0 ;  /* 0x0000000000007941 */ /* 0x000fea0003800000 */
.L_x_8413:
[----:B------:R-:W0:Y:S01]  /*39f0*/  LDC.U8 R2, c[0x0][0x491] ;  /* 0x00012440ff027b82 */ /* 0x000e220000000000 */
[----:B-1-3--:R-:W-:Y:S01]  /*3a00*/  DMUL R4, R4, R18 ;  /* 0x0000001204047228 */ /* 0x00afe20000000000 */
        /* <DEDUP_REMOVED lines=14> */
.L_x_8418:
[----:B------:R-:W0:Y:S02]  /*3af0*/  F2I.S64.F64.TRUNC R4, R4 ;  /* 0x0000000400047311 */ /* 0x000e24000030d900 */
[----:B0-----:R-:W-:-:S05]  /*3b00*/  IMAD.MOV.U32 R3, RZ, RZ, R4 ;  /* 0x000000ffff037224 */ /* 0x001fca00078e0004 */
[----:B------:R0:W-:Y:S01]  /*3b10*/  STG.E.U8 desc[UR36][R16.64], R3 ;  /* 0x0000000310007986 */ /* 0x0001e2000c101124 */
[----:B------:R-:W-:Y:S05]  /*3b20*/  BRA `(.L_x_8420) ;  /* 0x0000000c00f87947 */ /* 0x000fea0003800000 */
.L_x_8417:
        /* <DEDUP_REMOVED lines=9> */
.L_x_8422:
[----:B------:R-:W0:Y:S02]  /*3bc0*/  F2I.F64.TRUNC R5, R4 ;  /* 0x0000000400057311 */ /* 0x000e24000030d100 */
[----:B0-----:R0:W-:Y:S01]  /*3bd0*/  STG.E desc[UR36][R16.64], R5 ;  /* 0x0000000510007986 */ /* 0x0011e2000c101924 */
[----:B------:R-:W-:Y:S05]  /*3be0*/  BRA `(.L_x_8420) ;  /* 0x0000000c00c87947 */ /* 0x000fea0003800000 */
.L_x_8421:
[----:B------:R-:W0:Y:S02]  /*3bf0*/  F2I.F64.TRUNC R5, R4 ;  /* 0x0000000400057311 */ /* 0x000e24000030d100 */
[----:B0-----:R0:W-:Y:S01]  /*3c00*/  STG.E.U16 desc[UR36][R16.64], R5 ;  /* 0x0000000510007986 */ /* 0x0011e2000c101524 */
[----:B------:R-:W-:Y:S05]  /*3c10*/  BRA `(.L_x_8420) ;  /* 0x0000000c00bc7947 */ /* 0x000fea0003800000 */
.L_x_8416:
        /* <DEDUP_REMOVED lines=13> */
.L_x_8424:
        /* <DEDUP_REMOVED lines=8> */
.L_x_8423:
        /* <DEDUP_REMOVED lines=14> */
.L_x_8426:
        /* <DEDUP_REMOVED lines=9> */
.L_x_8425:
[----:B------:R0:W-:Y:S01]  /*3ee0*/  STG.E.64 desc[UR36][R16.64], R4 ;  /* 0x0000000410007986 */ /* 0x0001e2000c101b24 */
[----:B------:R-:W-:Y:S05]  /*3ef0*/  BRA `(.L_x_8420) ;  /* 0x0000000c00047947 */ /* 0x000fea0003800000 */
.L_x_8415:
        /* <DEDUP_REMOVED lines=12> */
.L_x_8429:
[----:B------:R-:W-:-:S05]  /*3fc0*/  CS2R R6, SRZ ;  /* 0x0000000000067805 */ /* 0x000fca000001ff00 */
[----:B------:R0:W-:Y:S01]  /*3fd0*/  STG.E.128 desc[UR36][R16.64], R4 ;  /* 0x0000000410007986 */ /* 0x0001e2000c101d24 */
[----:B------:R-:W-:Y:S05]  /*3fe0*/  BRA `(.L_x_8420) ;  /* 0x0000000800c87947 */ /* 0x000fea0003800000 */
.L_x_8428:
        /* <DEDUP_REMOVED lines=25> */
.L_x_8433:
[----:B------:R-:W-:Y:S05]  /*4180*/  BSYNC B0 ;  /* 0x0000000000007941 */ /* 0x000fea0003800000 */
.L_x_8432:
[----:B------:R-:W-:-:S05]  /*4190*/  LOP3.LUT R3, R0, R3, RZ, 0xfc, !PT ;  /* 0x0000000300037212 */ /* 0x000fca00078efcff */
[----:B------:R0:W-:Y:S01]  /*41a0*/  STG.E.U8 desc[UR36][R16.64], R3 ;  /* 0x0000000310007986 */ /* 0x0001e2000c101124 */
[----:B------:R-:W-:Y:S05]  /*41b0*/  BRA `(.L_x_8420) ;  /* 0x0000000800547947 */ /* 0x000fea0003800000 */
.L_x_8431:
        /* <DEDUP_REMOVED lines=17> */
.L_x_8435:
[----:B------:R-:W-:Y:S01]  /*42d0*/  IMAD.MOV.U32 R0, RZ, RZ, 0x7f ;  /* 0x0000007fff007424 */ /* 0x000fe200078e00ff */
[----:B------:R-:W-:-:S04]  /*42e0*/  ISETP.GT.U32.AND P0, PT, R2, 0x7f800000, PT ;  /* 0x7f8000000200780c */ /* 0x000fc80003f04070 */
[----:B------:R-:W-:-:S09]  /*42f0*/  SEL R0, R0, 0x7c, P0 ;  /* 0x0000007c00007807 */ /* 0x000fd20000000000 */
.L_x_8436:
[----:B------:R-:W-:Y:S05]  /*4300*/  BSYNC B0 ;  /* 0x0000000000007941 */ /* 0x000fea0003800000 */
.L_x_8434:
[----:B------:R-:W-:-:S04]  /*4310*/  LOP3.LUT R2, R3, 0x80000000, RZ, 0xc0, !PT ;  /* 0x8000000003027812 */ /* 0x000fc800078ec0ff */
[----:B------:R-:W-:-:S04]  /*4320*/  SHF.R.U32.HI R3, RZ, 0x18, R2 ;  /* 0x00000018ff037819 */ /* 0x000fc80000011602 */
[----:B------:R-:W-:-:S05]  /*4330*/  LOP3.LUT R3, R0, R3, RZ, 0xfc, !PT ;  /* 0x0000000300037212 */ /* 0x000fca00078efcff */
[----:B------:R0:W-:Y:S01]  /*4340*/  STG.E.U8 desc[UR36][R16.64], R3 ;  /* 0x0000000310007986 */ /* 0x0001e2000c101124 */
[----:B------:R-:W-:Y:S05]  /*4350*/  BRA `(.L_x_8420) ;  /* 0x0000000400ec7947 */ /* 0x000fea0003800000 */
.L_x_8430:
        /* <DEDUP_REMOVED lines=8> */
.L_x_8427:
        /* <DEDUP_REMOVED lines=11> */
.L_x_8439:
        /* <DEDUP_REMOVED lines=21> */
.L_x_8442:
[----:B------:R-:W-:-:S04]  /*45e0*/  LOP3.LUT R2, R3, 0x80000000, RZ, 0xc0, !PT ;  /* 0x8000000003027812 */ /* 0x000fc800078ec0ff */
[----:B------:R-:W-:-:S04]  /*45f0*/  SHF.R.U32.HI R3, RZ, 0x18, R2 ;  /* 0x00000018ff037819 */ /* 0x000fc80000011602 */
[----:B------:R-:W-:-:S04]  /*4600*/  LOP3.LUT R0, R0, R3, RZ, 0xfc, !PT ;  /* 0x0000000300007212 */ /* 0x000fc800078efcff */
[----:B------:R-:W-:-:S07]  /*4610*/  PRMT R8, R0, 0x7610, R8 ;  /* 0x0000761000087816 */ /* 0x000fce0000000008 */
.L_x_8441:
[----:B------:R-:W-:Y:S05]  /*4620*/  BSYNC B0 ;  /* 0x0000000000007941 */ /* 0x000fea0003800000 */
.L_x_8440:
[----:B------:R3:W-:Y:S01]  /*4630*/  STG.E.U8 desc[UR36][R16.64], R8 ;  /* 0x0000000810007986 */ /* 0x0007e2000c101124 */
[----:B------:R-:W-:Y:S05]  /*4640*/  BRA `(.L_x_8420) ;  /* 0x0000000400307947 */ /* 0x000fea0003800000 */
.L_x_8438:
        /* <DEDUP_REMOVED lines=21> */
.L_x_8445:
[----:B------:R-:W-:-:S04]  /*47a0*/  LOP3.LUT R2, R3, 0x80000000, RZ, 0xc0, !PT ;  /* 0x8000000003027812 */ /* 0x000fc800078ec0ff */
[----:B------:R-:W-:-:S04]  /*47b0*/  SHF.R.U32.HI R3, RZ, 0x18, R2 ;  /* 0x00000018ff037819 */ /* 0x000fc80000011602 */
[----:B------:R-:W-:-:S04]  /*47c0*/  LOP3.LUT R0, R0, R3, RZ, 0xfc, !PT ;  /* 0x0000000300007212 */ /* 0x000fc800078efcff */
[----:B------:R-:W-:-:S07]  /*47d0*/  PRMT R8, R0, 0x7610, R8 ;  /* 0x0000761000087816 */ /* 0x000fce0000000008 */
.L_x_8444:
[----:B------:R-:W-:Y:S05]  /*47e0*/  BSYNC B0 ;  /* 0x0000000000007941 */ /* 0x000fea0003800000 */
.L_x_8443:
[----:B------:R0:W-:Y:S01]  /*47f0*/  STG.E.U8 desc[UR36][R16.64], R8 ;  /* 0x0000000810007986 */ /* 0x0001e2000c101124 */
[----:B------:R-:W-:Y:S05]  /*4800*/  BRA `(.L_x_8420) ;  /* 0x0000000000c07947 */ /* 0x000fea0003800000 */
.L_x_8437:
        /* <DEDUP_REMOVED lines=26> */
.L_x_8419:
        /* <DEDUP_REMOVED lines=16> */
.L_x_8448:
[----:B------:R-:W-:Y:S05]  /*4ab0*/  BRA `(.L_x_8420) ;  /* 0x0000000000147947 */ /* 0x000fea0003800000 */
.L_x_8447:
[----:B------:R-:W0:Y:S02]  /*4ac0*/  F2I.U64.F64.TRUNC R4, R4 ;  /* 0x0000000400047311 */ /* 0x000e24000030d800 */
[----:B0-----:R1:W-:Y:S01]  /*4ad0*/  STG.E.64 desc[UR36][R16.64], R4 ;  /* 0x0000000410007986 */ /* 0x0013e2000c101b24 */
[----:B------:R-:W-:Y:S05]  /*4ae0*/  BRA `(.L_x_8420) ;  /* 0x0000000000087947 */ /* 0x000fea0003800000 */
.L_x_8446:
[----:B------:R-:W0:Y:S02]  /*4af0*/  F2I.U32.F64.TRUNC R5, R4 ;  /* 0x0000000400057311 */ /* 0x000e24000030d000 */
[----:B0-----:R0:W-:Y:S02]  /*4b00*/  STG.E desc[UR36][R16.64], R5 ;  /* 0x0000000510007986 */ /* 0x0011e4000c101924 */
.L_x_8420:
[----:B------:R-:W-:-:S04]  /*4b10*/  IMAD R22, R22, 0x200, R25 ;  /* 0x0000020016167824 */ /* 0x000fc800078e0219 */
[----:B------:R-:W-:-:S07]  /*4b20*/  VIADD R23, R22, 0x80 ;  /* 0x0000008016177836 */ /* 0x000fce0000000000 */
.L_x_8343:
[----:B------:R-:W-:Y:S05]  /*4b30*/  BSYNC B6 ;  /* 0x0000000000067941 */ /* 0x000fea0003800000 */
.L_x_8342:
        /* <DEDUP_REMOVED lines=358> */
.L_x_8451:
        /* <DEDUP_REMOVED lines=21> */
.L_x_8455:
[----:B------:R-:W2:Y:S02]  /*62f0*/  LDG.E.U8 R2, desc[UR36][R2.64] ;  /* 0x0000002402027981 */ /* 0x000ea4000c1e1100 */
[----:B--2---:R0:W1:Y:S01]  /*6300*/  I2F.F64.U16 R18, R2 ;  /* 0x0000000200127312 */ /* 0x0040620000101800 */
[----:B------:R-:W-:Y:S05]  /*6310*/  BRA `(.L_x_8457) ;  /* 0x0000000c00707947 */ /* 0x000fea0003800000 */
.L_x_8454:
        /* <DEDUP_REMOVED lines=9> */
.L_x_8459:
[----:B------:R-:W2:Y:S02]  /*63b0*/  LDG.E R2, desc[UR36][R2.64] ;  /* 0x0000002402027981 */ /* 0x000ea4000c1e1900 */
[----:B--2---:R0:W1:Y:S01]  /*63c0*/  I2F.F64 R18, R2 ;  /* 0x0000000200127312 */ /* 0x0040620000201c00 */
[----:B------:R-:W-:Y:S05]  /*63d0*/  BRA `(.L_x_8457) ;  /* 0x0000000c00407947 */ /* 0x000fea0003800000 */
.L_x_8458:
[----:B------:R-:W2:Y:S02]  /*63e0*/  LDG.E.U16 R2, desc[UR36][R2.64] ;  /* 0x0000002402027981 */ /* 0x000ea4000c1e1500 */
[----:B--2---:R0:W1:Y:S01]  /*63f0*/  I2F.F64.S16 R18, R2 ;  /* 0x0000000200127312 */ /* 0x0040620000101c00 */
[----:B------:R-:W-:Y:S05]  /*6400*/  BRA `(.L_x_8457) ;  /* 0x0000000c00347947 */ /* 0x000fea0003800000 */
.L_x_8453:
        /* <DEDUP_REMOVED lines=10> */
.L_x_8461:
[----:B------:R-:W2:Y:S02]  /*64b0*/  LDG.E.U16 R0, desc[UR36][R2.64] ;  /* 0x0000002402007981 */ /* 0x000ea4000c1e1500 */
[----:B--2---:R-:W-:-:S05]  /*64c0*/  HADD2.F32 R0, -RZ, R0.H0_H0 ;  /* 0x20000000ff007230 */ /* 0x004fca0000004100 */
[----:B------:R-:W-:-:S04]  /*64d0*/  FMUL.FTZ R0, R0, 1 ;  /* 0x3f80000000007820 */ /* 0x000fc80000410000 */
[----:B------:R0:W1:Y:S01]  /*64e0*/  F2F.F64.F32 R18, R0 ;  /* 0x0000000000127310 */ /* 0x0000620000201800 */
[----:B------:R-:W-:Y:S05]  /*64f0*/  BRA `(.L_x_8457) ;  /* 0x0000000800f87947 */ /* 0x000fea0003800000 */
.L_x_8460:
        /* <DEDUP_REMOVED lines=10> */
.L_x_8463:
[----:B------:R-:W2:Y:S02]  /*65a0*/  LDG.E.U16 R2, desc[UR36][R2.64] ;  /* 0x0000002402027981 */ /* 0x000ea4000c1e1500 */
[----:B--2---:R-:W-:-:S05]  /*65b0*/  HADD2.F32 R0, -RZ, R2.H0_H0 ;  /* 0x20000002ff007230 */ /* 0x004fca0000004100 */
[----:B------:R-:W-:-:S04]  /*65c0*/  FMUL.FTZ R0, R0, 1 ;  /* 0x3f80000000007820 */ /* 0x000fc80000410000 */
[----:B------:R0:W1:Y:S01]  /*65d0*/  F2F.F64.F32 R18, R0 ;  /* 0x0000000000127310 */ /* 0x0000620000201800 */
[----:B------:R-:W-:Y:S05]  /*65e0*/  BRA `(.L_x_8457) ;  /* 0x0000000800bc7947 */ /* 0x000fea0003800000 */
.L_x_8462:
[----:B------:R0:W5:Y:S01]  /*65f0*/  LDG.E.64 R18, desc[UR36][R2.64] ;  /* 0x0000002402127981 */ /* 0x000162000c1e1b00 */
[----:B------:R-:W-:Y:S05]  /*6600*/  BRA `(.L_x_8457) ;  /* 0x0000000800b47947 */ /* 0x000fea0003800000 */
.L_x_8452:
        /* <DEDUP_REMOVED lines=13> */
.L_x_8466:
[----:B------:R0:W5:Y:S01]  /*66e0*/  LDG.E.64 R18, desc[UR36][R2.64] ;  /* 0x0000002402127981 */ /* 0x000162000c1e1b00 */
[----:B------:R-:W-:Y:S05]  /*66f0*/  BRA `(.L_x_8457) ;  /* 0x0000000800787947 */ /* 0x000fea0003800000 */
.L_x_8465:
        /* <DEDUP_REMOVED lines=28> */
.L_x_8468:
        /* <DEDUP_REMOVED lines=13> */
[----:B------:R4:W0:Y:S01]  /*6990*/  F2F.F64.F32 R18, R4 ;  /* 0x0000000400127310 */ /* 0x0008220000201800 */
[----:B------:R-:W-:Y:S05]  /*69a0*/  BRA `(.L_x_8457) ;  /* 0x0000000400cc7947 */ /* 0x000fea0003800000 */
.L_x_8467:
[----:B------:R-:W2:Y:S02]  /*69b0*/  LDG.E.U16 R0, desc[UR36][R2.64] ;  /* 0x0000002402007981 */ /* 0x000ea4000c1e1500 */
[----:B--2---:R-:W-:-:S04]  /*69c0*/  IMAD.U32 R0, R0, 0x10000, RZ ;  /* 0x0001000000007824 */ /* 0x004fc800078e00ff */
[----:B------:R-:W-:-:S04]  /*69d0*/  FMUL.FTZ R0, R0, 1 ;  /* 0x3f80000000007820 */ /* 0x000fc80000410000 */
[----:B------:R0:W1:Y:S01]  /*69e0*/  F2F.F64.F32 R18, R0 ;  /* 0x0000000000127310 */ /* 0x0000620000201800 */
[----:B------:R-:W-:Y:S05]  /*69f0*/  BRA `(.L_x_8457) ;  /* 0x0000000400b87947 */ /* 0x000fea0003800000 */
.L_x_8464:
        /* <DEDUP_REMOVED lines=11> */
.L_x_8471:
        /* <DEDUP_REMOVED lines=12> */
[----:B------:R-:W-:Y:S02]  /*6b70*/  SHF.L.U32 R4, R3, 0x1f, RZ ;  /* 0x0000001f03047819 */ /* 0x000fe400000006ff */
[----:B------:R-:W-:-:S05]  /*6b80*/  SHF.R.U32.HI R0, RZ, 0x3, R0 ;  /* 0x00000003ff007819 */ /* 0x000fca0000011600 */
[----:B------:R-:W-:Y:S05]  /*6b90*/  @P0 BRA `(.L_x_8475) ;  /* 0x0000000000180947 */ /* 0x000fea0003800000 */
[----:B------:R-:W0:Y:S02]  /*6ba0*/  FLO.U32 R3, R2 ;  /* 0x0000000200037300 */ /* 0x000e2400000e0000 */
[----:B0-----:R-:W-:-:S04]  /*6bb0*/  IADD3 R3, -R3, 0x1f, RZ ;  /* 0x0000001f03037810 */ /* 0x001fc80007ffe1ff */
[----:B------:R-:W-:Y:S01]  /*6bc0*/  IADD3 R0, R0, 0x1d, -R3 ;  /* 0x0000001d00007810 */ /* 0x000fe20007ffe803 */
[----:B------:R-:W-:-:S05]  /*6bd0*/  VIADD R5, R3, 0xffffffe4 ;  /* 0xffffffe403057836 */ /* 0x000fca0000000000 */
[----:B------:R-:W-:-:S04]  /*6be0*/  SHF.L.U32 R5, R2, R5, RZ ;  /* 0x0000000502057219 */ /* 0x000fc800000006ff */
[----:B------:R-:W-:-:S07]  /*6bf0*/  LOP3.LUT R2, R5, 0x7, RZ, 0xc0, !PT ;  /* 0x0000000705027812 */ /* 0x000fce00078ec0ff */
.L_x_8475:
[----:B------:R-:W-:Y:S05]  /*6c00*/  BSYNC B1 ;  /* 0x0000000000017941 */ /* 0x000fea0003800000 */
.L_x_8474:
[----:B------:R-:W-:Y:S01]  /*6c10*/  LEA R3, R0, 0x3b800000, 0x17 ;  /* 0x3b80000000037811 */ /* 0x000fe200078eb8ff */
[----:B------:R-:W-:-:S05]  /*6c20*/  IMAD.SHL.U32 R0, R2, 0x100000, RZ ;  /* 0x0010000002007824 */ /* 0x000fca00078e00ff */
[----:B------:R-:W-:-:S07]  /*6c30*/  LOP3.LUT R0, R3, R0, R4, 0xfe, !PT ;  /* 0x0000000003007212 */ /* 0x000fce00078efe04 */
.L_x_8473:
[----:B------:R-:W-:Y:S05]  /*6c40*/  BSYNC B0 ;  /* 0x0000000000007941 */ /* 0x000fea0003800000 */
.L_x_8472:
[----:B------:R-:W-:-:S04]  /*6c50*/  FMUL.FTZ R0, R0, 1 ;  /* 0x3f80000000007820 */ /* 0x000fc80000410000 */
[----:B------:R0:W1:Y:S01]  /*6c60*/  F2F.F64.F32 R18, R0 ;  /* 0x0000000000127310 */ /* 0x0000620000201800 */
[----:B------:R-:W-:Y:S05]  /*6c70*/  BRA `(.L_x_8457) ;  /* 0x0000000400187947 */ /* 0x000fea0003800000 */
.L_x_8470:
        /* <DEDUP_REMOVED lines=21> */
.L_x_8479:
[----:B------:R-:W-:Y:S05]  /*6dd0*/  BSYNC B1 ;  /* 0x0000000000017941 */ /* 0x000fea0003800000 */
.L_x_8478:
[----:B------:R-:W-:Y:S01]  /*6de0*/  LEA R3, R0, 0x37800000, 0x17 ;  /* 0x3780000000037811 */ /* 0x000fe200078eb8ff */
[----:B------:R-:W-:-:S05]  /*6df0*/  IMAD.SHL.U32 R0, R2, 0x200000, RZ ;  /* 0x0020000002007824 */ /* 0x000fca00078e00ff */
[----:B------:R-:W-:-:S07]  /*6e00*/  LOP3.LUT R0, R3, R0, R4, 0xfe, !PT ;  /* 0x0000000003007212 */ /* 0x000fce00078efe04 */
.L_x_8477:
[----:B------:R-:W-:Y:S05]  /*6e10*/  BSYNC B0 ;  /* 0x0000000000007941 */ /* 0x000fea0003800000 */
.L_x_8476:
[----:B------:R-:W-:-:S04]  /*6e20*/  FMUL.FTZ R0, R0, 1 ;  /* 0x3f80000000007820 */ /* 0x000fc80000410000 */
[----:B------:R0:W1:Y:S01]  /*6e30*/  F2F.F64.F32 R18, R0 ;  /* 0x0000000000127310 */ /* 0x0000620000201800 */
[----:B------:R-:W-:Y:S05]  /*6e40*/  BRA `(.L_x_8457) ;  /* 0x0000000000a47947 */ /* 0x000fea0003800000 */
.L_x_8469:
        /* <DEDUP_REMOVED lines=14> */
.L_x_8483:
[----:B------:R-:W-:Y:S05]  /*6f30*/  BSYNC B0 ;  /* 0x0000000000007941 */ /* 0x000fea0003800000 */
.L_x_8482:
[----:B------:R-:W-:-:S04]  /*6f40*/  FMUL.FTZ R0, R0, 1 ;  /* 0x3f80000000007820 */ /* 0x000fc80000410000 */
[----:B------:R0:W1:Y:S01]  /*6f50*/  F2F.F64.F32 R18, R0 ;  /* 0x0000000000127310 */ /* 0x0000620000201800 */
[----:B------:R-:W-:Y:S05]  /*6f60*/  BRA `(.L_x_8457) ;  /* 0x00000000005c7947 */ /* 0x000fea0003800000 */
.L_x_8456:
[----:B------:R-:W-:Y:S01]  /*6f70*/  MOV R2, 0x0 ;  /* 0x0000000000027802 */ /* 0x000fe20000000f00 */
[----:B------:R-:W-:Y:S01]  /*6f80*/  ULDC.64 UR4, c[0x4][0x128] ;  /* 0x01004a0000047ab9 */ /* 0x000fe20000000a00 */
[----:B------:R-:W-:Y:S01]  /*6f90*/  ULDC.64 UR6, c[0x4][0x8] ;  /* 0x0100020000067ab9 */ /* 0x000fe20000000a00 */
[----:B------:R-:W-:Y:S01]  /*6fa0*/  IMAD.U32 R4, RZ, RZ, UR4 ;  /* 0x00000004ff047e24 */ /* 0x000fe2000f8e00ff */
[----:B------:R-:W-:Y:S01]  /*6fb0*/  HFMA2.MMA R13, -RZ, RZ, 0, 0 ;  /* 0x00000000ff0d7435 */ /* 0x000fe200000001ff */
        /* <DEDUP_REMOVED lines=8> */
[----:B------:R-:W-:-:S07]  /*7040*/  IMAD.MOV.U32 R12, RZ, RZ, 0x1 ;  /* 0x00000001ff0c7424 */ /* 0x000fce00078e00ff */
[----:B------:R-:W-:-:S07]  /*7050*/  LEPC R20, `(.L_x_8484) ;  /* 0x000000001014794e */ /* 0x000fce0000000000 */
[----:B0-----:R-:W-:Y:S05]  /*7060*/  CALL.ABS.NOINC R2 ;  /* 0x0000000002007343 */ /* 0x001fea0003c00000 */
.L_x_8484:
[----:B------:R-:W-:Y:S01]  /*7070*/  CS2R R18, SRZ ;  /* 0x0000000000127805 */ /* 0x000fe2000001ff00 */
[----:B------:R-:W-:Y:S06]  /*7080*/  BRA `(.L_x_8457) ;  /* 0x0000000000147947 */ /* 0x000fec0003800000 */
.L_x_8481:
[----:B------:R-:W2:Y:S02]  /*7090*/  LDG.E.64 R18, desc[UR36][R2.64] ;  /* 0x0000002402127981 */ /* 0x000ea4000c1e1b00 */
[----:B--2---:R-:W0:Y:S01]  /*70a0*/  I2F.F64.U64 R18, R18 ;  /* 0x0000001200127312 */ /* 0x004e220000301800 */
[----:B------:R-:W-:Y:S05]  /*70b0*/  BRA `(.L_x_8457) ;  /* 0x0000000000087947 */ /* 0x000fea0003800000 */
.L_x_8480:
[----:B------:R-:W2:Y:S02]  /*70c0*/  LDG.E R2, desc[UR36][R2.64] ;  /* 0x0000002402027981 */ /* 0x000ea4000c1e1900 */
[----:B--2---:R0:W1:Y:S02]  /*70d0*/  I2F.F64.U32 R18, R2 ;  /* 0x0000000200127312 */ /* 0x0040640000201800 */
.L_x_8457:
[----:B0-----:R-:W0:Y:S01]  /*70e0*/  LDC.U8 R2, c[0x0][0x493] ;  /* 0x000124c0ff027b82 */ /* 0x001e220000000000 */
[----:B------:R-:W-:Y:S02]  /*70f0*/  ULDC.64 UR4, c[0x0][0x488] ;  /* 0x0001220000047ab9 */ /* 0x000fe40000000a00 */
[----:B----4-:R-:W-:-:S05]  /*7100*/  IADD3 R4, P0, R22, UR4, RZ ;  /* 0x0000000416047c10 */ /* 0x010fca000ff1e0ff */
[----:B--2---:R-:W-:Y:S01]  /*7110*/  IMAD.X R5, RZ, RZ, UR5, P0 ;  /* 0x00000005ff057e24 */ /* 0x004fe200080e06ff */
        /* <DEDUP_REMOVED lines=14> */
.L_x_8488:
[----:B------:R-:W2:Y:S02]  /*7200*/  LDG.E.U8 R2, desc[UR36][R4.64] ;  /* 0x0000002404027981 */ /* 0x000ea4000c1e1100 */
[----:B--2---:R-:W0:Y:S01]  /*7210*/  I2F.F64.U16 R2, R2 ;  /* 0x0000000200027312 */ /* 0x004e220000101800 */
[----:B------:R-:W-:Y:S05]  /*7220*/  BRA `(.L_x_8490) ;  /* 0x0000000c00707947 */ /* 0x000fea0003800000 */
.L_x_8487:
        /* <DEDUP_REMOVED lines=9> */
.L_x_8492:
[----:B------:R-:W2:Y:S02]  /*72c0*/  LDG.E R2, desc[UR36][R4.64] ;  /* 0x0000002404027981 */ /* 0x000ea4000c1e1900 */
[----:B--2---:R-:W0:Y:S01]  /*72d0*/  I2F.F64 R2, R2 ;  /* 0x0000000200027312 */ /* 0x004e220000201c00 */
[----:B------:R-:W-:Y:S05]  /*72e0*/  BRA `(.L_x_8490) ;  /* 0x0000000c00407947 */ /* 0x000fea0003800000 */
.L_x_8491:
[----:B------:R-:W2:Y:S02]  /*72f0*/  LDG.E.U16 R2, desc[UR36][R4.64] ;  /* 0x0000002404027981 */ /* 0x000ea4000c1e1500 */
[----:B--2---:R-:W0:Y:S01]  /*7300*/  I2F.F64.S16 R2, R2 ;  /* 0x0000000200027312 */ /* 0x004e220000101c00 */
[----:B------:R-:W-:Y:S05]  /*7310*/  BRA `(.L_x_8490) ;  /* 0x0000000c00347947 */ /* 0x000fea0003800000 */
.L_x_8486:
        /* <DEDUP_REMOVED lines=10> */
.L_x_8494:
[----:B------:R-:W2:Y:S02]  /*73c0*/  LDG.E.U16 R0, desc[UR36][R4.64] ;  /* 0x0000002404007981 */ /* 0x000ea4000c1e1500 */
[----:B--2---:R-:W-:-:S05]  /*73d0*/  HADD2.F32 R0, -RZ, R0.H0_H0 ;  /* 0x20000000ff007230 */ /* 0x004fca0000004100 */
[----:B------:R-:W-:-:S04]  /*73e0*/  FMUL.FTZ R0, R0, 1 ;  /* 0x3f80000000007820 */ /* 0x000fc80000410000 */
[----:B------:R0:W2:Y:S01]  /*73f0*/  F2F.F64.F32 R2, R0 ;  /* 0x0000000000027310 */ /* 0x0000a20000201800 */
[----:B------:R-:W-:Y:S05]  /*7400*/  BRA `(.L_x_8490) ;  /* 0x0000000800f87947 */ /* 0x000fea0003800000 */
.L_x_8493:
        /* <DEDUP_REMOVED lines=10> */
.L_x_8496:
[----:B------:R-:W2:Y:S02]  /*74b0*/  LDG.E.U16 R4, desc[UR36][R4.64] ;  /* 0x0000002404047981 */ /* 0x000ea4000c1e1500 */
[----:B--2---:R-:W-:-:S05]  /*74c0*/  HADD2.F32 R0, -RZ, R4.H0_H0 ;  /* 0x20000004ff007230 */ /* 0x004fca0000004100 */
[----:B------:R-:W-:-:S04]  /*74d0*/  FMUL.FTZ R0, R0, 1 ;  /* 0x3f80000000007820 */ /* 0x000fc80000410000 */
[----:B------:R0:W2:Y:S01]  /*74e0*/  F2F.F64.F32 R2, R0 ;  /* 0x0000000000027310 */ /* 0x0000a20000201800 */
[----:B------:R-:W-:Y:S05]  /*74f0*/  BRA `(.L_x_8490) ;  /* 0x0000000800bc7947 */ /* 0x000fea0003800000 */
.L_x_8495:
[----:B------:R0:W5:Y:S01]  /*7500*/  LDG.E.64 R2, desc[UR36][R4.64] ;  /* 0x0000002404027981 */ /* 0x000162000c1e1b00 */
[----:B------:R-:W-:Y:S05]  /*7510*/  BRA `(.L_x_8490) ;  /* 0x0000000800b47947 */ /* 0x000fea0003800000 */
.L_x_8485:
        /* <DEDUP_REMOVED lines=13> */
.L_x_8499:
[----:B------:R0:W5:Y:S01]  /*75f0*/  LDG.E.64 R2, desc[UR36][R4.64] ;  /* 0x0000002404027981 */ /* 0x000162000c1e1b00 */
[----:B------:R-:W-:Y:S05]  /*7600*/  BRA `(.L_x_8490) ;  /* 0x0000000800787947 */ /* 0x000fea0003800000 */
.L_x_8498:
        /* <DEDUP_REMOVED lines=28> */
.L_x_8501:
        /* <DEDUP_REMOVED lines=15> */
.L_x_8500:
[----:B------:R-:W2:Y:S02]  /*78c0*/  LDG.E.U16 R0, desc[UR36][R4.64] ;  /* 0x0000002404007981 */ /* 0x000ea4000c1e1500 */
[----:B--2---:R-:W-:-:S04]  /*78d0*/  IMAD.U32 R0, R0, 0x10000, RZ ;  /* 0x0001000000007824 */ /* 0x004fc800078e00ff */
[----:B------:R-:W-:-:S04]  /*78e0*/  FMUL.FTZ R0, R0, 1 ;  /* 0x3f80000000007820 */ /* 0x000fc80000410000 */
[----:B------:R2:W4:Y:S01]  /*78f0*/  F2F.F64.F32 R2, R0 ;  /* 0x0000000000027310 */ /* 0x0005220000201800 */
[----:B------:R-:W-:Y:S05]  /*7900*/  BRA `(.L_x_8490) ;  /* 0x0000000400b87947 */ /* 0x000fea0003800000 */
.L_x_8497:
        /* <DEDUP_REMOVED lines=11> */
.L_x_8504:
        /* <DEDUP_REMOVED lines=21> */
.L_x_8508:
[----:B------:R-:W-:Y:S05]  /*7b10*/  BSYNC B1 ;  /* 0x0000000000017941 */ /* 0x000fea0003800000 */
.L_x_8507:
[----:B------:R-:W-:Y:S01]  /*7b20*/  LEA R3, R0, 0x3b800000, 0x17 ;  /* 0x3b80000000037811 */ /* 0x000fe200078eb8ff */
[----:B------:R-:W-:-:S05]  /*7b30*/  IMAD.SHL.U32 R0, R2, 0x100000, RZ ;  /* 0x0010000002007824 */ /* 0x000fca00078e00ff */
[----:B------:R-:W-:-:S07]  /*7b40*/  LOP3.LUT R0, R3, R0, R4, 0xfe, !PT ;  /* 0x0000000003007212 */ /* 0x000fce00078efe04 */
.L_x_8506:
[----:B------:R-:W-:Y:S05]  /*7b50*/  BSYNC B0 ;  /* 0x0000000000007941 */ /* 0x000fea0003800000 */
.L_x_8505:
[----:B------:R-:W-:-:S04]  /*7b60*/  FMUL.FTZ R0, R0, 1 ;  /* 0x3f80000000007820 */ /* 0x000fc80000410000 */
[----:B------:R0:W2:Y:S01]  /*7b70*/  F2F.F64.F32 R2, R0 ;  /* 0x0000000000027310 */ /* 0x0000a20000201800 */
[----:B------:R-:W-:Y:S05]  /*7b80*/  BRA `(.L_x_8490) ;  /* 0x0000000400187947 */ /* 0x000fea0003800000 */
.L_x_8503:
        /* <DEDUP_REMOVED lines=21> */
.L_x_8512:
[----:B------:R-:W-:Y:S05]  /*7ce0*/  BSYNC B1 ;  /* 0x0000000000017941 */ /* 0x000fea0003800000 */
.L_x_8511:
[----:B------:R-:W-:Y:S01]  /*7cf0*/  LEA R3, R0, 0x37800000, 0x17 ;  /* 0x3780000000037811 */ /* 0x000fe200078eb8ff */
[----:B------:R-:W-:-:S05]  /*7d00*/  IMAD.SHL.U32 R0, R2, 0x200000, RZ ;  /* 0x0020000002007824 */ /* 0x000fca00078e00ff */
[----:B------:R-:W-:-:S07]  /*7d10*/  LOP3.LUT R0, R3, R0, R4, 0xfe, !PT ;  /* 0x0000000003007212 */ /* 0x000fce00078efe04 */
.L_x_8510:
[----:B------:R-:W-:Y:S05]  /*7d20*/  BSYNC B0 ;  /* 0x0000000000007941 */ /* 0x000fea0003800000 */
.L_x_8509:
[----:B------:R-:W-:-:S04]  /*7d30*/  FMUL.FTZ R0, R0, 1 ;  /* 0x3f80000000007820 */ /* 0x000fc80000410000 */
[----:B------:R0:W2:Y:S01]  /*7d40*/  F2F.F64.F32 R2, R0 ;  /* 0x0000000000027310 */ /* 0x0000a20000201800 */
[----:B------:R-:W-:Y:S05]  /*7d50*/  BRA `(.L_x_8490) ;  /* 0x0000000000a47947 */ /* 0x000fea0003800000 */
.L_x_8502:
        /* <DEDUP_REMOVED lines=14> */
.L_x_8516:
[----:B------:R-:W-:Y:S05]  /*7e40*/  BSYNC B0 ;  /* 0x0000000000007941 */ /* 0x000fea0003800000 */
.L_x_8515:
[----:B------:R-:W-:-:S04]  /*7e50*/  FMUL.FTZ R0, R0, 1 ;  /* 0x3f80000000007820 */ /* 0x000fc80000410000 */
[----:B------:R0:W2:Y:S01]  /*7e60*/  F2F.F64.F32 R2, R0 ;  /* 0x0000000000027310 */ /* 0x0000a20000201800 */
[----:B------:R-:W-:Y:S05]  /*7e70*/  BRA `(.L_x_8490) ;  /* 0x00000000005c7947 */ /* 0x000fea0003800000 */
.L_x_8489:
        /* <DEDUP_REMOVED lines=16> */
.L_x_8517:
[----:B------:R-:W-:Y:S01]  /*7f80*/  CS2R R2, SRZ ;  /* 0x0000000000027805 */ /* 0x000fe2000001ff00 */
[----:B------:R-:W-:Y:S06]  /*7f90*/  BRA `(.L_x_8490) ;  /* 0x0000000000147947 */ /* 0x000fec0003800000 */
.L_x_8514:
[----:B------:R-:W2:Y:S02]  /*7fa0*/  LDG.E.64 R2, desc[UR36][R4.64] ;  /* 0x0000002404027981 */ /* 0x000ea4000c1e1b00 */
[----:B--2---:R-:W0:Y:S01]  /*7fb0*/  I2F.F64.U64 R2, R2 ;  /* 0x0000000200027312 */ /* 0x004e220000301800 */
[----:B------:R-:W-:Y:S05]  /*7fc0*/  BRA `(.L_x_8490) ;  /* 0x0000000000087947 */ /* 0x000fea0003800000 */
.L_x_8513:
[----:B------:R-:W2:Y:S02]  /*7fd0*/  LDG.E R2, desc[UR36][R4.64] ;  /* 0x0000002404027981 */ /* 0x000ea4000c1e1900 */
[----:B--2---:R-:W0:Y:S02]  /*7fe0*/  I2F.F64.U32 R2, R2 ;  /* 0x0000000200027312 */ /* 0x004e240000201800 */
.L_x_8490:
        /* <DEDUP_REMOVED lines=57> */
[----:B------:R-:W-:Y:S01]  /*8380*/  @!P1 LEA R5, R4, 0x3ff00000, 0x14 ;  /* 0x3ff0000004059811 */ /* 0x000fe200078ea0ff */
[----:B------:R-:W-:-:S06]  /*8390*/  @!P1 IMAD.MOV.U32 R4, RZ, RZ, RZ ;  /* 0x000000ffff049224 */ /* 0x000fcc00078e00ff */
[----:B------:R-:W-:-:S11]  /*83a0*/  @!P1 DMUL R6, R2, R4 ;  /* 0x0000000402069228 */ /* 0x000fd60000000000 */
.L_x_8519:
[----:B------:R-:W-:Y:S05]  /*83b0*/  BSYNC B0 ;  /* 0x0000000000007941 */ /* 0x000fea0003800000 */
.L_x_8518:
        /* <DEDUP_REMOVED lines=16> */
.L_x_8521:
[----:B------:R-:W-:Y:S05]  /*84c0*/  BSYNC B0 ;  /* 0x0000000000007941 */ /* 0x000fea0003800000 */
.L_x_8520:
        /* <DEDUP_REMOVED lines=16> */
.L_x_8525:
[----:B------:R-:W0:Y:S02]  /*85d0*/  F2I.S64.F64.TRUNC R4, R4 ;  /* 0x0000000400047311 */ /* 0x000e24000030d900 */
[----:B0-----:R-:W-:-:S05]  /*85e0*/  IMAD.MOV.U32 R3, RZ, RZ, R4 ;  /* 0x000000ffff037224 */ /* 0x001fca00078e0004 */
[----:B------:R0:W-:Y:S01]  /*85f0*/  STG.E.U8 desc[UR36][R16.64], R3 ;  /* 0x0000000310007986 */ /* 0x0001e2000c101124 */
[----:B------:R-:W-:Y:S05]  /*8600*/  BRA `(.L_x_8527) ;  /* 0x0000000c00f87947 */ /* 0x000fea0003800000 */
.L_x_8524:
        /* <DEDUP_REMOVED lines=9> */
.L_x_8529:
[----:B------:R-:W0:Y:S02]  /*86a0*/  F2I.F64.TRUNC R5, R4 ;  /* 0x0000000400057311 */ /* 0x000e24000030d100 */
[----:B0-----:R0:W-:Y:S01]  /*86b0*/  STG.E desc[UR36][R16.64], R5 ;  /* 0x0000000510007986 */ /* 0x0011e2000c101924 */
[----:B------:R-:W-:Y:S05]  /*86c0*/  BRA `(.L_x_8527) ;  /* 0x0000000c00c87947 */ /* 0x000fea0003800000 */
.L_x_8528:
[----:B------:R-:W0:Y:S02]  /*86d0*/  F2I.F64.TRUNC R5, R4 ;  /* 0x0000000400057311 */ /* 0x000e24000030d100 */
[----:B0-----:R0:W-:Y:S01]  /*86e0*/  STG.E.U16 desc[UR36][R16.64], R5 ;  /* 0x0000000510007986 */ /* 0x0011e2000c101524 */
[----:B------:R-:W-:Y:S05]  /*86f0*/  BRA `(.L_x_8527) ;  /* 0x0000000c00bc7947 */ /* 0x000fea0003800000 */
.L_x_8523:
        /* <DEDUP_REMOVED lines=13> */
.L_x_8531:
        /* <DEDUP_REMOVED lines=8> */
.L_x_8530:
        /* <DEDUP_REMOVED lines=14> */
.L_x_8533:
        /* <DEDUP_REMOVED lines=9> */
.L_x_8532:
[----:B------:R0:W-:Y:S01]  /*89c0*/  STG.E.64 desc[UR36][R16.64], R4 ;  /* 0x0000000410007986 */ /* 0x0001e2000c101b24 */
[----:B------:R-:W-:Y:S05]  /*89d0*/  BRA `(.L_x_8527) ;  /* 0x0000000c00047947 */ /* 0x000fea0003800000 */
.L_x_8522:
        /* <DEDUP_REMOVED lines=12> */
.L_x_8536:
[----:B------:R-:W-:-:S05]  /*8aa0*/  CS2R R6, SRZ ;  /* 0x0000000000067805 */ /* 0x000fca000001ff00 */
[----:B------:R0:W-:Y:S01]  /*8ab0*/  STG.E.128 desc[UR36][R16.64], R4 ;  /* 0x0000000410007986 */ /* 0x0001e2000c101d24 */
[----:B------:R-:W-:Y:S05]  /*8ac0*/  BRA `(.L_x_8527) ;  /* 0x0000000800c87947 */ /* 0x000fea0003800000 */
.L_x_8535:
        /* <DEDUP_REMOVED lines=25> */
.L_x_8540:
[----:B------:R-:W-:Y:S05]  /*8c60*/  BSYNC B0 ;  /* 0x0000000000007941 */ /* 0x000fea0003800000 */
.L_x_8539:
[----:B------:R-:W-:-:S05]  /*8c70*/  LOP3.LUT R3, R0, R3, RZ, 0xfc, !PT ;  /* 0x0000000300037212 */ /* 0x000fca00078efcff */
[----:B------:R0:W-:Y:S01]  /*8c80*/  STG.E.U8 desc[UR36][R16.64], R3 ;  /* 0x0000000310007986 */ /* 0x0001e2000c101124 */
[----:B------:R-:W-:Y:S05]  /*8c90*/  BRA `(.L_x_8527) ;  /* 0x0000000800547947 */ /* 0x000fea0003800000 */
.L_x_8538:
        /* <DEDUP_REMOVED lines=17> */
.L_x_8542:
[----:B------:R-:W-:Y:S01]  /*8db0*/  IMAD.MOV.U32 R0, RZ, RZ, 0x7f ;  /* 0x0000007fff007424 */ /* 0x000fe200078e00ff */
[----:B------:R-:W-:-:S04]  /*8dc0*/  ISETP.GT.U32.AND P0, PT, R2, 0x7f800000, PT ;  /* 0x7f8000000200780c */ /* 0x000fc80003f04070 */
[----:B------:R-:W-:-:S09]  /*8dd0*/  SEL R0, R0, 0x7c, P0 ;  /* 0x0000007c00007807 */ /* 0x000fd20000000000 */
.L_x_8543:
[----:B------:R-:W-:Y:S05]  /*8de0*/  BSYNC B0 ;  /* 0x0000000000007941 */ /* 0x000fea0003800000 */
.L_x_8541:
[----:B------:R-:W-:-:S04]  /*8df0*/  LOP3.LUT R2, R3, 0x80000000, RZ, 0xc0, !PT ;  /* 0x8000000003027812 */ /* 0x000fc800078ec0ff */
[----:B------:R-:W-:-:S04]  /*8e00*/  SHF.R.U32.HI R3, RZ, 0x18, R2 ;  /* 0x00000018ff037819 */ /* 0x000fc80000011602 */
[----:B------:R-:W-:-:S05]  /*8e10*/  LOP3.LUT R3, R0, R3, RZ, 0xfc, !PT ;  /* 0x0000000300037212 */ /* 0x000fca00078efcff */
[----:B------:R0:W-:Y:S01]  /*8e20*/  STG.E.U8 desc[UR36][R16.64], R3 ;  /* 0x0000000310007986 */ /* 0x0001e2000c101124 */
[----:B------:R-:W-:Y:S05]  /*8e30*/  BRA `(.L_x_8527) ;  /* 0x0000000400ec7947 */ /* 0x000fea0003800000 */
.L_x_8537:
        /* <DEDUP_REMOVED lines=8> */
.L_x_8534:
        /* <DEDUP_REMOVED lines=11> */
.L_x_8546:
        /* <DEDUP_REMOVED lines=21> */
.L_x_8549:
[----:B------:R-:W-:-:S04]  /*90c0*/  LOP3.LUT R2, R3, 0x80000000, RZ, 0xc0, !PT ;  /* 0x8000000003027812 */ /* 0x000fc800078ec0ff */
[----:B------:R-:W-:-:S04]  /*90d0*/  SHF.R.U32.HI R3, RZ, 0x18, R2 ;  /* 0x00000018ff037819 */ /* 0x000fc80000011602 */
[----:B------:R-:W-:-:S04]  /*90e0*/  LOP3.LUT R0, R0, R3, RZ, 0xfc, !PT ;  /* 0x0000000300007212 */ /* 0x000fc800078efcff */
[----:B------:R-:W-:-:S07]  /*90f0*/  PRMT R8, R0, 0x7610, R8 ;  /* 0x0000761000087816 */ /* 0x000fce0000000008 */
.L_x_8548:
[----:B------:R-:W-:Y:S05]  /*9100*/  BSYNC B0 ;  /* 0x0000000000007941 */ /* 0x000fea0003800000 */
.L_x_8547:
[----:B------:R3:W-:Y:S01]  /*9110*/  STG.E.U8 desc[UR36][R16.64], R8 ;  /* 0x0000000810007986 */ /* 0x0007e2000c101124 */
[----:B------:R-:W-:Y:S05]  /*9120*/  BRA `(.L_x_8527) ;  /* 0x0000000400307947 */ /* 0x000fea0003800000 */
.L_x_8545:
        /* <DEDUP_REMOVED lines=21> */
.L_x_8552:
[----:B------:R-:W-:-:S04]  /*9280*/  LOP3.LUT R2, R3, 0x80000000, RZ, 0xc0, !PT ;  /* 0x8000000003027812 */ /* 0x000fc800078ec0ff */
[----:B------:R-:W-:-:S04]  /*9290*/  SHF.R.U32.HI R3, RZ, 0x18, R2 ;  /* 0x00000018ff037819 */ /* 0x000fc80000011602 */
[----:B------:R-:W-:-:S04]  /*92a0*/  LOP3.LUT R0, R0, R3, RZ, 0xfc, !PT ;  /* 0x0000000300007212 */ /* 0x000fc800078efcff */
[----:B------:R-:W-:-:S07]  /*92b0*/  PRMT R8, R0, 0x7610, R8 ;  /* 0x0000761000087816 */ /* 0x000fce0000000008 */
.L_x_8551:
[----:B------:R-:W-:Y:S05]  /*92c0*/  BSYNC B0 ;  /* 0x0000000000007941 */ /* 0x000fea0003800000 */
.L_x_8550:
[----:B------:R0:W-:Y:S01]  /*92d0*/  STG.E.U8 desc[UR36][R16.64], R8 ;  /* 0x0000000810007986 */ /* 0x0001e2000c101124 */
[----:B------:R-:W-:Y:S05]  /*92e0*/  BRA `(.L_x_8527) ;  /* 0x0000000000c07947 */ /* 0x000fea0003800000 */
.L_x_8544:
        /* <DEDUP_REMOVED lines=18> */
[----:B------:R-:W-:Y:S02]  /*9410*/  @P1 ISETP.EQ.U32.AND P2, PT, R0, 0x1, P0 ;  /* 0x000000010000180c */ /* 0x000fe40000742070 */
[----:B------:R-:W-:Y:S02]  /*9420*/  PLOP3.LUT P0, PT, PT, PT, PT, 0x80, 0x0 ;  /* 0x000000000000781c */ /* 0x000fe40003f0f070 */
[----:B------:R-:W-:Y:S02]  /*9430*/  @P1 PLOP3.LUT P0, PT, P2, PT, PT, 0x80, 0x0 ;  /* 0x000000000000181c */ /* 0x000fe4000170f070 */
[----:B------:R-:W-:-:S11]  /*9440*/  @P1 IADD3 R0, R2, 0x1, RZ ;  /* 0x0000000102001810 */ /* 0x000fd60007ffe0ff */
[----:B------:R-:W-:-:S04]  /*9450*/  @!P0 IMAD.MOV R0, RZ, RZ, R2 ;  /* 0x000000ffff008224 */ /* 0x000fc800078e0202 */
[----:B------:R-:W-:-:S05]  /*9460*/  @P1 IMAD.MOV.U32 R3, RZ, RZ, R0 ;  /* 0x000000ffff031224 */ /* 0x000fca00078e0000 */
[----:B------:R1:W-:Y:S01]  /*9470*/  STG.E.U8 desc[UR36][R16.64], R3 ;  /* 0x0000000310007986 */ /* 0x0003e2000c101124 */
[----:B------:R-:W-:Y:S05]  /*9480*/  BRA `(.L_x_8527) ;  /* 0x0000000000587947 */ /* 0x000fea0003800000 */
.L_x_8526:
        /* <DEDUP_REMOVED lines=16> */
.L_x_8555:
[----:B------:R-:W-:Y:S05]  /*9590*/  BRA `(.L_x_8527) ;  /* 0x0000000000147947 */ /* 0x000fea0003800000 */
.L_x_8554:
[----:B------:R-:W0:Y:S02]  /*95a0*/  F2I.U64.F64.TRUNC R4, R4 ;  /* 0x0000000400047311 */ /* 0x000e24000030d800 */
[----:B0-----:R2:W-:Y:S01]  /*95b0*/  STG.E.64 desc[UR36][R16.64], R4 ;  /* 0x0000000410007986 */ /* 0x0015e2000c101b24 */
[----:B------:R-:W-:Y:S05]  /*95c0*/  BRA `(.L_x_8527) ;  /* 0x0000000000087947 */ /* 0x000fea0003800000 */
.L_x_8553:
[----:B------:R-:W0:Y:S02]  /*95d0*/  F2I.U32.F64.TRUNC R5, R4 ;  /* 0x0000000400057311 */ /* 0x000e24000030d000 */
[----:B0-----:R0:W-:Y:S02]  /*95e0*/  STG.E desc[UR36][R16.64], R5 ;  /* 0x0000000510007986 */ /* 0x0011e4000c101924 */
.L_x_8527:
[----:B------:R-:W-:-:S07]  /*95f0*/  VIADD R23, R23, 0x80 ;  /* 0x0000008017177836 */ /* 0x000fce0000000000 */
.L_x_8450:
[----:B------:R-:W-:Y:S05]  /*9600*/  BSYNC B6 ;  /* 0x0000000000067941 */ /* 0x000fea0003800000 */
.L_x_8449:
        /* <DEDUP_REMOVED lines=358> */
.L_x_8558:
        /* <DEDUP_REMOVED lines=21> */
.L_x_8562:
[----:B------:R-:W2:Y:S02]  /*adc0*/  LDG.E.U8 R2, desc[UR36][R2.64] ;  /* 0x0000002402027981 */ /* 0x000ea4000c1e1100 */
[----:B--2---:R0:W1:Y:S01]  /*add0*/  I2F.F64.U16 R18, R2 ;  /* 0x0000000200127312 */ /* 0x0040620000101800 */
[----:B------:R-:W-:Y:S05]  /*ade0*/  BRA `(.L_x_8564) ;  /* 0x0000000c00707947 */ /* 0x000fea0003800000 */
.L_x_8561:
        /* <DEDUP_REMOVED lines=9> */
.L_x_8566:
[----:B------:R-:W2:Y:S02]  /*ae80*/  LDG.E R2, desc[UR36][R2.64] ;  /* 0x0000002402027981 */ /* 0x000ea4000c1e1900 */
[----:B--2---:R0:W1:Y:S01]  /*ae90*/  I2F.F64 R18, R2 ;  /* 0x0000000200127312 */ /* 0x0040620000201c00 */
[----:B------:R-:W-:Y:S05]  /*aea0*/  BRA `(.L_x_8564) ;  /* 0x0000000c00407947 */ /* 0x000fea0003800000 */
.L_x_8565:
[----:B------:R-:W2:Y:S02]  /*aeb0*/  LDG.E.U16 R2, desc[UR36][R2.64] ;  /* 0x0000002402027981 */ /* 0x000ea4000c1e1500 */
[----:B--2---:R0:W1:Y:S01]  /*aec0*/  I2F.F64.S16 R18, R2 ;  /* 0x0000000200127312 */ /* 0x0040620000101c00 */
[----:B------:R-:W-:Y:S05]  /*aed0*/  BRA `(.L_x_8564) ;  /* 0x0000000c00347947 */ /* 0x000fea0003800000 */
.L_x_8560:
        /* <DEDUP_REMOVED lines=10> */
.L_x_8568:
[----:B------:R-:W2:Y:S02]  /*af80*/  LDG.E.U16 R0, desc[UR36][R2.64] ;  /* 0x0000002402007981 */ /* 0x000ea4000c1e1500 */
[----:B--2---:R-:W-:-:S05]  /*af90*/  HADD2.F32 R0, -RZ, R0.H0_H0 ;  /* 0x20000000ff007230 */ /* 0x004fca0000004100 */
[----:B------:R-:W-:-:S04]  /*afa0*/  FMUL.FTZ R0, R0, 1 ;  /* 0x3f80000000007820 */ /* 0x000fc80000410000 */
[----:B------:R0:W1:Y:S01]  /*afb0*/  F2F.F64.F32 R18, R0 ;  /* 0x0000000000127310 */ /* 0x0000620000201800 */
[----:B------:R-:W-:Y:S05]  /*afc0*/  BRA `(.L_x_8564) ;  /* 0x0000000800f87947 */ /* 0x000fea0003800000 */
.L_x_8567:
        /* <DEDUP_REMOVED lines=10> */
.L_x_8570:
[----:B------:R-:W2:Y:S02]  /*b070*/  LDG.E.U16 R2, desc[UR36][R2.64] ;  /* 0x0000002402027981 */ /* 0x000ea4000c1e1500 */
[----:B--2---:R-:W-:-:S05]  /*b080*/  HADD2.F32 R0, -RZ, R2.H0_H0 ;  /* 0x20000002ff007230 */ /* 0x004fca0000004100 */
[----:B------:R-:W-:-:S04]  /*b090*/  FMUL.FTZ R0, R0, 1 ;  /* 0x3f80000000007820 */ /* 0x000fc80000410000 */
[----:B------:R3:W4:Y:S01]  /*b0a0*/  F2F.F64.F32 R18, R0 ;  /* 0x0000000000127310 */ /* 0x0007220000201800 */
[----:B------:R-:W-:Y:S05]  /*b0b0*/  BRA `(.L_x_8564) ;  /* 0x0000000800bc7947 */ /* 0x000fea0003800000 */
.L_x_8569:
[----:B------:R0:W5:Y:S01]  /*b0c0*/  LDG.E.64 R18, desc[UR36][R2.64] ;  /* 0x0000002402127981 */ /* 0x000162000c1e1b00 */
[----:B------:R-:W-:Y:S05]  /*b0d0*/  BRA `(.L_x_8564) ;  /* 0x0000000800b47947 */ /* 0x000fea0003800000 */
.L_x_8559:
        /* <DEDUP_REMOVED lines=13> */
.L_x_8573:
[----:B------:R0:W5:Y:S01]  /*b1b0*/  LDG.E.64 R18, desc[UR36][R2.64] ;  /* 0x0000002402127981 */ /* 0x000162000c1e1b00 */
[----:B------:R-:W-:Y:S05]  /*b1c0*/  BRA `(.L_x_8564) ;  /* 0x0000000800787947 */ /* 0x000fea0003800000 */
.L_x_8572:
        /* <DEDUP_REMOVED lines=28> */
.L_x_8575:
[----:B------:R-:W2:Y:S02]  /*b390*/  LDG.E.U8 R2, desc[UR36][R2.64] ;  /* 0x0000002402027981 */ /* 0x000ea4000c1e1100 */
[C---:B--2---:R-:W-:Y:S02]  /*b3a0*/  IMAD.SHL.U32 R0, R2.reuse, 0x2000000, RZ ;  /* 0x0200000002007824 */ /* 0x044fe400078e00ff */
[----:B------:R-:W-:-:S03]  /*b3b0*/  IMAD.SHL.U32 R5, R2, 0x1000000, RZ ;  /* 0x0100000002057824 */ /* 0x000fc600078e00ff */
[----:B------:R-:W-:-:S13]  /*b3c0*/  ISETP.GE.U32.AND P0, PT, R0, 0x8000000, PT ;  /* 0x080000000000780c */ /* 0x000fda0003f06070 */
[C---:B------:R-:W-:Y:S01]  /*b3d0*/  @!P0 SHF.L.U32 R0, R2.reuse, 0x8, RZ ;  /* 0x0000000802008819 */ /* 0x040fe200000006ff */
        /* <DEDUP_REMOVED lines=10> */
.L_x_8574:
[----:B------:R-:W2:Y:S02]  /*b480*/  LDG.E.U16 R0, desc[UR36][R2.64] ;  /* 0x0000002402007981 */ /* 0x000ea4000c1e1500 */
[----:B--2---:R-:W-:-:S04]  /*b490*/  IMAD.U32 R0, R0, 0x10000, RZ ;  /* 0x0001000000007824 */ /* 0x004fc800078e00ff */
[----:B------:R-:W-:-:S04]  /*b4a0*/  FMUL.FTZ R0, R0, 1 ;  /* 0x3f80000000007820 */ /* 0x000fc80000410000 */
[----:B------:R0:W1:Y:S01]  /*b4b0*/  F2F.F64.F32 R18, R0 ;  /* 0x0000000000127310 */ /* 0x0000620000201800 */
[----:B------:R-:W-:Y:S05]  /*b4c0*/  BRA `(.L_x_8564) ;  /* 0x0000000400b87947 */ /* 0x000fea0003800000 */
.L_x_8571:
        /* <DEDUP_REMOVED lines=11> */
.L_x_8578:
        /* <DEDUP_REMOVED lines=21> */
.L_x_8582:
[----:B------:R-:W-:Y:S05]  /*b6d0*/  BSYNC B1 ;  /* 0x0000000000017941 */ /* 0x000fea0003800000 */
.L_x_8581:
[----:B------:R-:W-:Y:S01]  /*b6e0*/  LEA R3, R0, 0x3b800000, 0x17 ;  /* 0x3b80000000037811 */ /* 0x000fe200078eb8ff */
[----:B------:R-:W-:-:S05]  /*b6f0*/  IMAD.SHL.U32 R0, R2, 0x100000, RZ ;  /* 0x0010000002007824 */ /* 0x000fca00078e00ff */
[----:B------:R-:W-:-:S07]  /*b700*/  LOP3.LUT R0, R3, R0, R4, 0xfe, !PT ;  /* 0x0000000003007212 */ /* 0x000fce00078efe04 */
.L_x_8580:
[----:B------:R-:W-:Y:S05]  /*b710*/  BSYNC B0 ;  /* 0x0000000000007941 */ /* 0x000fea0003800000 */
.L_x_8579:
[----:B------:R-:W-:-:S04]  /*b720*/  FMUL.FTZ R0, R0, 1 ;  /* 0x3f80000000007820 */ /* 0x000fc80000410000 */
[----:B------:R0:W1:Y:S01]  /*b730*/  F2F.F64.F32 R18, R0 ;  /* 0x0000000000127310 */ /* 0x0000620000201800 */
[----:B------:R-:W-:Y:S05]  /*b740*/  BRA `(.L_x_8564) ;  /* 0x0000000400187947 */ /* 0x000fea0003800000 */
.L_x_8577:
        /* <DEDUP_REMOVED lines=21> */
.L_x_8586:
[----:B------:R-:W-:Y:S05]  /*b8a0*/  BSYNC B1 ;  /* 0x0000000000017941 */ /* 0x000fea0003800000 */
.L_x_8585:
[----:B------:R-:W-:Y:S01]  /*b8b0*/  LEA R3, R0, 0x37800000, 0x17 ;  /* 0x3780000000037811 */ /* 0x000fe200078eb8ff */
[----:B------:R-:W-:-:S05]  /*b8c0*/  IMAD.SHL.U32 R0, R2, 0x200000, RZ ;  /* 0x0020000002007824 */ /* 0x000fca00078e00ff */
[----:B------:R-:W-:-:S07]  /*b8d0*/  LOP3.LUT R0, R3, R0, R4, 0xfe, !PT ;  /* 0x0000000003007212 */ /* 0x000fce00078efe04 */
.L_x_8584:
[----:B------:R-:W-:Y:S05]  /*b8e0*/  BSYNC B0 ;  /* 0x0000000000007941 */ /* 0x000fea0003800000 */
.L_x_8583:
[----:B------:R-:W-:-:S04]  /*b8f0*/  FMUL.FTZ R0, R0, 1 ;  /* 0x3f80000000007820 */ /* 0x000fc80000410000 */
[----:B------:R0:W1:Y:S01]  /*b900*/  F2F.F64.F32 R18, R0 ;  /* 0x0000000000127310 */ /* 0x0000620000201800 */
[----:B------:R-:W-:Y:S05]  /*b910*/  BRA `(.L_x_8564) ;  /* 0x0000000000a47947 */ /* 0x000fea0003800000 */
.L_x_8576:
        /* <DEDUP_REMOVED lines=14> */
.L_x_8590:
[----:B------:R-:W-:Y:S05]  /*ba00*/  BSYNC B0 ;  /* 0x0000000000007941 */ /* 0x000fea0003800000 */
.L_x_8589:
[----:B------:R-:W-:-:S04]  /*ba10*/  FMUL.FTZ R0, R0, 1 ;  /* 0x3f80000000007820 */ /* 0x000fc80000410000 */
[----:B------:R0:W1:Y:S01]  /*ba20*/  F2F.F64.F32 R18, R0 ;  /* 0x0000000000127310 */ /* 0x0000620000201800 */
[----:B------:R-:W-:Y:S05]  /*ba30*/  BRA `(.L_x_8564) ;  /* 0x00000000005c7947 */ /* 0x000fea0003800000 */
.L_x_8563:
        /* <DEDUP_REMOVED lines=15> */
[----:B0-----:R-:W-:Y:S05]  /*bb30*/  CALL.ABS.NOINC R2 ;  /* 0x0000000002007343 */ /* 0x001fea0003c00000 */
.L_x_8591:
[----:B------:R-:W-:Y:S01]  /*bb40*/  CS2R R18, SRZ ;  /* 0x0000000000127805 */ /* 0x000fe2000001ff00 */
[----:B------:R-:W-:Y:S06]  /*bb50*/  BRA `(.L_x_8564) ;  /* 0x0000000000147947 */ /* 0x000fec0003800000 */
.L_x_8588:
[----:B------:R-:W2:Y:S02]  /*bb60*/  LDG.E.64 R18, desc[UR36][R2.64] ;  /* 0x0000002402127981 */ /* 0x000ea4000c1e1b00 */
[----:B--2---:R-:W0:Y:S01]  /*bb70*/  I2F.F64.U64 R18, R18 ;  /* 0x0000001200127312 */ /* 0x004e220000301800 */
[----:B------:R-:W-:Y:S05]  /*bb80*/  BRA `(.L_x_8564) ;  /* 0x0000000000087947 */ /* 0x000fea0003800000 */
.L_x_8587:
[----:B------:R-:W2:Y:S02]  /*bb90*/  LDG.E R2, desc[UR36][R2.64] ;  /* 0x0000002402027981 */ /* 0x000ea4000c1e1900 */
[----:B--2---:R0:W1:Y:S02]  /*bba0*/  I2F.F64.U32 R18, R2 ;  /* 0x0000000200127312 */ /* 0x0040640000201800 */
.L_x_8564:
[----:B0-----:R-:W3:Y:S01]  /*bbb0*/  LDC.U8 R2, c[0x0][0x493] ;  /* 0x000124c0ff027b82 */ /* 0x001ee20000000000 */
[----:B------:R-:W-:Y:S02]  /*bbc0*/  ULDC.64 UR4, c[0x0][0x488] ;  /* 0x0001220000047ab9 */ /* 0x000fe40000000a00 */
[----:B------:R-:W-:-:S05]  /*bbd0*/  IADD3 R4, P0, R22, UR4, RZ ;  /* 0x0000000416047c10 */ /* 0x000fca000ff1e0ff */
        /* <DEDUP_REMOVED lines=13> */
[----:B---3--:R-:W0:Y:S01]  /*bcb0*/  I2F.F64.S16 R2, R2 ;  /* 0x0000000200027312 */ /* 0x008e220000101c00 */
[----:B------:R-:W-:Y:S05]  /*bcc0*/  BRA `(.L_x_8597) ;  /* 0x0000000c007c7947 */ /* 0x000fea0003800000 */
.L_x_8595:
[----:B------:R-:W3:Y:S02]  /*bcd0*/  LDG.E.U8 R2, desc[UR36][R4.64] ;  /* 0x0000002404027981 */ /* 0x000ee4000c1e1100 */
[----:B---3--:R-:W0:Y:S01]  /*bce0*/  I2F.F64.U16 R2, R2 ;  /* 0x0000000200027312 */ /* 0x008e220000101800 */
[----:B------:R-:W-:Y:S05]  /*bcf0*/  BRA `(.L_x_8597) ;  /* 0x0000000c00707947 */ /* 0x000fea0003800000 */
.L_x_8594:
        /* <DEDUP_REMOVED lines=9> */
.L_x_8599:
[----:B------:R-:W3:Y:S02]  /*bd90*/  LDG.E R2, desc[UR36][R4.64] ;  /* 0x0000002404027981 */ /* 0x000ee4000c1e1900 */
[----:B---3--:R-:W0:Y:S01]  /*bda0*/  I2F.F64 R2, R2 ;  /* 0x0000000200027312 */ /* 0x008e220000201c00 */
[----:B------:R-:W-:Y:S05]  /*bdb0*/  BRA `(.L_x_8597) ;  /* 0x0000000c00407947 */ /* 0x000fea0003800000 */
.L_x_8598:
[----:B------:R-:W3:Y:S02]  /*bdc0*/  LDG.E.U16 R2, desc[UR36][R4.64] ;  /* 0x0000002404027981 */ /* 0x000ee4000c1e1500 */
[----:B---3--:R-:W0:Y:S01]  /*bdd0*/  I2F.F64.S16 R2, R2 ;  /* 0x0000000200027312 */ /* 0x008e220000101c00 */
[----:B------:R-:W-:Y:S05]  /*bde0*/  BRA `(.L_x_8597) ;  /* 0x0000000c00347947 */ /* 0x000fea0003800000 */
.L_x_8593:
        /* <DEDUP_REMOVED lines=10> */
.L_x_8601:
[----:B------:R-:W3:Y:S02]  /*be90*/  LDG.E.U16 R0, desc[UR36][R4.64] ;  /* 0x0000002404007981 */ /* 0x000ee4000c1e1500 */
[----:B---3--:R-:W-:-:S05]  /*bea0*/  HADD2.F32 R0, -RZ, R0.H0_H0 ;  /* 0x20000000ff007230 */ /* 0x008fca0000004100 */
[----:B------:R-:W-:-:S04]  /*beb0*/  FMUL.FTZ R0, R0, 1 ;  /* 0x3f80000000007820 */ /* 0x000fc80000410000 */
[----:B------:R0:W3:Y:S01]  /*bec0*/  F2F.F64.F32 R2, R0 ;  /* 0x0000000000027310 */ /* 0x0000e20000201800 */
[----:B------:R-:W-:Y:S05]  /*bed0*/  BRA `(.L_x_8597) ;  /* 0x0000000800f87947 */ /* 0x000fea0003800000 */
.L_x_8600:
        /* <DEDUP_REMOVED lines=10> */
.L_x_8603:
[----:B------:R-:W3:Y:S02]  /*bf80*/  LDG.E.U16 R4, desc[UR36][R4.64] ;  /* 0x0000002404047981 */ /* 0x000ee4000c1e1500 */
[----:B---3--:R-:W-:-:S05]  /*bf90*/  HADD2.F32 R0, -RZ, R4.H0_H0 ;  /* 0x20000004ff007230 */ /* 0x008fca0000004100 */
[----:B------:R-:W-:-:S04]  /*bfa0*/  FMUL.FTZ R0, R0, 1 ;  /* 0x3f80000000007820 */ /* 0x000fc80000410000 */
[----:B------:R0:W3:Y:S01]  /*bfb0*/  F2F.F64.F32 R2, R0 ;  /* 0x0000000000027310 */ /* 0x0000e20000201800 */
[----:B------:R-:W-:Y:S05]  /*bfc0*/  BRA `(.L_x_8597) ;  /* 0x0000000800bc7947 */ /* 0x000fea0003800000 */
.L_x_8602:
[----:B------:R0:W5:Y:S01]  /*bfd0*/  LDG.E.64 R2, desc[UR36][R4.64] ;  /* 0x0000002404027981 */ /* 0x000162000c1e1b00 */
[----:B------:R-:W-:Y:S05]  /*bfe0*/  BRA `(.L_x_8597) ;  /* 0x0000000800b47947 */ /* 0x000fea0003800000 */
.L_x_8592:
        /* <DEDUP_REMOVED lines=13> */
.L_x_8606:
[----:B------:R0:W5:Y:S01]  /*c0c0*/  LDG.E.64 R2, desc[UR36][R4.64] ;  /* 0x0000002404027981 */ /* 0x000162000c1e1b00 */
[----:B------:R-:W-:Y:S05]  /*c0d0*/  BRA `(.L_x_8597) ;  /* 0x0000000800787947 */ /* 0x000fea0003800000 */
.L_x_8605:
        /* <DEDUP_REMOVED lines=28> */
.L_x_8608:
[----:B------:R-:W3:Y:S02]  /*c2a0*/  LDG.E.U8 R3, desc[UR36][R4.64] ;  /* 0x0000002404037981 */ /* 0x000ee4000c1e1100 */
[----:B---3--:R-:W-:-:S05]  /*c2b0*/  IMAD.SHL.U32 R0, R3, 0x2000000, RZ ;  /* 0x0200000003007824 */ /* 0x008fca00078e00ff */
        /* <DEDUP_REMOVED lines=13> */
.L_x_8607:
[----:B------:R-:W3:Y:S02]  /*c390*/  LDG.E.U16 R0, desc[UR36][R4.64] ;  /* 0x0000002404007981 */ /* 0x000ee4000c1e1500 */
[----:B---3--:R-:W-:-:S04]  /*c3a0*/  IMAD.U32 R0, R0, 0x10000, RZ ;  /* 0x0001000000007824 */ /* 0x008fc800078e00ff */
[----:B------:R-:W-:-:S04]  /*c3b0*/  FMUL.FTZ R0, R0, 1 ;  /* 0x3f80000000007820 */ /* 0x000fc80000410000 */
[----:B------:R0:W3:Y:S01]  /*c3c0*/  F2F.F64.F32 R2, R0 ;  /* 0x0000000000027310 */ /* 0x0000e20000201800 */
[----:B------:R-:W-:Y:S05]  /*c3d0*/  BRA `(.L_x_8597) ;  /* 0x0000000400b87947 */ /* 0x000fea0003800000 */
.L_x_8604:
        /* <DEDUP_REMOVED lines=9> */
[----:B---3--:R-:W0:Y:S01]  /*c470*/  I2F.F64.U16 R2, R2 ;  /* 0x0000000200027312 */ /* 0x008e220000101800 */
[----:B------:R-:W-:Y:S05]  /*c480*/  BRA `(.L_x_8597) ;  /* 0x00000004008c7947 */ /* 0x000fea0003800000 */
.L_x_8611:
[----:B------:R-:W3:Y:S01]  /*c490*/  LDG.E.U8 R2, desc[UR36][R4.64] ;  /* 0x0000002404027981 */ /* 0x000ee2000c1e1100 */
[----:B------:R-:W-:Y:S01]  /*c4a0*/  BSSY B0, `(.L_x_8612) ;  /* 0x0000018000007945 */ /* 0x000fe20003800000 */
[----:B------:R-:W-:Y:S01]  /*c4b0*/  IMAD.MOV.U32 R0, RZ, RZ, RZ ;  /* 0x000000ffff007224 */ /* 0x000fe200078e00ff */
[----:B---3--:R-:W-:-:S13]  /*c4c0*/  ISETP.NE.AND P0, PT, R2, RZ, PT ;  /* 0x000000ff0200720c */ /* 0x008fda0003f05270 */
        /* <DEDUP_REMOVED lines=17> */
.L_x_8615:
[----:B------:R-:W-:Y:S05]  /*c5e0*/  BSYNC B1 ;  /* 0x0000000000017941 */ /* 0x000fea0003800000 */
.L_x_8614:
[----:B------:R-:W-:Y:S01]  /*c5f0*/  LEA R3, R0, 0x3b800000, 0x17 ;  /* 0x3b80000000037811 */ /* 0x000fe200078eb8ff */
[----:B------:R-:W-:-:S05]  /*c600*/  IMAD.SHL.U32 R0, R2, 0x100000, RZ ;  /* 0x0010000002007824 */ /* 0x000fca00078e00ff */
[----:B------:R-:W-:-:S07]  /*c610*/  LOP3.LUT R0, R3, R0, R4, 0xfe, !PT ;  /* 0x0000000003007212 */ /* 0x000fce00078efe04 */
.L_x_8613:
[----:B------:R-:W-:Y:S05]  /*c620*/  BSYNC B0 ;  /* 0x0000000000007941 */ /* 0x000fea0003800000 */
.L_x_8612:
[----:B------:R-:W-:-:S04]  /*c630*/  FMUL.FTZ R0, R0, 1 ;  /* 0x3f80000000007820 */ /* 0x000fc80000410000 */
[----:B------:R0:W3:Y:S01]  /*c640*/  F2F.F64.F32 R2, R0 ;  /* 0x0000000000027310 */ /* 0x0000e20000201800 */
[----:B------:R-:W-:Y:S05]  /*c650*/  BRA `(.L_x_8597) ;  /* 0x0000000400187947 */ /* 0x000fea0003800000 */
.L_x_8610:
        /* <DEDUP_REMOVED lines=21> */
.L_x_8619:
[----:B------:R-:W-:Y:S05]  /*c7b0*/  BSYNC B1 ;  /* 0x0000000000017941 */ /* 0x000fea0003800000 */
.L_x_8618:
[----:B------:R-:W-:Y:S01]  /*c7c0*/  LEA R3, R0, 0x37800000, 0x17 ;  /* 0x3780000000037811 */ /* 0x000fe200078eb8ff */
[----:B------:R-:W-:-:S05]  /*c7d0*/  IMAD.SHL.U32 R0, R2, 0x200000, RZ ;  /* 0x0020000002007824 */ /* 0x000fca00078e00ff */
[----:B------:R-:W-:-:S07]  /*c7e0*/  LOP3.LUT R0, R3, R0, R4, 0xfe, !PT ;  /* 0x0000000003007212 */ /* 0x000fce00078efe04 */
.L_x_8617:
[----:B------:R-:W-:Y:S05]  /*c7f0*/  BSYNC B0 ;  /* 0x0000000000007941 */ /* 0x000fea0003800000 */
.L_x_8616:
[----:B------:R-:W-:-:S04]  /*c800*/  FMUL.FTZ R0, R0, 1 ;  /* 0x3f80000000007820 */ /* 0x000fc80000410000 */
[----:B------:R0:W3:Y:S01]  /*c810*/  F2F.F64.F32 R2, R0 ;  /* 0x0000000000027310 */ /* 0x0000e20000201800 */
[----:B------:R-:W-:Y:S05]  /*c820*/  BRA `(.L_x_8597) ;  /* 0x0000000000a47947 */ /* 0x000fea0003800000 */
.L_x_8609:
        /* <DEDUP_REMOVED lines=14> */
.L_x_8623:
[----:B------:R-:W-:Y:S05]  /*c910*/  BSYNC B0 ;  /* 0x0000000000007941 */ /* 0x000fea0003800000 */
.L_x_8622:
[----:B------:R-:W-:-:S04]  /*c920*/  FMUL.FTZ R0, R0, 1 ;  /* 0x3f80000000007820 */ /* 0x000fc80000410000 */
[----:B------:R0:W3:Y:S01]  /*c930*/  F2F.F64.F32 R2, R0 ;  /* 0x0000000000027310 */ /* 0x0000e20000201800 */
[----:B------:R-:W-:Y:S05]  /*c940*/  BRA `(.L_x_8597) ;  /* 0x00000000005c7947 */ /* 0x000fea0003800000 */
.L_x_8596:
[----:B------:R-:W-:Y:S01]  /*c950*/  MOV R2, 0x0 ;  /* 0x0000000000027802 */ /* 0x000fe20000000f00 */
[----:B------:R-:W-:Y:S01]  /*c960*/  ULDC.64 UR4, c[0x4][0x128] ;  /* 0x01004a0000047ab9 */ /* 0x000fe20000000a00 */
[----:B------:R-:W-:Y:S01]  /*c970*/  ULDC.64 UR6, c[0x4][0x8] ;  /* 0x0100020000067ab9 */ /* 0x000fe20000000a00 */
[----:B------:R-:W-:Y:S01]  /*c980*/  IMAD.U32 R4, RZ, RZ, UR4 ;  /* 0x00000004ff047e24 */ /* 0x000fe2000f8e00ff */
[----:B------:R-:W-:Y:S01]  /*c990*/  HFMA2.MMA R12, -RZ, RZ, 0, 5.9604644775390625e-08 ;  /* 0x00000001ff0c7435 */ /* 0x000fe200000001ff */
        /* <DEDUP_REMOVED lines=8> */
[----:B------:R-:W-:-:S07]  /*ca20*/  IMAD.MOV.U32 R13, RZ, RZ, RZ ;  /* 0x000000ffff0d7224 */ /* 0x000fce00078e00ff */
[----:B------:R-:W-:-:S07]  /*ca30*/  LEPC R20, `(.L_x_8624) ;  /* 0x000000001014794e */ /* 0x000fce0000000000 */
[----:B012-45:R-:W-:Y:S05]  /*ca40*/  CALL.ABS.NOINC R2 ;  /* 0x0000000002007343 */ /* 0x037fea0003c00000 */
.L_x_8624:
[----:B------:R-:W-:Y:S01]  /*ca50*/  CS2R R2, SRZ ;  /* 0x0000000000027805 */ /* 0x000fe2000001ff00 */
[----:B------:R-:W-:Y:S06]  /*ca60*/  BRA `(.L_x_8597) ;  /* 0x0000000000147947 */ /* 0x000fec0003800000 */
.L_x_8621:
[----:B------:R-:W3:Y:S02]  /*ca70*/  LDG.E.64 R2, desc[UR36][R4.64] ;  /* 0x0000002404027981 */ /* 0x000ee4000c1e1b00 */
[----:B---3--:R-:W0:Y:S01]  /*ca80*/  I2F.F64.U64 R2, R2 ;  /* 0x0000000200027312 */ /* 0x008e220000301800 */
[----:B------:R-:W-:Y:S05]  /*ca90*/  BRA `(.L_x_8597) ;  /* 0x0000000000087947 */ /* 0x000fea0003800000 */
.L_x_8620:
[----:B------:R-:W3:Y:S02]  /*caa0*/  LDG.E R2, desc[UR36][R4.64] ;  /* 0x0000002404027981 */ /* 0x000ee4000c1e1900 */
[----:B---3--:R-:W0:Y:S02]  /*cab0*/  I2F.F64.U32 R2, R2 ;  /* 0x0000000200027312 */ /* 0x008e240000201800 */
.L_x_8597:
        /* <DEDUP_REMOVED lines=60> */
.L_x_8626:
[----:B------:R-:W-:Y:S05]  /*ce80*/  BSYNC B0 ;  /* 0x0000000000007941 */ /* 0x000fea0003800000 */
.L_x_8625:
        /* <DEDUP_REMOVED lines=15> */
[----:B-12-4-:R-:W-:Y:S05]  /*cf80*/  CALL.REL.NOINC `($__internal_7_$__cuda_sm20_dblrcp_rn_slowpath_v3) ;  /* 0x0000005c00007944 */ /* 0x016fea0003c00000 */
.L_x_8628:
[----:B------:R-:W-:Y:S05]  /*cf90*/  BSYNC B0 ;  /* 0x0000000000007941 */ /* 0x000fea0003800000 */
.L_x_8627:
[----:B------:R-:W0:Y:S01]  /*cfa0*/  LDC.U8 R2, c[0x0][0x491] ;  /* 0x00012440ff027b82 */ /* 0x000e220000000000 */
[----:B-12-4-:R-:W-:Y:S01]  /*cfb0*/  DMUL R4, R4, R18 ;  /* 0x0000001204047228 */ /* 0x016fe20000000000 */
        /* <DEDUP_REMOVED lines=14> */
.L_x_8632:
[----:B------:R-:W0:Y:S02]  /*d0a0*/  F2I.S64.F64.TRUNC R4, R4 ;  /* 0x0000000400047311 */ /* 0x000e24000030d900 */
[----:B0-----:R-:W-:-:S05]  /*d0b0*/  IMAD.MOV.U32 R3, RZ, RZ, R4 ;  /* 0x000000ffff037224 */ /* 0x001fca00078e0004 */
[----:B------:R0:W-:Y:S01]  /*d0c0*/  STG.E.U8 desc[UR36][R16.64], R3 ;  /* 0x0000000310007986 */ /* 0x0001e2000c101124 */
[----:B------:R-:W-:Y:S05]  /*d0d0*/  BRA `(.L_x_8634) ;  /* 0x0000000c00f87947 */ /* 0x000fea0003800000 */
.L_x_8631:
        /* <DEDUP_REMOVED lines=9> */
.L_x_8636:
[----:B------:R-:W0:Y:S02]  /*d170*/  F2I.F64.TRUNC R5, R4 ;  /* 0x0000000400057311 */ /* 0x000e24000030d100 */
[----:B0-----:R0:W-:Y:S01]  /*d180*/  STG.E desc[UR36][R16.64], R5 ;  /* 0x0000000510007986 */ /* 0x0011e2000c101924 */
[----:B------:R-:W-:Y:S05]  /*d190*/  BRA `(.L_x_8634) ;  /* 0x0000000c00c87947 */ /* 0x000fea0003800000 */
.L_x_8635:
[----:B------:R-:W0:Y:S02]  /*d1a0*/  F2I.F64.TRUNC R5, R4 ;  /* 0x0000000400057311 */ /* 0x000e24000030d100 */
[----:B0-----:R0:W-:Y:S01]  /*d1b0*/  STG.E.U16 desc[UR36][R16.64], R5 ;  /* 0x0000000510007986 */ /* 0x0011e2000c101524 */
[----:B------:R-:W-:Y:S05]  /*d1c0*/  BRA `(.L_x_8634) ;  /* 0x0000000c00bc7947 */ /* 0x000fea0003800000 */
.L_x_8630:
        /* <DEDUP_REMOVED lines=13> */
.L_x_8638:
        /* <DEDUP_REMOVED lines=8> */
.L_x_8637:
        /* <DEDUP_REMOVED lines=14> */
.L_x_8640:
        /* <DEDUP_REMOVED lines=9> */
.L_x_8639:
[----:B------:R0:W-:Y:S01]  /*d490*/  STG.E.64 desc[UR36][R16.64], R4 ;  /* 0x0000000410007986 */ /* 0x0001e2000c101b24 */
[----:B------:R-:W-:Y:S05]  /*d4a0*/  BRA `(.L_x_8634) ;  /* 0x0000000c00047947 */ /* 0x000fea0003800000 */
.L_x_8629:
        /* <DEDUP_REMOVED lines=12> */
.L_x_8643:
[----:B------:R-:W-:-:S05]  /*d570*/  CS2R R6, SRZ ;  /* 0x0000000000067805 */ /* 0x000fca000001ff00 */
[----:B------:R0:W-:Y:S01]  /*d580*/  STG.E.128 desc[UR36][R16.64], R4 ;  /* 0x0000000410007986 */ /* 0x0001e2000c101d24 */
[----:B------:R-:W-:Y:S05]  /*d590*/  BRA `(.L_x_8634) ;  /* 0x0000000800c87947 */ /* 0x000fea0003800000 */
.L_x_8642:
        /* <DEDUP_REMOVED lines=25> */
.L_x_8647:
[----:B------:R-:W-:Y:S05]  /*d730*/  BSYNC B0 ;  /* 0x0000000000007941 */ /* 0x000fea0003800000 */
.L_x_8646:
[----:B------:R-:W-:-:S05]  /*d740*/  LOP3.LUT R3, R0, R3, RZ, 0xfc, !PT ;  /* 0x0000000300037212 */ /* 0x000fca00078efcff */
[----:B------:R0:W-:Y:S01]  /*d750*/  STG.E.U8 desc[UR36][R16.64], R3 ;  /* 0x0000000310007986 */ /* 0x0001e2000c101124 */
[----:B------:R-:W-:Y:S05]  /*d760*/  BRA `(.L_x_8634) ;  /* 0x0000000800547947 */ /* 0x000fea0003800000 */
.L_x_8645:
        /* <DEDUP_REMOVED lines=14> */
[----:B------:R-:W-:Y:S02]  /*d850*/  @P0 SHF.R.U32.HI R0, RZ, 0x15, R0 ;  /* 0x00000015ff000819 */ /* 0x000fe40000011600 */
[----:B------:R-:W-:Y:S01]  /*d860*/  @!P0 IADD3 R0, R2, -0x43000000, RZ ;  /* 0xbd00000002008810 */ /* 0x000fe20007ffe0ff */
[----:B------:R-:W-:Y:S06]  /*d870*/  BRA `(.L_x_8650) ;  /* 0x00000000000c7947 */ /* 0x000fec0003800000 */
.L_x_8649:
[----:B------:R-:W-:Y:S01]  /*d880*/  IMAD.MOV.U32 R0, RZ, RZ, 0x7f ;  /* 0x0000007fff007424 */ /* 0x000fe200078e00ff */
[----:B------:R-:W-:-:S04]  /*d890*/  ISETP.GT.U32.AND P0, PT, R2, 0x7f800000, PT ;  /* 0x7f8000000200780c */ /* 0x000fc80003f04070 */
[----:B------:R-:W-:-:S09]  /*d8a0*/  SEL R0, R0, 0x7c, P0 ;  /* 0x0000007c00007807 */ /* 0x000fd20000000000 */
.L_x_8650:
[----:B------:R-:W-:Y:S05]  /*d8b0*/  BSYNC B0 ;  /* 0x0000000000007941 */ /* 0x000fea0003800000 */
.L_x_8648:
[----:B------:R-:W-:-:S04]  /*d8c0*/  LOP3.LUT R2, R3, 0x80000000, RZ, 0xc0, !PT ;  /* 0x8000000003027812 */ /* 0x000fc800078ec0ff */
[----:B------:R-:W-:-:S04]  /*d8d0*/  SHF.R.U32.HI R3, RZ, 0x18, R2 ;  /* 0x00000018ff037819 */ /* 0x000fc80000011602 */
[----:B------:R-:W-:-:S05]  /*d8e0*/  LOP3.LUT R3, R0, R3, RZ, 0xfc, !PT ;  /* 0x0000000300037212 */ /* 0x000fca00078efcff */
[----:B------:R0:W-:Y:S01]  /*d8f0*/  STG.E.U8 desc[UR36][R16.64], R3 ;  /* 0x0000000310007986 */ /* 0x0001e2000c101124 */
[----:B------:R-:W-:Y:S05]  /*d900*/  BRA `(.L_x_8634) ;  /* 0x0000000400ec7947 */ /* 0x000fea0003800000 */
.L_x_8644:
        /* <DEDUP_REMOVED lines=8> */
.L_x_8641:
        /* <DEDUP_REMOVED lines=11> */
.L_x_8653:
        /* <DEDUP_REMOVED lines=21> */
.L_x_8656:
[----:B------:R-:W-:-:S04]  /*db90*/  LOP3.LUT R2, R3, 0x80000000, RZ, 0xc0, !PT ;  /* 0x8000000003027812 */ /* 0x000fc800078ec0ff */
[----:B------:R-:W-:-:S04]  /*dba0*/  SHF.R.U32.HI R3, RZ, 0x18, R2 ;  /* 0x00000018ff037819 */ /* 0x000fc80000011602 */
[----:B------:R-:W-:-:S04]  /*dbb0*/  LOP3.LUT R0, R0, R3, RZ, 0xfc, !PT ;  /* 0x0000000300007212 */ /* 0x000fc800078efcff */
[----:B------:R-:W-:-:S07]  /*dbc0*/  PRMT R8, R0, 0x7610, R8 ;  /* 0x0000761000087816 */ /* 0x000fce0000000008 */
.L_x_8655:
[----:B------:R-:W-:Y:S05]  /*dbd0*/  BSYNC B0 ;  /* 0x0000000000007941 */ /* 0x000fea0003800000 */
.L_x_8654:
[----:B------:R0:W-:Y:S01]  /*dbe0*/  STG.E.U8 desc[UR36][R16.64], R8 ;  /* 0x0000000810007986 */ /* 0x0001e2000c101124 */
[----:B------:R-:W-:Y:S05]  /*dbf0*/  BRA `(.L_x_8634) ;  /* 0x0000000400307947 */ /* 0x000fea0003800000 */
.L_x_8652:
        /* <DEDUP_REMOVED lines=21> */
.L_x_8659:
[----:B------:R-:W-:-:S04]  /*dd50*/  LOP3.LUT R2, R3, 0x80000000, RZ, 0xc0, !PT ;  /* 0x8000000003027812 */ /* 0x000fc800078ec0ff */
[----:B------:R-:W-:-:S04]  /*dd60*/  SHF.R.U32.HI R3, RZ, 0x18, R2 ;  /* 0x00000018ff037819 */ /* 0x000fc80000011602 */
[----:B------:R-:W-:-:S04]  /*dd70*/  LOP3.LUT R0, R0, R3, RZ, 0xfc, !PT ;  /* 0x0000000300007212 */ /* 0x000fc800078efcff */
[----:B------:R-:W-:-:S07]  /*dd80*/  PRMT R8, R0, 0x7610, R8 ;  /* 0x0000761000087816 */ /* 0x000fce0000000008 */
.L_x_8658:
[----:B------:R-:W-:Y:S05]  /*dd90*/  BSYNC B0 ;  /* 0x0000000000007941 */ /* 0x000fea0003800000 */
.L_x_8657:
[----:B------:R3:W-:Y:S01]  /*dda0*/  STG.E.U8 desc[UR36][R16.64], R8 ;  /* 0x0000000810007986 */ /* 0x0007e2000c101124 */
[----:B------:R-:W-:Y:S05]  /*ddb0*/  BRA `(.L_x_8634) ;  /* 0x0000000000c07947 */ /* 0x000fea0003800000 */
.L_x_8651:
        /* <DEDUP_REMOVED lines=26> */
.L_x_8633:
        /* <DEDUP_REMOVED lines=16> */
.L_x_8662:
[----:B------:R-:W-:Y:S05]  /*e060*/  BRA `(.L_x_8634) ;  /* 0x0000000000147947 */ /* 0x000fea0003800000 */
.L_x_8661:
[----:B------:R-:W0:Y:S02]  /*e070*/  F2I.U64.F64.TRUNC R4, R4 ;  /* 0x0000000400047311 */ /* 0x000e24000030d800 */
[----:B0-----:R2:W-:Y:S01]  /*e080*/  STG.E.64 desc[UR36][R16.64], R4 ;  /* 0x0000000410007986 */ /* 0x0015e2000c101b24 */
[----:B------:R-:W-:Y:S05]  /*e090*/  BRA `(.L_x_8634) ;  /* 0x0000000000087947 */ /* 0x000fea0003800000 */
.L_x_8660:
[----:B------:R-:W0:Y:S02]  /*e0a0*/  F2I.U32.F64.TRUNC R5, R4 ;  /* 0x0000000400057311 */ /* 0x000e24000030d000 */
[----:B0-----:R0:W-:Y:S02]  /*e0b0*/  STG.E desc[UR36][R16.64], R5 ;  /* 0x0000000510007986 */ /* 0x0011e4000c101924 */
.L_x_8634:
[----:B------:R-:W-:-:S07]  /*e0c0*/  VIADD R23, R23, 0x80 ;  /* 0x0000008017177836 */ /* 0x000fce0000000000 */
.L_x_8557:
[----:B------:R-:W-:Y:S05]  /*e0d0*/  BSYNC B6 ;  /* 0x0000000000067941 */ /* 0x000fea0003800000 */
.L_x_8556:
[----:B------:R-:W-:Y:S02]  /*e0e0*/  ULDC UR4, c[0x0][0x210] ;  /* 0x0000840000047ab9 */ /* 0x000fe40000000800 */
[----:B------:R-:W-:-:S13]  /*e0f0*/  ISETP.GE.AND P0, PT, R23, UR4, PT ;  /* 0x0000000417007c0c */ /* 0x000fda000bf06270 */
[----:B------:R-:W-:Y:S05]  /*e100*/  @P0 EXIT ;  /* 0x000000000000094d */ /* 0x000fea0003800000 */
[----:B0-----:R-:W0:Y:S01]  /*e110*/  LDC R6, c[0x0][0x218] ;  /* 0x00008600ff067b82 */ /* 0x001e220000000800 */
[----:B------:R-:W-:Y:S01]  /*e120*/  HFMA2.MMA R0, -RZ, RZ, 0, 0 ;  /* 0x00000000ff007435 */ /* 0x000fe200000001ff */
        /* <DEDUP_REMOVED lines=352> */
.L_x_8663:
        /* <DEDUP_REMOVED lines=21> */
.L_x_8667:
[----:B------:R-:W2:Y:S02]  /*f880*/  LDG.E.U8 R2, desc[UR36][R2.64] ;  /* 0x0000002402027981 */ /* 0x000ea4000c1e1100 */
[----:B--2---:R0:W1:Y:S01]  /*f890*/  I2F.F64.U16 R18, R2 ;  /* 0x0000000200127312 */ /* 0x0040620000101800 */
[----:B------:R-:W-:Y:S05]  /*f8a0*/  BRA `(.L_x_8669) ;  /* 0x0000000c00707947 */ /* 0x000fea0003800000 */
.L_x_8666:
        /* <DEDUP_REMOVED lines=9> */
.L_x_8671:
[----:B------:R-:W2:Y:S02]  /*f940*/  LDG.E R2, desc[UR36][R2.64] ;  /* 0x0000002402027981 */ /* 0x000ea4000c1e1900 */
[----:B--2---:R0:W1:Y:S01]  /*f950*/  I2F.F64 R18, R2 ;  /* 0x0000000200127312 */ /* 0x0040620000201c00 */
[----:B------:R-:W-:Y:S05]  /*f960*/  BRA `(.L_x_8669) ;  /* 0x0000000c00407947 */ /* 0x000fea0003800000 */
.L_x_8670:
[----:B------:R-:W2:Y:S02]  /*f970*/  LDG.E.U16 R2, desc[UR36][R2.64] ;  /* 0x0000002402027981 */ /* 0x000ea4000c1e1500 */
[----:B--2---:R0:W1:Y:S01]  /*f980*/  I2F.F64.S16 R18, R2 ;  /* 0x0000000200127312 */ /* 0x0040620000101c00 */
[----:B------:R-:W-:Y:S05]  /*f990*/  BRA `(.L_x_8669) ;  /* 0x0000000c00347947 */ /* 0x000fea0003800000 */
.L_x_8665:
        /* <DEDUP_REMOVED lines=10> */
.L_x_8673:
[----:B------:R-:W2:Y:S02]  /*fa40*/  LDG.E.U16 R0, desc[UR36][R2.64] ;  /* 0x0000002402007981 */ /* 0x000ea4000c1e1500 */
[----:B--2---:R-:W-:-:S05]  /*fa50*/  HADD2.F32 R0, -RZ, R0.H0_H0 ;  /* 0x20000000ff007230 */ /* 0x004fca0000004100 */
[----:B------:R-:W-:-:S04]  /*fa60*/  FMUL.FTZ R0, R0, 1 ;  /* 0x3f80000000007820 */ /* 0x000fc80000410000 */
[----:B------:R0:W1:Y:S01]  /*fa70*/  F2F.F64.F32 R18, R0 ;  /* 0x0000000000127310 */ /* 0x0000620000201800 */
[----:B------:R-:W-:Y:S05]  /*fa80*/  BRA `(.L_x_8669) ;  /* 0x0000000800f87947 */ /* 0x000fea0003800000 */
.L_x_8672:
        /* <DEDUP_REMOVED lines=10> */
.L_x_8675:
[----:B------:R-:W2:Y:S02]  /*fb30*/  LDG.E.U16 R2, desc[UR36][R2.64] ;  /* 0x0000002402027981 */ /* 0x000ea4000c1e1500 */
[----:B--2---:R-:W-:-:S05]  /*fb40*/  HADD2.F32 R0, -RZ, R2.H0_H0 ;  /* 0x20000002ff007230 */ /* 0x004fca0000004100 */
[----:B------:R-:W-:-:S04]  /*fb50*/  FMUL.FTZ R0, R0, 1 ;  /* 0x3f80000000007820 */ /* 0x000fc80000410000 */
[----:B------:R0:W1:Y:S01]  /*fb60*/  F2F.F64.F32 R18, R0 ;  /* 0x0000000000127310 */ /* 0x0000620000201800 */
[----:B------:R-:W-:Y:S05]  /*fb70*/  BRA `(.L_x_8669) ;  /* 0x0000000800bc7947 */ /* 0x000fea0003800000 */
.L_x_8674:
[----:B------:R0:W5:Y:S01]  /*fb80*/  LDG.E.64 R18, desc[UR36][R2.64] ;  /* 0x0000002402127981 */ /* 0x000162000c1e1b00 */
[----:B------:R-:W-:Y:S05]  /*fb90*/  BRA `(.L_x_8669) ;  /* 0x0000000800b47947 */ /* 0x000fea0003800000 */
.L_x_8664:
        /* <DEDUP_REMOVED lines=13> */
.L_x_8678:
[----:B------:R0:W5:Y:S01]  /*fc70*/  LDG.E.64 R18, desc[UR36][R2.64] ;  /* 0x0000002402127981 */ /* 0x000162000c1e1b00 */
[----:B------:R-:W-:Y:S05]  /*fc80*/  BRA `(.L_x_8669) ;  /* 0x0000000800787947 */ /* 0x000fea0003800000 */
.L_x_8677:
        /* <DEDUP_REMOVED lines=28> */
.L_x_8680:
        /* <DEDUP_REMOVED lines=13> */
[----:B------:R3:W4:Y:S01]  /*ff20*/  F2F.F64.F32 R18, R4 ;  /* 0x0000000400127310 */ /* 0x0007220000201800 */
[----:B------:R-:W-:Y:S05]  /*ff30*/  BRA `(.L_x_8669) ;  /* 0x0000000400cc7947 */ /* 0x000fea0003800000 */
.L_x_8679:
[----:B------:R-:W2:Y:S02]  /*ff40*/  LDG.E.U16 R0, desc[UR36][R2.64] ;  /* 0x0000002402007981 */ /* 0x000ea4000c1e1500 */
[----:B--2---:R-:W-:-:S04]  /*ff50*/  IMAD.U32 R0, R0, 0x10000, RZ ;  /* 0x0001000000007824 */ /* 0x004fc800078e00ff */
[----:B------:R-:W-:-:S04]  /*ff60*/  FMUL.FTZ R0, R0, 1 ;  /* 0x3f80000000007820 */ /* 0x000fc80000410000 */
[----:B------:R1:W2:Y:S01]  /*ff70*/  F2F.F64.F32 R18, R0 ;  /* 0x0000000000127310 */ /* 0x0002a20000201800 */
[----:B------:R-:W-:Y:S05]  /*ff80*/  BRA `(.L_x_8669) ;  /* 0x0000000400b87947 */ /* 0x000fea0003800000 */
.L_x_8676:
        /* <DEDUP_REMOVED lines=11> */
.L_x_8683:
        /* <DEDUP_REMOVED lines=21> */
.L_x_8687:
[----:B------:R-:W-:Y:S05]  /*10190*/  BSYNC B1 ;  /* 0x0000000000017941 */ /* 0x000fea0003800000 */
.L_x_8686:
[----:B------:R-:W-:Y:S01]  /*101a0*/  LEA R3, R0, 0x3b800000, 0x17 ;  /* 0x3b80000000037811 */ /* 0x000fe200078eb8ff */
[----:B------:R-:W-:-:S05]  /*101b0*/  IMAD.SHL.U32 R0, R2, 0x100000, RZ ;  /* 0x0010000002007824 */ /* 0x000fca00078e00ff */
[----:B------:R-:W-:-:S07]  /*101c0*/  LOP3.LUT R0, R3, R0, R4, 0xfe, !PT ;  /* 0x0000000003007212 */ /* 0x000fce00078efe04 */
.L_x_8685:
[----:B------:R-:W-:Y:S05]  /*101d0*/  BSYNC B0 ;  /* 0x0000000000007941 */ /* 0x000fea0003800000 */
.L_x_8684:
[----:B------:R-:W-:-:S04]  /*101e0*/  FMUL.FTZ R0, R0, 1 ;  /* 0x3f80000000007820 */ /* 0x000fc80000410000 */
[----:B------:R0:W1:Y:S01]  /*101f0*/  F2F.F64.F32 R18, R0 ;  /* 0x0000000000127310 */ /* 0x0000620000201800 */
[----:B------:R-:W-:Y:S05]  /*10200*/  BRA `(.L_x_8669) ;  /* 0x0000000400187947 */ /* 0x000fea0003800000 */
.L_x_8682:
        /* <DEDUP_REMOVED lines=21> */
.L_x_8691:
[----:B------:R-:W-:Y:S05]  /*10360*/  BSYNC B1 ;  /* 0x0000000000017941 */ /* 0x000fea0003800000 */
.L_x_8690:
[----:B------:R-:W-:Y:S01]  /*10370*/  LEA R3, R0, 0x37800000, 0x17 ;  /* 0x3780000000037811 */ /* 0x000fe200078eb8ff */
[----:B------:R-:W-:-:S05]  /*10380*/  IMAD.SHL.U32 R0, R2, 0x200000, RZ ;  /* 0x0020000002007824 */ /* 0x000fca00078e00ff */
[----:B------:R-:W-:-:S07]  /*10390*/  LOP3.LUT R0, R3, R0, R4, 0xfe, !PT ;  /* 0x0000000003007212 */ /* 0x000fce00078efe04 */
.L_x_8689:
[----:B------:R-:W-:Y:S05]  /*103a0*/  BSYNC B0 ;  /* 0x0000000000007941 */ /* 0x000fea0003800000 */
.L_x_8688:
[----:B------:R-:W-:-:S04]  /*103b0*/  FMUL.FTZ R0, R0, 1 ;  /* 0x3f80000000007820 */ /* 0x000fc80000410000 */
[----:B------:R0:W1:Y:S01]  /*103c0*/  F2F.F64.F32 R18, R0 ;  /* 0x0000000000127310 */ /* 0x0000620000201800 */
[----:B------:R-:W-:Y:S05]  /*103d0*/  BRA `(.L_x_8669) ;  /* 0x0000000000a47947 */ /* 0x000fea0003800000 */
.L_x_8681:
        /* <DEDUP_REMOVED lines=12> */
[----:B------:R-:W-:Y:S01]  /*104a0*/  @!P0 MOV R0, 0x7f800001 ;  /* 0x7f80000100008802 */ /* 0x000fe20000000f00 */
[----:B------:R-:W-:-:S07]  /*104b0*/  @P0 IMAD.SHL.U32 R0, R2, 0x800000, RZ ;  /* 0x0080000002000824 */ /* 0x000fce00078e00ff */
.L_x_8695:
[----:B------:R-:W-:Y:S05]  /*104c0*/  BSYNC B0 ;  /* 0x0000000000007941 */ /* 0x000fea0003800000 */
.L_x_8694:
[----:B------:R-:W-:-:S04]  /*104d0*/  FMUL.FTZ R0, R0, 1 ;  /* 0x3f80000000007820 */ /* 0x000fc80000410000 */
[----:B------:R0:W1:Y:S01]  /*104e0*/  F2F.F64.F32 R18, R0 ;  /* 0x0000000000127310 */ /* 0x0000620000201800 */
[----:B------:R-:W-:Y:S05]  /*104f0*/  BRA `(.L_x_8669) ;  /* 0x00000000005c7947 */ /* 0x000fea0003800000 */
.L_x_8668:
        /* <DEDUP_REMOVED lines=16> */
.L_x_8696:
[----:B------:R-:W-:Y:S01]  /*10600*/  CS2R R18, SRZ ;  /* 0x0000000000127805 */ /* 0x000fe2000001ff00 */
[----:B------:R-:W-:Y:S06]  /*10610*/  BRA `(.L_x_8669) ;  /* 0x0000000000147947 */ /* 0x000fec0003800000 */
.L_x_8693:
[----:B------:R-:W2:Y:S02]  /*10620*/  LDG.E.64 R18, desc[UR36][R2.64] ;  /* 0x0000002402127981 */ /* 0x000ea4000c1e1b00 */
[----:B--2---:R-:W0:Y:S01]  /*10630*/  I2F.F64.U64 R18, R18 ;  /* 0x0000001200127312 */ /* 0x004e220000301800 */
[----:B------:R-:W-:Y:S05]  /*10640*/  BRA `(.L_x_8669) ;  /* 0x0000000000087947 */ /* 0x000fea0003800000 */
.L_x_8692:
[----:B------:R-:W2:Y:S02]  /*10650*/  LDG.E R2, desc[UR36][R2.64] ;  /* 0x0000002402027981 */ /* 0x000ea4000c1e1900 */
[----:B--2---:R0:W1:Y:S02]  /*10660*/  I2F.F64.U32 R18, R2 ;  /* 0x0000000200127312 */ /* 0x0040640000201800 */
.L_x_8669:
[----:B0-----:R-:W1:Y:S01]  /*10670*/  LDC.U8 R2, c[0x0][0x493] ;  /* 0x000124c0ff027b82 */ /* 0x001e620000000000 */
[----:B------:R-:W-:Y:S02]  /*10680*/  ULDC.64 UR4, c[0x0][0x488] ;  /* 0x0001220000047ab9 */ /* 0x000fe40000000a00 */
[----:B------:R-:W-:-:S05]  /*10690*/  IADD3 R22, P0, R22, UR4, RZ ;  /* 0x0000000416167c10 */ /* 0x000fca000ff1e0ff */
        /* <DEDUP_REMOVED lines=15> */
.L_x_8700:
[----:B------:R-:W2:Y:S02]  /*10790*/  LDG.E.U8 R2, desc[UR36][R22.64] ;  /* 0x0000002416027981 */ /* 0x000ea4000c1e1100 */
[----:B--2---:R-:W0:Y:S01]  /*107a0*/  I2F.F64.U16 R2, R2 ;  /* 0x0000000200027312 */ /* 0x004e220000101800 */
[----:B------:R-:W-:Y:S05]  /*107b0*/  BRA `(.L_x_8702) ;  /* 0x0000000c00707947 */ /* 0x000fea0003800000 */
.L_x_8699:
        /* <DEDUP_REMOVED lines=9> */
.L_x_8704:
[----:B------:R-:W2:Y:S02]  /*10850*/  LDG.E R2, desc[UR36][R22.64] ;  /* 0x0000002416027981 */ /* 0x000ea4000c1e1900 */
[----:B--2---:R-:W0:Y:S01]  /*10860*/  I2F.F64 R2, R2 ;  /* 0x0000000200027312 */ /* 0x004e220000201c00 */
[----:B------:R-:W-:Y:S05]  /*10870*/  BRA `(.L_x_8702) ;  /* 0x0000000c00407947 */ /* 0x000fea0003800000 */
.L_x_8703:
[----:B------:R-:W2:Y:S02]  /*10880*/  LDG.E.U16 R2, desc[UR36][R22.64] ;  /* 0x0000002416027981 */ /* 0x000ea4000c1e1500 */
[----:B--2---:R-:W0:Y:S01]  /*10890*/  I2F.F64.S16 R2, R2 ;  /* 0x0000000200027312 */ /* 0x004e220000101c00 */
[----:B------:R-:W-:Y:S05]  /*108a0*/  BRA `(.L_x_8702) ;  /* 0x0000000c00347947 */ /* 0x000fea0003800000 */
.L_x_8698:
        /* <DEDUP_REMOVED lines=10> */
.L_x_8706:
[----:B------:R-:W2:Y:S02]  /*10950*/  LDG.E.U16 R0, desc[UR36][R22.64] ;  /* 0x0000002416007981 */ /* 0x000ea4000c1e1500 */
[----:B--2---:R-:W-:-:S05]  /*10960*/  HADD2.F32 R0, -RZ, R0.H0_H0 ;  /* 0x20000000ff007230 */ /* 0x004fca0000004100 */
[----:B------:R-:W-:-:S04]  /*10970*/  FMUL.FTZ R0, R0, 1 ;  /* 0x3f80000000007820 */ /* 0x000fc80000410000 */
[----:B------:R0:W1:Y:S01]  /*10980*/  F2F.F64.F32 R2, R0 ;  /* 0x0000000000027310 */ /* 0x0000620000201800 */
[----:B------:R-:W-:Y:S05]  /*10990*/  BRA `(.L_x_8702) ;  /* 0x0000000800f87947 */ /* 0x000fea0003800000 */
.L_x_8705:
        /* <DEDUP_REMOVED lines=10> */
.L_x_8708:
[----:B------:R-:W2:Y:S02]  /*10a40*/  LDG.E.U16 R22, desc[UR36][R22.64] ;  /* 0x0000002416167981 */ /* 0x000ea4000c1e1500 */
[----:B--2---:R-:W-:-:S05]  /*10a50*/  HADD2.F32 R0, -RZ, R22.H0_H0 ;  /* 0x20000016ff007230 */ /* 0x004fca0000004100 */
[----:B------:R-:W-:-:S04]  /*10a60*/  FMUL.FTZ R0, R0, 1 ;  /* 0x3f80000000007820 */ /* 0x000fc80000410000 */
[----:B------:R0:W1:Y:S01]  /*10a70*/  F2F.F64.F32 R2, R0 ;  /* 0x0000000000027310 */ /* 0x0000620000201800 */
[----:B------:R-:W-:Y:S05]  /*10a80*/  BRA `(.L_x_8702) ;  /* 0x0000000800bc7947 */ /* 0x000fea0003800000 */
.L_x_8707:
[----:B------:R0:W5:Y:S01]  /*10a90*/  LDG.E.64 R2, desc[UR36][R22.64] ;  /* 0x0000002416027981 */ /* 0x000162000c1e1b00 */
[----:B------:R-:W-:Y:S05]  /*10aa0*/  BRA `(.L_x_8702) ;  /* 0x0000000800b47947 */ /* 0x000fea0003800000 */
.L_x_8697:
        /* <DEDUP_REMOVED lines=13> */
.L_x_8711:
[----:B------:R0:W5:Y:S01]  /*10b80*/  LDG.E.64 R2, desc[UR36][R22.64] ;  /* 0x0000002416027981 */ /* 0x000162000c1e1b00 */
[----:B------:R-:W-:Y:S05]  /*10b90*/  BRA `(.L_x_8702) ;  /* 0x0000000800787947 */ /* 0x000fea0003800000 */
.L_x_8710:
        /* <DEDUP_REMOVED lines=11> */
[----:B---3--:R-:W-:-:S05]  /*10c50*/  VIADD R4, R2, 0x1000000 ;  /* 0x0100000002047836 */ /* 0x008fca0000000000 */
        /* <DEDUP_REMOVED lines=16> */
.L_x_8713:
[----:B------:R-:W2:Y:S02]  /*10d60*/  LDG.E.U8 R3, desc[UR36][R22.64] ;  /* 0x0000002416037981 */ /* 0x000ea4000c1e1100 */
[----:B--2---:R-:W-:-:S04]  /*10d70*/  SHF.L.U32 R0, R3, 0x19, RZ ;  /* 0x0000001903007819 */ /* 0x004fc800000006ff */
        /* <DEDUP_REMOVED lines=13> */
.L_x_8712:
[----:B------:R-:W2:Y:S02]  /*10e50*/  LDG.E.U16 R0, desc[UR36][R22.64] ;  /* 0x0000002416007981 */ /* 0x000ea4000c1e1500 */
[----:B--2---:R-:W-:-:S04]  /*10e60*/  IMAD.U32 R0, R0, 0x10000, RZ ;  /* 0x0001000000007824 */ /* 0x004fc800078e00ff */
[----:B------:R-:W-:-:S04]  /*10e70*/  FMUL.FTZ R0, R0, 1 ;  /* 0x3f80000000007820 */ /* 0x000fc80000410000 */
[----:B------:R0:W1:Y:S01]  /*10e80*/  F2F.F64.F32 R2, R0 ;  /* 0x0000000000027310 */ /* 0x0000620000201800 */
[----:B------:R-:W-:Y:S05]  /*10e90*/  BRA `(.L_x_8702) ;  /* 0x0000000400b87947 */ /* 0x000fea0003800000 */
.L_x_8709:
        /* <DEDUP_REMOVED lines=11> */
.L_x_8716:
        /* <DEDUP_REMOVED lines=13> */
[----:B---3--:R-:W-:-:S06]  /*11020*/  IMAD.U32 R4, R3, -0x80000000, RZ ;  /* 0x8000000003047824 */ /* 0x008fcc00078e00ff */
[----:B------:R-:W-:Y:S05]  /*11030*/  @P0 BRA `(.L_x_8720) ;  /* 0x0000000000180947 */ /* 0x000fea0003800000 */
[----:B------:R-:W0:Y:S02]  /*11040*/  FLO.U32 R3, R2 ;  /* 0x0000000200037300 */ /* 0x000e2400000e0000 */
[----:B0-----:R-:W-:-:S04]  /*11050*/  IADD3 R3, -R3, 0x1f, RZ ;  /* 0x0000001f03037810 */ /* 0x001fc80007ffe1ff */
[----:B------:R-:W-:Y:S01]  /*11060*/  IADD3 R0, R0, 0x1d, -R3 ;  /* 0x0000001d00007810 */ /* 0x000fe20007ffe803 */
[----:B------:R-:W-:-:S05]  /*11070*/  VIADD R5, R3, 0xffffffe4 ;  /* 0xffffffe403057836 */ /* 0x000fca0000000000 */
[----:B------:R-:W-:-:S04]  /*11080*/  SHF.L.U32 R5, R2, R5, RZ ;  /* 0x0000000502057219 */ /* 0x000fc800000006ff */
[----:B------:R-:W-:-:S07]  /*11090*/  LOP3.LUT R2, R5, 0x7, RZ, 0xc0, !PT ;  /* 0x0000000705027812 */ /* 0x000fce00078ec0ff */
.L_x_8720:
[----:B------:R-:W-:Y:S05]  /*110a0*/  BSYNC B1 ;  /* 0x0000000000017941 */ /* 0x000fea0003800000 */
.L_x_8719:
[----:B------:R-:W-:Y:S01]  /*110b0*/  LEA R3, R0, 0x3b800000, 0x17 ;  /* 0x3b80000000037811 */ /* 0x000fe200078eb8ff */
[----:B------:R-:W-:-:S05]  /*110c0*/  IMAD.SHL.U32 R0, R2, 0x100000, RZ ;  /* 0x0010000002007824 */ /* 0x000fca00078e00ff */
[----:B------:R-:W-:-:S07]  /*110d0*/  LOP3.LUT R0, R3, R0, R4, 0xfe, !PT ;  /* 0x0000000003007212 */ /* 0x000fce00078efe04 */
.L_x_8718:
[----:B------:R-:W-:Y:S05]  /*110e0*/  BSYNC B0 ;  /* 0x0000000000007941 */ /* 0x000fea0003800000 */
.L_x_8717:
[----:B------:R-:W-:-:S04]  /*110f0*/  FMUL.FTZ R0, R0, 1 ;  /* 0x3f80000000007820 */ /* 0x000fc80000410000 */
[----:B------:R1:W2:Y:S01]  /*11100*/  F2F.F64.F32 R2, R0 ;  /* 0x0000000000027310 */ /* 0x0002a20000201800 */
[----:B------:R-:W-:Y:S05]  /*11110*/  BRA `(.L_x_8702) ;  /* 0x0000000400187947 */ /* 0x000fea0003800000 */
.L_x_8715:
        /* <DEDUP_REMOVED lines=21> */
.L_x_8724:
[----:B------:R-:W-:Y:S05]  /*11270*/  BSYNC B1 ;  /* 0x0000000000017941 */ /* 0x000fea0003800000 */
.L_x_8723:
[----:B------:R-:W-:Y:S01]  /*11280*/  LEA R3, R0, 0x37800000, 0x17 ;  /* 0x3780000000037811 */ /* 0x000fe200078eb8ff */
[----:B------:R-:W-:-:S05]  /*11290*/  IMAD.SHL.U32 R0, R2, 0x200000, RZ ;  /* 0x0020000002007824 */ /* 0x000fca00078e00ff */
[----:B------:R-:W-:-:S07]  /*112a0*/  LOP3.LUT R0, R3, R0, R4, 0xfe, !PT ;  /* 0x0000000003007212 */ /* 0x000fce00078efe04 */
.L_x_8722:
[----:B------:R-:W-:Y:S05]  /*112b0*/  BSYNC B0 ;  /* 0x0000000000007941 */ /* 0x000fea0003800000 */
.L_x_8721:
[----:B------:R-:W-:-:S04]  /*112c0*/  FMUL.FTZ R0, R0, 1 ;  /* 0x3f80000000007820 */ /* 0x000fc80000410000 */
[----:B------:R0:W1:Y:S01]  /*112d0*/  F2F.F64.F32 R2, R0 ;  /* 0x0000000000027310 */ /* 0x0000620000201800 */
[----:B------:R-:W-:Y:S05]  /*112e0*/  BRA `(.L_x_8702) ;  /* 0x0000000000a47947 */ /* 0x000fea0003800000 */
.L_x_8714:
        /* <DEDUP_REMOVED lines=14> */
.L_x_8728:
[----:B------:R-:W-:Y:S05]  /*113d0*/  BSYNC B0 ;  /* 0x0000000000007941 */ /* 0x000fea0003800000 */
.L_x_8727:
[----:B------:R-:W-:-:S04]  /*113e0*/  FMUL.FTZ R0, R0, 1 ;  /* 0x3f80000000007820 */ /* 0x000fc80000410000 */
[----:B------:R0:W1:Y:S01]  /*113f0*/  F2F.F64.F32 R2, R0 ;  /* 0x0000000000027310 */ /* 0x0000620000201800 */
[----:B------:R-:W-:Y:S05]  /*11400*/  BRA `(.L_x_8702) ;  /* 0x00000000005c7947 */ /* 0x000fea0003800000 */
.L_x_8701:
[----:B------:R-:W-:Y:S01]  /*11410*/  MOV R2, 0x0 ;  /* 0x0000000000027802 */ /* 0x000fe20000000f00 */
[----:B------:R-:W-:Y:S01]  /*11420*/  ULDC.64 UR4, c[0x4][0x128] ;  /* 0x01004a0000047ab9 */ /* 0x000fe20000000a00 */
[----:B------:R-:W-:Y:S01]  /*11430*/  ULDC.64 UR6, c[0x4][0x8] ;  /* 0x0100020000067ab9 */ /* 0x000fe20000000a00 */
[----:B---3--:R-:W-:Y:S01]  /*11440*/  MOV R4, UR4 ;  /* 0x0000000400047c02 */ /* 0x008fe20008000f00 */
[----:B------:R-:W-:Y:S01]  /*11450*/  IMAD.U32 R5, RZ, RZ, UR5 ;  /* 0x00000005ff057e24 */ /* 0x000fe2000f8e00ff */
[----:B------:R-:W-:Y:S01]  /*11460*/  ULDC.64 UR4, c[0x4][0x130] ;  /* 0x01004c0000047ab9 */ /* 0x000fe20000000a00 */
[----:B------:R-:W0:Y:S01]  /*11470*/  LDC.64 R2, c[0x4][R2] ;  /* 0x0100000002027b82 */ /* 0x000e220000000a00 */
[----:B------:R-:W-:Y:S02]  /*11480*/  IMAD.U32 R6, RZ, RZ, UR4 ;  /* 0x00000004ff067e24 */ /* 0x000fe4000f8e00ff */
[----:B------:R-:W-:Y:S02]  /*11490*/  IMAD.U32 R7, RZ, RZ, UR5 ;  /* 0x00000005ff077e24 */ /* 0x000fe4000f8e00ff */
[----:B------:R-:W-:-:S02]  /*114a0*/  IMAD.U32 R10, RZ, RZ, UR6 ;  /* 0x00000006ff0a7e24 */ /* 0x000fc4000f8e00ff */
[----:B------:R-:W-:Y:S02]  /*114b0*/  IMAD.U32 R11, RZ, RZ, UR7 ;  /* 0x00000007ff0b7e24 */ /* 0x000fe4000f8e00ff */
[----:B------:R-:W-:Y:S02]  /*114c0*/  IMAD.MOV.U32 R8, RZ, RZ, 0x4e ;  /* 0x0000004eff087424 */ /* 0x000fe400078e00ff */
[----:B------:R-:W-:Y:S02]  /*114d0*/  IMAD.MOV.U32 R12, RZ, RZ, 0x1 ;  /* 0x00000001ff0c7424 */ /* 0x000fe400078e00ff */
[----:B------:R-:W-:-:S07]  /*114e0*/  IMAD.MOV.U32 R13, RZ, RZ, RZ ;  /* 0x000000ffff0d7224 */ /* 0x000fce00078e00ff */
[----:B------:R-:W-:-:S07]  /*114f0*/  LEPC R20, `(.L_x_8729) ;  /* 0x000000001014794e */ /* 0x000fce0000000000 */
[----:B0-2-45:R-:W-:Y:S05]  /*11500*/  CALL.ABS.NOINC R2 ;  /* 0x0000000002007343 */ /* 0x035fea0003c00000 */
.L_x_8729:
[----:B------:R-:W-:Y:S01]  /*11510*/  CS2R R2, SRZ ;  /* 0x0000000000027805 */ /* 0x000fe2000001ff00 */
[----:B------:R-:W-:Y:S06]  /*11520*/  BRA `(.L_x_8702) ;  /* 0x0000000000147947 */ /* 0x000fec0003800000 */
.L_x_8726:
[----:B------:R-:W2:Y:S02]  /*11530*/  LDG.E.64 R2, desc[UR36][R22.64] ;  /* 0x0000002416027981 */ /* 0x000ea4000c1e1b00 */
[----:B--2---:R-:W0:Y:S01]  /*11540*/  I2F.F64.U64 R2, R2 ;  /* 0x0000000200027312 */ /* 0x004e220000301800 */
[----:B------:R-:W-:Y:S05]  /*11550*/  BRA `(.L_x_8702) ;  /* 0x0000000000087947 */ /* 0x000fea0003800000 */
.L_x_8725:
[----:B------:R-:W2:Y:S02]  /*11560*/  LDG.E R2, desc[UR36][R22.64] ;  /* 0x0000002416027981 */ /* 0x000ea4000c1e1900 */
[----:B--2---:R-:W0:Y:S02]  /*11570*/  I2F.F64.U32 R2, R2 ;  /* 0x0000000200027312 */ /* 0x004e240000201800 */
.L_x_8702:
[----:B---3--:R-:W-:Y:S01]  /*11580*/  IMAD.MOV.U32 R4, RZ, RZ, 0x652b82fe ;  /* 0x652b82feff047424 */ /* 0x008fe200078e00ff */
[----:B------:R-:W-:Y:S01]  /*11590*/  UMOV UR4, 0xfefa39ef ;  /* 0xfefa39ef00047882 */ /* 0x000fe20000000000 */
[----:B------:R-:W-:Y:S01]  /*115a0*/  IMAD.MOV.U32 R5, RZ, RZ, 0x3ff71547 ;  /* 0x3ff71547ff057424 */ /* 0x000fe200078e00ff */
[----:B------:R-:W-:Y:S01]  /*115b0*/  UMOV UR5, 0x3fe62e42 ;  /* 0x3fe62e4200057882 */ /* 0x000fe20000000000 */
[----:B012--5:R-:W-:Y:S01]  /*115c0*/  DADD R10, -RZ, -R2 ;  /* 0x00000000ff0a7229 */ /* 0x027fe20000000902 */
        /* <DEDUP_REMOVED lines=55> */
.L_x_8731:
[----:B------:R-:W-:Y:S05]  /*11940*/  BSYNC B0 ;  /* 0x0000000000007941 */ /* 0x000fea0003800000 */
.L_x_8730:
        /* <DEDUP_REMOVED lines=15> */
[----:B----4-:R-:W-:Y:S05]  /*11a40*/  CALL.REL.NOINC `($__internal_7_$__cuda_sm20_dblrcp_rn_slowpath_v3) ;  /* 0x0000001000507944 */ /* 0x010fea0003c00000 */
.L_x_8733:
[----:B------:R-:W-:Y:S05]  /*11a50*/  BSYNC B0 ;  /* 0x0000000000007941 */ /* 0x000fea0003800000 */
.L_x_8732:
[----:B------:R-:W0:Y:S01]  /*11a60*/  LDC.U8 R2, c[0x0][0x491] ;  /* 0x00012440ff027b82 */ /* 0x000e220000000000 */
[----:B----4-:R-:W-:Y:S01]  /*11a70*/  DMUL R4, R4, R18 ;  /* 0x0000001204047228 */ /* 0x010fe20000000000 */
        /* <DEDUP_REMOVED lines=14> */
.L_x_8737:
[----:B------:R-:W0:Y:S02]  /*11b60*/  F2I.S64.F64.TRUNC R4, R4 ;  /* 0x0000000400047311 */ /* 0x000e24000030d900 */
[----:B0-----:R-:W-:-:S05]  /*11b70*/  IMAD.MOV.U32 R3, RZ, RZ, R4 ;  /* 0x000000ffff037224 */ /* 0x001fca00078e0004 */
[----:B------:R-:W-:Y:S01]  /*11b80*/  STG.E.U8 desc[UR36][R16.64], R3 ;  /* 0x0000000310007986 */ /* 0x000fe2000c101124 */
[----:B------:R-:W-:Y:S05]  /*11b90*/  EXIT ;  /* 0x000000000000794d */ /* 0x000fea0003800000 */
.L_x_8736:
        /* <DEDUP_REMOVED lines=9> */
.L_x_8740:
[----:B------:R-:W0:Y:S02]  /*11c30*/  F2I.F64.TRUNC R5, R4 ;  /* 0x0000000400057311 */ /* 0x000e24000030d100 */
[----:B0-----:R-:W-:Y:S01]  /*11c40*/  STG.E desc[UR36][R16.64], R5 ;  /* 0x0000000510007986 */ /* 0x001fe2000c101924 */
[----:B------:R-:W-:Y:S05]  /*11c50*/  EXIT ;  /* 0x000000000000794d */ /* 0x000fea0003800000 */
.L_x_8739:
[----:B------:R-:W0:Y:S02]  /*11c60*/  F2I.F64.TRUNC R5, R4 ;  /* 0x0000000400057311 */ /* 0x000e24000030d100 */
[----:B0-----:R-:W-:Y:S01]  /*11c70*/  STG.E.U16 desc[UR36][R16.64], R5 ;  /* 0x0000000510007986 */ /* 0x001fe2000c101524 */
[----:B------:R-:W-:Y:S05]  /*11c80*/  EXIT ;  /* 0x000000000000794d */ /* 0x000fea0003800000 */
.L_x_8735:
        /* <DEDUP_REMOVED lines=13> */
.L_x_8742:
        /* <DEDUP_REMOVED lines=8> */
.L_x_8741:
        /* <DEDUP_REMOVED lines=14> */
.L_x_8744:
        /* <DEDUP_REMOVED lines=9> */
.L_x_8743:
[----:B------:R-:W-:Y:S01]  /*11f50*/  STG.E.64 desc[UR36][R16.64], R4 ;  /* 0x0000000410007986 */ /* 0x000fe2000c101b24 */
[----:B------:R-:W-:Y:S05]  /*11f60*/  EXIT ;  /* 0x000000000000794d */ /* 0x000fea0003800000 */
.L_x_8734:
        /* <DEDUP_REMOVED lines=12> */
.L_x_8747:
[----:B------:R-:W-:-:S05]  /*12030*/  CS2R R6, SRZ ;  /* 0x0000000000067805 */ /* 0x000fca000001ff00 */
[----:B------:R-:W-:Y:S01]  /*12040*/  STG.E.128 desc[UR36][R16.64], R4 ;  /* 0x0000000410007986 */ /* 0x000fe2000c101d24 */
[----:B------:R-:W-:Y:S05]  /*12050*/  EXIT ;  /* 0x000000000000794d */ /* 0x000fea0003800000 */
.L_x_8746:
        /* <DEDUP_REMOVED lines=25> */
.L_x_8751:
[----:B------:R-:W-:Y:S05]  /*121f0*/  BSYNC B0 ;  /* 0x0000000000007941 */ /* 0x000fea0003800000 */
.L_x_8750:
[----:B------:R-:W-:-:S05]  /*12200*/  LOP3.LUT R3, R0, R3, RZ, 0xfc, !PT ;  /* 0x0000000300037212 */ /* 0x000fca00078efcff */
[----:B------:R-:W-:Y:S01]  /*12210*/  STG.E.U8 desc[UR36][R16.64], R3 ;  /* 0x0000000310007986 */ /* 0x000fe2000c101124 */
[----:B------:R-:W-:Y:S05]  /*12220*/  EXIT ;  /* 0x000000000000794d */ /* 0x000fea0003800000 */
.L_x_8749:
        /* <DEDUP_REMOVED lines=17> */
.L_x_8753:
[----:B------:R-:W-:Y:S01]  /*12340*/  IMAD.MOV.U32 R0, RZ, RZ, 0x7f ;  /* 0x0000007fff007424 */ /* 0x000fe200078e00ff */
[----:B------:R-:W-:-:S04]  /*12350*/  ISETP.GT.U32.AND P0, PT, R2, 0x7f800000, PT ;  /* 0x7f8000000200780c */ /* 0x000fc80003f04070 */
[----:B------:R-:W-:-:S09]  /*12360*/  SEL R0, R0, 0x7c, P0 ;  /* 0x0000007c00007807 */ /* 0x000fd20000000000 */
.L_x_8754:
[----:B------:R-:W-:Y:S05]  /*12370*/  BSYNC B0 ;  /* 0x0000000000007941 */ /* 0x000fea0003800000 */
.L_x_8752:
[----:B------:R-:W-:-:S04]  /*12380*/  LOP3.LUT R2, R3, 0x80000000, RZ, 0xc0, !PT ;  /* 0x8000000003027812 */ /* 0x000fc800078ec0ff */
[----:B------:R-:W-:-:S04]  /*12390*/  SHF.R.U32.HI R3, RZ, 0x18, R2 ;  /* 0x00000018ff037819 */ /* 0x000fc80000011602 */
[----:B------:R-:W-:-:S05]  /*123a0*/  LOP3.LUT R3, R0, R3, RZ, 0xfc, !PT ;  /* 0x0000000300037212 */ /* 0x000fca00078efcff */
[----:B------:R-:W-:Y:S01]  /*123b0*/  STG.E.U8 desc[UR36][R16.64], R3 ;  /* 0x0000000310007986 */ /* 0x000fe2000c101124 */
[----:B------:R-:W-:Y:S05]  /*123c0*/  EXIT ;  /* 0x000000000000794d */ /* 0x000fea0003800000 */
.L_x_8748:
        /* <DEDUP_REMOVED lines=8> */
.L_x_8745:
        /* <DEDUP_REMOVED lines=11> */
.L_x_8757:
        /* <DEDUP_REMOVED lines=21> */
.L_x_8760:
[----:B------:R-:W-:-:S04]  /*12650*/  LOP3.LUT R2, R3, 0x80000000, RZ, 0xc0, !PT ;  /* 0x8000000003027812 */ /* 0x000fc800078ec0ff */
[----:B------:R-:W-:-:S04]  /*12660*/  SHF.R.U32.HI R3, RZ, 0x18, R2 ;  /* 0x00000018ff037819 */ /* 0x000fc80000011602 */
[----:B------:R-:W-:-:S04]  /*12670*/  LOP3.LUT R0, R0, R3, RZ, 0xfc, !PT ;  /* 0x0000000300007212 */ /* 0x000fc800078efcff */
[----:B------:R-:W-:-:S07]  /*12680*/  PRMT R8, R0, 0x7610, R8 ;  /* 0x0000761000087816 */ /* 0x000fce0000000008 */
.L_x_8759:
[----:B------:R-:W-:Y:S05]  /*12690*/  BSYNC B0 ;  /* 0x0000000000007941 */ /* 0x000fea0003800000 */
.L_x_8758:
[----:B------:R-:W-:Y:S01]  /*126a0*/  STG.E.U8 desc[UR36][R16.64], R8 ;  /* 0x0000000810007986 */ /* 0x000fe2000c101124 */
[----:B------:R-:W-:Y:S05]  /*126b0*/  EXIT ;  /* 0x000000000000794d */ /* 0x000fea0003800000 */
.L_x_8756:
        /* <DEDUP_REMOVED lines=21> */
.L_x_8763:
[----:B------:R-:W-:-:S04]  /*12810*/  LOP3.LUT R2, R3, 0x80000000, RZ, 0xc0, !PT ;  /* 0x8000000003027812 */ /* 0x000fc800078ec0ff */
[----:B------:R-:W-:-:S04]  /*12820*/  SHF.R.U32.HI R3, RZ, 0x18, R2 ;  /* 0x00000018ff037819 */ /* 0x000fc80000011602 */
[----:B------:R-:W-:-:S04]  /*12830*/  LOP3.LUT R0, R0, R3, RZ, 0xfc, !PT ;  /* 0x0000000300007212 */ /* 0x000fc800078efcff */
[----:B------:R-:W-:-:S07]  /*12840*/  PRMT R8, R0, 0x7610, R8 ;  /* 0x0000761000087816 */ /* 0x000fce0000000008 */
.L_x_8762:
[----:B------:R-:W-:Y:S05]  /*12850*/  BSYNC B0 ;  /* 0x0000000000007941 */ /* 0x000fea0003800000 */
.L_x_8761:
[----:B------:R-:W-:Y:S01]  /*12860*/  STG.E.U8 desc[UR36][R16.64], R8 ;  /* 0x0000000810007986 */ /* 0x000fe2000c101124 */
[----:B------:R-:W-:Y:S05]  /*12870*/  EXIT ;  /* 0x000000000000794d */ /* 0x000fea0003800000 */
.L_x_8755:
        /* <DEDUP_REMOVED lines=26> */
.L_x_8738:
        /* <DEDUP_REMOVED lines=16> */
.L_x_8766:
[----:B------:R-:W-:Y:S05]  /*12b20*/  EXIT ;  /* 0x000000000000794d */ /* 0x000fea0003800000 */
.L_x_8765:
[----:B------:R-:W0:Y:S02]  /*12b30*/  F2I.U64.F64.TRUNC R4, R4 ;  /* 0x0000000400047311 */ /* 0x000e24000030d800 */
[----:B0-----:R-:W-:Y:S01]  /*12b40*/  STG.E.64 desc[UR36][R16.64], R4 ;  /* 0x0000000410007986 */ /* 0x001fe2000c101b24 */
[----:B------:R-:W-:Y:S05]  /*12b50*/  EXIT ;  /* 0x000000000000794d */ /* 0x000fea0003800000 */
.L_x_8764:
[----:B------:R-:W0:Y:S02]  /*12b60*/  F2I.U32.F64.TRUNC R5, R4 ;  /* 0x0000000400057311 */ /* 0x000e24000030d000 */
[----:B0-----:R-:W-:Y:S01]  /*12b70*/  STG.E desc[UR36][R16.64], R5 ;  /* 0x0000000510007986 */ /* 0x001fe2000c101924 */
[----:B------:R-:W-:Y:S05]  /*12b80*/  EXIT ;  /* 0x000000000000794d */ /* 0x000fea0003800000 */
        .weak           $__internal_7_$__cuda_sm20_dblrcp_rn_slowpath_v3
        .type           $__internal_7_$__cuda_sm20_dblrcp_rn_slowpath_v3,@function
        .size           $__internal_7_$__cuda_sm20_dblrcp_rn_slowpath_v3,(.L_x_9565 - $__internal_7_$__cuda_sm20_dblrcp_rn_slowpath_v3)
$__internal_7_$__cuda_sm20_dblrcp_rn_slowpath_v3:
        /* <DEDUP_REMOVED lines=25> */
.L_x_8770:
        /* <DEDUP_REMOVED lines=9> */
.L_x_8768:
[----:B------:R-:W-:Y:S01]  /*12db0*/  LOP3.LUT R7, R3, 0x80000, RZ, 0xfc, !PT ;  /* 0x0008000003077812 */ /* 0x000fe200078efcff */
[----:B------:R-:W-:-:S07]  /*12dc0*/  IMAD.MOV.U32 R6, RZ, RZ, R2 ;  /* 0x000000ffff067224 */ /* 0x000fce00078e0002 */
.L_x_8769:
[----:B------:R-:W-:Y:S05]  /*12dd0*/  BSYNC B1 ;  /* 0x0000000000017941 */ /* 0x000fea0003800000 */
.L_x_8767:
[----:B------:R-:W-:Y:S02]  /*12de0*/  IMAD.MOV.U32 R2, RZ, RZ, R0 ;  /* 0x000000ffff027224 */ /* 0x000fe400078e0000 */
[----:B------:R-:W-:Y:S02]  /*12df0*/  IMAD.MOV.U32 R3, RZ, RZ, 0x0 ;  /* 0x00000000ff037424 */ /* 0x000fe400078e00ff */
[----:B------:R-:W-:Y:S02]  /*12e00*/  IMAD.MOV.U32 R4, RZ, RZ, R6 ;  /* 0x000000ffff047224 */ /* 0x000fe400078e0006 */
[----:B------:R-:W-:Y:S01]  /*12e10*/  IMAD.MOV.U32 R5, RZ, RZ, R7 ;  /* 0x000000ffff057224 */ /* 0x000fe200078e0007 */
[----:B------:R-:W-:Y:S06]  /*12e20*/  RET.REL.NODEC R2 `(_ZN2at6native18elementwise_kernelILi128ELi4EZNS0_15gpu_kernel_implIZZZNS0_10glu_kernelERNS_18TensorIteratorBaseEENKUlvE_clEvENKUlvE_clEvEUlddE_EEvS4_RKT_EUliE_EEviT1_) ;  /* 0xfffffed002747950 */ /* 0x000fec0003c3ffff */
.L_x_8771:
        /* <DEDUP_REMOVED lines=13> */
.L_x_9565:


//--------------------- .text._ZN2at6native27unrolled_elementwise_kernelIZZZNS0_10glu_kernelERNS_18TensorIteratorBaseEENKUlvE_clEvENKUlvE_clEvEUlddE_St5arrayIPcLm3EELi4E23TrivialOffsetCalculatorILi2EjESA_ILi1EjENS0_6memory12LoadWithCastILi2EEENSD_13StoreWithCastILi1EEEEEviT_T0_T2_T3_T4_T5_ --------------------------
	.section	.text._ZN2at6native27unrolled_elementwise_kernelIZZZNS0_10glu_kernelERNS_18TensorIteratorBaseEENKUlvE_clEvENKUlvE_clEvEUlddE_St5arrayIPcLm3EELi4E23TrivialOffsetCalculatorILi2EjESA_ILi1EjENS0_6memory12LoadWithCastILi2EEENSD_13StoreWithCastILi1EEEEEviT_T0_T2_T3_T4_T5_,"ax",@progbits
	.align	128
        .global         _ZN2at6native27unrolled_elementwise_kernelIZZZNS0_10glu_kernelERNS_18TensorIteratorBaseEENKUlvE_clEvENKUlvE_clEvEUlddE_St5arrayIPcLm3EELi4E23TrivialOffsetCalculatorILi2EjESA_ILi1EjENS0_6memory12LoadWithCastILi2EEENSD_13StoreWithCastILi1EEEEEviT_T0_T2_T3_T4_T5_
        .type           _ZN2at6native27unrolled_elementwise_kernelIZZZNS0_10glu_kernelERNS_18TensorIteratorBaseEENKUlvE_clEvENKUlvE_clEvEUlddE_St5arrayIPcLm3EELi4E23TrivialOffsetCalculatorILi2EjESA_ILi1EjENS0_6memory12LoadWithCastILi2EEENSD_13StoreWithCastILi1EEEEEviT_T0_T2_T3_T4_T5_,@function
        .size           _ZN2at6native27unrolled_elementwise_kernelIZZZNS0_10glu_kernelERNS_18TensorIteratorBaseEENKUlvE_clEvENKUlvE_clEvEUlddE_St5arrayIPcLm3EELi4E23TrivialOffsetCalculatorILi2EjESA_ILi1EjENS0_6memory12LoadWithCastILi2EEENSD_13StoreWithCastILi1EEEEEviT_T0_T2_T3_T4_T5_,(.L_x_9566 - _ZN2at6native27unrolled_elementwise_kernelIZZZNS0_10glu_kernelERNS_18TensorIteratorBaseEENKUlvE_clEvENKUlvE_clEvEUlddE_St5arrayIPcLm3EELi4E23TrivialOffsetCalculatorILi2EjESA_ILi1EjENS0_6memory12LoadWithCastILi2EEENSD_13StoreWithCastILi1EEEEEviT_T0_T2_T3_T4_T5_)
        .other          _ZN2at6native27unrolled_elementwise_kernelIZZZNS0_10glu_kernelERNS_18TensorIteratorBaseEENKUlvE_clEvENKUlvE_clEvEUlddE_St5arrayIPcLm3EELi4E23TrivialOffsetCalculatorILi2EjESA_ILi1EjENS0_6memory12LoadWithCastILi2EEENSD_13StoreWithCastILi1EEEEEviT_T0_T2_T3_T4_T5_,@"STO_CUDA_ENTRY STV_DEFAULT"
_ZN2at6native27unrolled_elementwise_kernelIZZZNS0_10glu_kernelERNS_18TensorIteratorBaseEENKUlvE_clEvENKUlvE_clEvEUlddE_St5arrayIPcLm3EELi4E23TrivialOffsetCalculatorILi2EjESA_ILi1EjENS0_6memory12LoadWithCastILi2EEENSD_13StoreWithCastILi1EEEEEviT_T0_T2_T3_T4_T5_:
.text._ZN2at6native27unrolled_elementwise_kernelIZZZNS0_10glu_kernelERNS_18TensorIteratorBaseEENKUlvE_clEvENKUlvE_clEvEUlddE_St5arrayIPcLm3EELi4E23TrivialOffsetCalculatorILi2EjESA_ILi1EjENS0_6memory12LoadWithCastILi2EEENSD_13StoreWithCastILi1EEEEEviT_T0_T2_T3_T4_T5_:
        /* <DEDUP_REMOVED lines=8> */
[----:B------:R-:W-:Y:S01]  /*0080*/  CS2R R26, SRZ ;  /* 0x00000000001a7805 */ /* 0x000fe2000001ff00 */
[----:B------:R-:W3:Y:S08]  /*0090*/  LDC.U8 R32, c[0x0][0x234] ;  /* 0x00008d00ff207b82 */ /* 0x000ef00000000000 */
        /* <DEDUP_REMOVED lines=24> */
.L_x_8777:
[----:B------:R-:W2:Y:S02]  /*0220*/  LDG.E.U8 R4, desc[UR36][R4.64] ;  /* 0x0000002404047981 */ /* 0x000ea4000c1e1100 */
[----:B--2---:R0:W1:Y:S01]  /*0230*/  I2F.F64.U16 R36, R4 ;  /* 0x0000000400247312 */ /* 0x0040620000101800 */
[----:B------:R-:W-:Y:S05]  /*0240*/  BRA `(.L_x_8779) ;  /* 0x0000000c00747947 */ /* 0x000fea0003800000 */
.L_x_8776:
        /* <DEDUP_REMOVED lines=9> */
.L_x_8781:
[----:B------:R-:W2:Y:S02]  /*02e0*/  LDG.E R4, desc[UR36][R4.64] ;  /* 0x0000002404047981 */ /* 0x000ea4000c1e1900 */
[----:B--2---:R1:W2:Y:S01]  /*02f0*/  I2F.F64 R36, R4 ;  /* 0x0000000400247312 */ /* 0x0042a20000201c00 */
[----:B------:R-:W-:Y:S05]  /*0300*/  BRA `(.L_x_8779) ;  /* 0x0000000c00447947 */ /* 0x000fea0003800000 */
.L_x_8780:
[----:B------:R-:W2:Y:S02]  /*0310*/  LDG.E.U16 R4, desc[UR36][R4.64] ;  /* 0x0000002404047981 */ /* 0x000ea4000c1e1500 */
[----:B--2---:R3:W4:Y:S01]  /*0320*/  I2F.F64.S16 R36, R4 ;  /* 0x0000000400247312 */ /* 0x0047220000101c00 */
[----:B------:R-:W-:Y:S05]  /*0330*/  BRA `(.L_x_8779) ;  /* 0x0000000c00387947 */ /* 0x000fea0003800000 */
.L_x_8775:
        /* <DEDUP_REMOVED lines=10> */
.L_x_8783:
[----:B------:R-:W2:Y:S02]  /*03e0*/  LDG.E.U16 R0, desc[UR36][R4.64] ;  /* 0x0000002404007981 */ /* 0x000ea4000c1e1500 */
[----:B--2---:R-:W-:-:S05]  /*03f0*/  HADD2.F32 R0, -RZ, R0.H0_H0 ;  /* 0x20000000ff007230 */ /* 0x004fca0000004100 */
[----:B------:R-:W-:-:S04]  /*0400*/  FMUL.FTZ R0, R0, 1 ;  /* 0x3f80000000007820 */ /* 0x000fc80000410000 */
[----:B------:R0:W1:Y:S01]  /*0410*/  F2F.F64.F32 R36, R0 ;  /* 0x0000000000247310 */ /* 0x0000620000201800 */
[----:B------:R-:W-:Y:S05]  /*0420*/  BRA `(.L_x_8779) ;  /* 0x0000000800fc7947 */ /* 0x000fea0003800000 */
.L_x_8782:
        /* <DEDUP_REMOVED lines=10> */
.L_x_8785:
[----:B------:R-:W2:Y:S02]  /*04d0*/  LDG.E.U16 R4, desc[UR36][R4.64] ;  /* 0x0000002404047981 */ /* 0x000ea4000c1e1500 */
[----:B--2---:R-:W-:-:S05]  /*04e0*/  HADD2.F32 R0, -RZ, R4.H0_H0 ;  /* 0x20000004ff007230 */ /* 0x004fca0000004100 */
[----:B------:R-:W-:-:S04]  /*04f0*/  FMUL.FTZ R0, R0, 1 ;  /* 0x3f80000000007820 */ /* 0x000fc80000410000 */
[----:B------:R0:W1:Y:S01]  /*0500*/  F2F.F64.F32 R36, R0 ;  /* 0x0000000000247310 */ /* 0x0000620000201800 */
[----:B------:R-:W-:Y:S05]  /*0510*/  BRA `(.L_x_8779) ;  /* 0x0000000800c07947 */ /* 0x000fea0003800000 */
.L_x_8784:
[----:B------:R0:W5:Y:S01]  /*0520*/  LDG.E.64 R36, desc[UR36][R4.64] ;  /* 0x0000002404247981 */ /* 0x000162000c1e1b00 */
[----:B------:R-:W-:Y:S05]  /*0530*/  BRA `(.L_x_8779) ;  /* 0x0000000800b87947 */ /* 0x000fea0003800000 */
.L_x_8774:
        /* <DEDUP_REMOVED lines=13> */
.L_x_8788:
[----:B------:R0:W5:Y:S01]  /*0610*/  LDG.E.64 R36, desc[UR36][R4.64] ;  /* 0x0000002404247981 */ /* 0x000162000c1e1b00 */
[----:B------:R-:W-:Y:S05]  /*0620*/  BRA `(.L_x_8779) ;  /* 0x00000008007c7947 */ /* 0x000fea0003800000 */
.L_x_8787:
        /* <DEDUP_REMOVED lines=28> */
.L_x_8790:
        /* <DEDUP_REMOVED lines=16> */
.L_x_8789:
[----:B------:R-:W2:Y:S02]  /*08f0*/  LDG.E.U16 R0, desc[UR36][R4.64] ;  /* 0x0000002404007981 */ /* 0x000ea4000c1e1500 */
[----:B--2---:R-:W-:-:S04]  /*0900*/  IMAD.U32 R0, R0, 0x10000, RZ ;  /* 0x0001000000007824 */ /* 0x004fc800078e00ff */
[----:B------:R-:W-:-:S04]  /*0910*/  FMUL.FTZ R0, R0, 1 ;  /* 0x3f80000000007820 */ /* 0x000fc80000410000 */
[----:B------:R0:W1:Y:S01]  /*0920*/  F2F.F64.F32 R36, R0 ;  /* 0x0000000000247310 */ /* 0x0000620000201800 */
[----:B------:R-:W-:Y:S05]  /*0930*/  BRA `(.L_x_8779) ;  /* 0x0000000400b87947 */ /* 0x000fea0003800000 */
.L_x_8786:
        /* <DEDUP_REMOVED lines=11> */
.L_x_8793:
        /* <DEDUP_REMOVED lines=21> */
.L_x_8797:
[----:B------:R-:W-:Y:S05]  /*0b40*/  BSYNC B1 ;  /* 0x0000000000017941 */ /* 0x000fea0003800000 */
.L_x_8796:
[----:B------:R-:W-:Y:S01]  /*0b50*/  LEA R5, R0, 0x3b800000, 0x17 ;  /* 0x3b80000000057811 */ /* 0x000fe200078eb8ff */
[----:B------:R-:W-:-:S05]  /*0b60*/  IMAD.SHL.U32 R0, R3, 0x100000, RZ ;  /* 0x0010000003007824 */ /* 0x000fca00078e00ff */
[----:B------:R-:W-:-:S07]  /*0b70*/  LOP3.LUT R0, R5, R0, R6, 0xfe, !PT ;  /* 0x0000000005007212 */ /* 0x000fce00078efe06 */
.L_x_8795:
[----:B------:R-:W-:Y:S05]  /*0b80*/  BSYNC B0 ;  /* 0x0000000000007941 */ /* 0x000fea0003800000 */
.L_x_8794:
[----:B------:R-:W-:-:S04]  /*0b90*/  FMUL.FTZ R0, R0, 1 ;  /* 0x3f80000000007820 */ /* 0x000fc80000410000 */
[----:B------:R0:W1:Y:S01]  /*0ba0*/  F2F.F64.F32 R36, R0 ;  /* 0x0000000000247310 */ /* 0x0000620000201800 */
[----:B------:R-:W-:Y:S05]  /*0bb0*/  BRA `(.L_x_8779) ;  /* 0x0000000400187947 */ /* 0x000fea0003800000 */
.L_x_8792:
        /* <DEDUP_REMOVED lines=21> */
.L_x_8801:
[----:B------:R-:W-:Y:S05]  /*0d10*/  BSYNC B1 ;  /* 0x0000000000017941 */ /* 0x000fea0003800000 */
.L_x_8800:
[----:B------:R-:W-:Y:S01]  /*0d20*/  LEA R5, R0, 0x37800000, 0x17 ;  /* 0x3780000000057811 */ /* 0x000fe200078eb8ff */
[----:B------:R-:W-:-:S05]  /*0d30*/  IMAD.SHL.U32 R0, R3, 0x200000, RZ ;  /* 0x0020000003007824 */ /* 0x000fca00078e00ff */
[----:B------:R-:W-:-:S07]  /*0d40*/  LOP3.LUT R0, R5, R0, R6, 0xfe, !PT ;  /* 0x0000000005007212 */ /* 0x000fce00078efe06 */
.L_x_8799:
[----:B------:R-:W-:Y:S05]  /*0d50*/  BSYNC B0 ;  /* 0x0000000000007941 */ /* 0x000fea0003800000 */
.L_x_8798:
[----:B------:R-:W-:-:S04]  /*0d60*/  FMUL.FTZ R0, R0, 1 ;  /* 0x3f80000000007820 */ /* 0x000fc80000410000 */
[----:B------:R0:W1:Y:S01]  /*0d70*/  F2F.F64.F32 R36, R0 ;  /* 0x0000000000247310 */ /* 0x0000620000201800 */
[----:B------:R-:W-:Y:S05]  /*0d80*/  BRA `(.L_x_8779) ;  /* 0x0000000000a47947 */ /* 0x000fea0003800000 */
.L_x_8791:
        /* <DEDUP_REMOVED lines=14> */
.L_x_8805:
[----:B------:R-:W-:Y:S05]  /*0e70*/  BSYNC B0 ;  /* 0x0000000000007941 */ /* 0x000fea0003800000 */
.L_x_8804:
[----:B------:R-:W-:-:S04]  /*0e80*/  FMUL.FTZ R0, R0, 1 ;  /* 0x3f80000000007820 */ /* 0x000fc80000410000 */
[----:B------:R0:W1:Y:S01]  /*0e90*/  F2F.F64.F32 R36, R0 ;  /* 0x0000000000247310 */ /* 0x0000620000201800 */
[----:B------:R-:W-:Y:S05]  /*0ea0*/  BRA `(.L_x_8779) ;  /* 0x00000000005c7947 */ /* 0x000fea0003800000 */
.L_x_8778:
        /* <DEDUP_REMOVED lines=16> */
.L_x_8806:
[----:B------:R-:W-:Y:S01]  /*0fb0*/  CS2R R36, SRZ ;  /* 0x0000000000247805 */ /* 0x000fe2000001ff00 */
[----:B------:R-:W-:Y:S06]  /*0fc0*/  BRA `(.L_x_8779) ;  /* 0x0000000000147947 */ /* 0x000fec0003800000 */
.L_x_8803:
[----:B------:R-:W2:Y:S02]  /*0fd0*/  LDG.E.64 R36, desc[UR36][R4.64] ;  /* 0x0000002404247981 */ /* 0x000ea4000c1e1b00 */
[----:B--2---:R-:W0:Y:S01]  /*0fe0*/  I2F.F64.U64 R36, R36 ;  /* 0x0000002400247312 */ /* 0x004e220000301800 */
[----:B------:R-:W-:Y:S05]  /*0ff0*/  BRA `(.L_x_8779) ;  /* 0x0000000000087947 */ /* 0x000fea0003800000 */
.L_x_8802:
[----:B------:R-:W2:Y:S02]  /*1000*/  LDG.E R4, desc[UR36][R4.64] ;  /* 0x0000002404047981 */ /* 0x000ea4000c1e1900 */
[----:B--2---:R0:W1:Y:S02]  /*1010*/  I2F.F64.U32 R36, R4 ;  /* 0x0000000400247312 */ /* 0x0040640000201800 */
.L_x_8779:
[----:B01-3--:R-:W0:Y:S01]  /*1020*/  LDC.64 R4, c[0x0][0x228] ;  /* 0x00008a00ff047b82 */ /* 0x00be220000000a00 */
        /* <DEDUP_REMOVED lines=18> */
.L_x_8810:
[----:B------:R-:W3:Y:S02]  /*1150*/  LDG.E.U8 R4, desc[UR36][R4.64] ;  /* 0x0000002404047981 */ /* 0x000ee4000c1e1100 */
[----:B---3--:R3:W0:Y:S01]  /*1160*/  I2F.F64.U16 R26, R4 ;  /* 0x00000004001a7312 */ /* 0x0086220000101800 */
[----:B------:R-:W-:Y:S05]  /*1170*/  BRA `(.L_x_8812) ;  /* 0x0000000c00707947 */ /* 0x000fea0003800000 */
.L_x_8809:
        /* <DEDUP_REMOVED lines=9> */
.L_x_8814:
[----:B------:R-:W3:Y:S02]  /*1210*/  LDG.E R4, desc[UR36][R4.64] ;  /* 0x0000002404047981 */ /* 0x000ee4000c1e1900 */
[----:B---3--:R0:W1:Y:S01]  /*1220*/  I2F.F64 R26, R4 ;  /* 0x00000004001a7312 */ /* 0x0080620000201c00 */
[----:B------:R-:W-:Y:S05]  /*1230*/  BRA `(.L_x_8812) ;  /* 0x0000000c00407947 */ /* 0x000fea0003800000 */
.L_x_8813:
[----:B------:R-:W3:Y:S02]  /*1240*/  LDG.E.U16 R4, desc[UR36][R4.64] ;  /* 0x0000002404047981 */ /* 0x000ee4000c1e1500 */
[----:B---3--:R0:W1:Y:S01]  /*1250*/  I2F.F64.S16 R26, R4 ;  /* 0x00000004001a7312 */ /* 0x0080620000101c00 */
[----:B------:R-:W-:Y:S05]  /*1260*/  BRA `(.L_x_8812) ;  /* 0x0000000c00347947 */ /* 0x000fea0003800000 */
.L_x_8808:
        /* <DEDUP_REMOVED lines=10> */
.L_x_8816:
[----:B------:R-:W3:Y:S02]  /*1310*/  LDG.E.U16 R0, desc[UR36][R4.64] ;  /* 0x0000002404007981 */ /* 0x000ee4000c1e1500 */
[----:B---3--:R-:W-:-:S05]  /*1320*/  HADD2.F32 R0, -RZ, R0.H0_H0 ;  /* 0x20000000ff007230 */ /* 0x008fca0000004100 */
[----:B------:R-:W-:-:S04]  /*1330*/  FMUL.FTZ R0, R0, 1 ;  /* 0x3f80000000007820 */ /* 0x000fc80000410000 */
[----:B------:R0:W1:Y:S01]  /*1340*/  F2F.F64.F32 R26, R0 ;  /* 0x00000000001a7310 */ /* 0x0000620000201800 */
[----:B------:R-:W-:Y:S05]  /*1350*/  BRA `(.L_x_8812) ;  /* 0x0000000800f87947 */ /* 0x000fea0003800000 */
.L_x_8815:
        /* <DEDUP_REMOVED lines=10> */
.L_x_8818:
[----:B------:R-:W3:Y:S02]  /*1400*/  LDG.E.U16 R4, desc[UR36][R4.64] ;  /* 0x0000002404047981 */ /* 0x000ee4000c1e1500 */
[----:B---3--:R-:W-:-:S05]  /*1410*/  HADD2.F32 R0, -RZ, R4.H0_H0 ;  /* 0x20000004ff007230 */ /* 0x008fca0000004100 */
[----:B------:R-:W-:-:S04]  /*1420*/  FMUL.FTZ R0, R0, 1 ;  /* 0x3f80000000007820 */ /* 0x000fc80000410000 */
[----:B------:R0:W1:Y:S01]  /*1430*/  F2F.F64.F32 R26, R0 ;  /* 0x00000000001a7310 */ /* 0x0000620000201800 */
[----:B------:R-:W-:Y:S05]  /*1440*/  BRA `(.L_x_8812) ;  /* 0x0000000800bc7947 */ /* 0x000fea0003800000 */
.L_x_8817:
[----:B------:R0:W5:Y:S01]  /*1450*/  LDG.E.64 R26, desc[UR36][R4.64] ;  /* 0x00000024041a7981 */ /* 0x000162000c1e1b00 */
[----:B------:R-:W-:Y:S05]  /*1460*/  BRA `(.L_x_8812) ;  /* 0x0000000800b47947 */ /* 0x000fea0003800000 */
.L_x_8807:
        /* <DEDUP_REMOVED lines=13> */
.L_x_8821:
[----:B------:R0:W5:Y:S01]  /*1540*/  LDG.E.64 R26, desc[UR36][R4.64] ;  /* 0x00000024041a7981 */ /* 0x000162000c1e1b00 */
[----:B------:R-:W-:Y:S05]  /*1550*/  BRA `(.L_x_8812) ;  /* 0x0000000800787947 */ /* 0x000fea0003800000 */
.L_x_8820:
        /* <DEDUP_REMOVED lines=28> */
.L_x_8823:
        /* <DEDUP_REMOVED lines=15> */
.L_x_8822:
[----:B------:R-:W3:Y:S02]  /*1810*/  LDG.E.U16 R0, desc[UR36][R4.64] ;  /* 0x0000002404007981 */ /* 0x000ee4000c1e1500 */
[----:B---3--:R-:W-:-:S04]  /*1820*/  IMAD.U32 R0, R0, 0x10000, RZ ;  /* 0x0001000000007824 */ /* 0x008fc800078e00ff */
[----:B------:R-:W-:-:S04]  /*1830*/  FMUL.FTZ R0, R0, 1 ;  /* 0x3f80000000007820 */ /* 0x000fc80000410000 */
[----:B------:R0:W1:Y:S01]  /*1840*/  F2F.F64.F32 R26, R0 ;  /* 0x00000000001a7310 */ /* 0x0000620000201800 */
[----:B------:R-:W-:Y:S05]  /*1850*/  BRA `(.L_x_8812) ;  /* 0x0000000400b87947 */ /* 0x000fea0003800000 */
.L_x_8819:
        /* <DEDUP_REMOVED lines=11> */
.L_x_8826:
        /* <DEDUP_REMOVED lines=21> */
.L_x_8830:
[----:B------:R-:W-:Y:S05]  /*1a60*/  BSYNC B1 ;  /* 0x0000000000017941 */ /* 0x000fea0003800000 */
.L_x_8829:
[----:B------:R-:W-:Y:S01]  /*1a70*/  LEA R5, R0, 0x3b800000, 0x17 ;  /* 0x3b80000000057811 */ /* 0x000fe200078eb8ff */
[----:B------:R-:W-:-:S05]  /*1a80*/  IMAD.SHL.U32 R0, R3, 0x100000, RZ ;  /* 0x0010000003007824 */ /* 0x000fca00078e00ff */
[----:B------:R-:W-:-:S07]  /*1a90*/  LOP3.LUT R0, R5, R0, R6, 0xfe, !PT ;  /* 0x0000000005007212 */ /* 0x000fce00078efe06 */
.L_x_8828:
[----:B------:R-:W-:Y:S05]  /*1aa0*/  BSYNC B0 ;  /* 0x0000000000007941 */ /* 0x000fea0003800000 */
.L_x_8827:
[----:B------:R-:W-:-:S04]  /*1ab0*/  FMUL.FTZ R0, R0, 1 ;  /* 0x3f80000000007820 */ /* 0x000fc80000410000 */
[----:B------:R0:W1:Y:S01]  /*1ac0*/  F2F.F64.F32 R26, R0 ;  /* 0x00000000001a7310 */ /* 0x0000620000201800 */
[----:B------:R-:W-:Y:S05]  /*1ad0*/  BRA `(.L_x_8812) ;  /* 0x0000000400187947 */ /* 0x000fea0003800000 */
.L_x_8825:
        /* <DEDUP_REMOVED lines=21> */
.L_x_8834:
[----:B------:R-:W-:Y:S05]  /*1c30*/  BSYNC B1 ;  /* 0x0000000000017941 */ /* 0x000fea0003800000 */
.L_x_8833:
[----:B------:R-:W-:Y:S01]  /*1c40*/  LEA R5, R0, 0x37800000, 0x17 ;  /* 0x3780000000057811 */ /* 0x000fe200078eb8ff */
[----:B------:R-:W-:-:S05]  /*1c50*/  IMAD.SHL.U32 R0, R3, 0x200000, RZ ;  /* 0x0020000003007824 */ /* 0x000fca00078e00ff */
[----:B------:R-:W-:-:S07]  /*1c60*/  LOP3.LUT R0, R5, R0, R6, 0xfe, !PT ;  /* 0x0000000005007212 */ /* 0x000fce00078efe06 */
.L_x_8832:
[----:B------:R-:W-:Y:S05]  /*1c70*/  BSYNC B0 ;  /* 0x0000000000007941 */ /* 0x000fea0003800000 */
.L_x_8831:
[----:B------:R-:W-:-:S04]  /*1c80*/  FMUL.FTZ R0, R0, 1 ;  /* 0x3f80000000007820 */ /* 0x000fc80000410000 */
[----:B------:R0:W1:Y:S01]  /*1c90*/  F2F.F64.F32 R26, R0 ;  /* 0x00000000001a7310 */ /* 0x0000620000201800 */
[----:B------:R-:W-:Y:S05]  /*1ca0*/  BRA `(.L_x_8812) ;  /* 0x0000000000a47947 */ /* 0x000fea0003800000 */
.L_x_8824:
        /* <DEDUP_REMOVED lines=14> */
.L_x_8838:
[----:B------:R-:W-:Y:S05]  /*1d90*/  BSYNC B0 ;  /* 0x0000000000007941 */ /* 0x000fea0003800000 */
.L_x_8837:
[----:B------:R-:W-:-:S04]  /*1da0*/  FMUL.FTZ R0, R0, 1 ;  /* 0x3f80000000007820 */ /* 0x000fc80000410000 */
[----:B------:R0:W1:Y:S01]  /*1db0*/  F2F.F64.F32 R26, R0 ;  /* 0x00000000001a7310 */ /* 0x0000620000201800 */
[----:B------:R-:W-:Y:S05]  /*1dc0*/  BRA `(.L_x_8812) ;  /* 0x00000000005c7947 */ /* 0x000fea0003800000 */
.L_x_8811:
        /* <DEDUP_REMOVED lines=16> */
.L_x_8839:
[----:B------:R-:W-:Y:S01]  /*1ed0*/  CS2R R26, SRZ ;  /* 0x00000000001a7805 */ /* 0x000fe2000001ff00 */
[----:B------:R-:W-:Y:S06]  /*1ee0*/  BRA `(.L_x_8812) ;  /* 0x0000000000147947 */ /* 0x000fec0003800000 */
.L_x_8836:
[----:B------:R-:W3:Y:S02]  /*1ef0*/  LDG.E.64 R26, desc[UR36][R4.64] ;  /* 0x00000024041a7981 */ /* 0x000ee4000c1e1b00 */
[----:B---3--:R-:W0:Y:S01]  /*1f00*/  I2F.F64.U64 R26, R26 ;  /* 0x0000001a001a7312 */ /* 0x008e220000301800 */
[----:B------:R-:W-:Y:S05]  /*1f10*/  BRA `(.L_x_8812) ;  /* 0x0000000000087947 */ /* 0x000fea0003800000 */
.L_x_8835:
[----:B------:R-:W3:Y:S02]  /*1f20*/  LDG.E R4, desc[UR36][R4.64] ;  /* 0x0000002404047981 */ /* 0x000ee4000c1e1900 */
[----:B---3--:R0:W1:Y:S02]  /*1f30*/  I2F.F64.U32 R26, R4 ;  /* 0x00000004001a7312 */ /* 0x0080640000201800 */
.L_x_8812:
[----:B------:R-:W2:Y:S02]  /*1f40*/  S2R R33, SR_TID.X ;  /* 0x0000000000217919 */ /* 0x000ea40000002100 */
[----:B--2---:R-:W-:-:S07]  /*1f50*/  VIADD R33, R33, 0x80 ;  /* 0x0000008021217836 */ /* 0x004fce0000000000 */
.L_x_8773:
[----:B------:R-:W-:Y:S05]  /*1f60*/  BSYNC B6 ;  /* 0x0000000000067941 */ /* 0x000fea0003800000 */
.L_x_8772:
[----:B------:R-:W-:Y:S01]  /*1f70*/  ISETP.GE.AND P0, PT, R33, R2, PT ;  /* 0x000000022100720c */ /* 0x000fe20003f06270 */
[----:B------:R-:W-:Y:S01]  /*1f80*/  BSSY B6, `(.L_x_8840) ;  /* 0x00001e9000067945 */ /* 0x000fe20003800000 */
[----:B------:R-:W-:-:S11]  /*1f90*/  CS2R R28, SRZ ;  /* 0x00000000001c7805 */ /* 0x000fd6000001ff00 */
[----:B------:R-:W-:Y:S05]  /*1fa0*/  @P0 BRA `(.L_x_8841) ;  /* 0x0000001c00980947 */ /* 0x000fea0003800000 */
[----:B0--3--:R-:W0:Y:S01]  /*1fb0*/  LDC.64 R4, c[0x0][0x220] ;  /* 0x00008800ff047b82 */ /* 0x009e220000000a00 */
        /* <DEDUP_REMOVED lines=19> */
.L_x_8845:
[----:B------:R-:W2:Y:S02]  /*20f0*/  LDG.E.U8 R4, desc[UR36][R4.64] ;  /* 0x0000002404047981 */ /* 0x000ea4000c1e1100 */
[----:B--2---:R0:W2:Y:S01]  /*2100*/  I2F.F64.U16 R30, R4 ;  /* 0x00000004001e7312 */ /* 0x0040a20000101800 */
[----:B------:R-:W-:Y:S05]  /*2110*/  BRA `(.L_x_8847) ;  /* 0x0000000c00707947 */ /* 0x000fea0003800000 */
.L_x_8844:
        /* <DEDUP_REMOVED lines=9> */
.L_x_8849:
[----:B------:R-:W2:Y:S02]  /*21b0*/  LDG.E R4, desc[UR36][R4.64] ;  /* 0x0000002404047981 */ /* 0x000ea4000c1e1900 */
[----:B--2---:R0:W2:Y:S01]  /*21c0*/  I2F.F64 R30, R4 ;  /* 0x00000004001e7312 */ /* 0x0040a20000201c00 */
[----:B------:R-:W-:Y:S05]  /*21d0*/  BRA `(.L_x_8847) ;  /* 0x0000000c00407947 */ /* 0x000fea0003800000 */
.L_x_8848:
[----:B------:R-:W2:Y:S02]  /*21e0*/  LDG.E.U16 R4, desc[UR36][R4.64] ;  /* 0x0000002404047981 */ /* 0x000ea4000c1e1500 */
[----:B--2---:R0:W2:Y:S01]  /*21f0*/  I2F.F64.S16 R30, R4 ;  /* 0x00000004001e7312 */ /* 0x0040a20000101c00 */
[----:B------:R-:W-:Y:S05]  /*2200*/  BRA `(.L_x_8847) ;  /* 0x0000000c00347947 */ /* 0x000fea0003800000 */
.L_x_8843:
        /* <DEDUP_REMOVED lines=10> */
.L_x_8851:
[----:B------:R-:W2:Y:S02]  /*22b0*/  LDG.E.U16 R0, desc[UR36][R4.64] ;  /* 0x0000002404007981 */ /* 0x000ea4000c1e1500 */
[----:B--2---:R-:W-:-:S05]  /*22c0*/  HADD2.F32 R0, -RZ, R0.H0_H0 ;  /* 0x20000000ff007230 */ /* 0x004fca0000004100 */
[----:B------:R-:W-:-:S04]  /*22d0*/  FMUL.FTZ R0, R0, 1 ;  /* 0x3f80000000007820 */ /* 0x000fc80000410000 */
[----:B------:R0:W2:Y:S01]  /*22e0*/  F2F.F64.F32 R30, R0 ;  /* 0x00000000001e7310 */ /* 0x0000a20000201800 */
[----:B------:R-:W-:Y:S05]  /*22f0*/  BRA `(.L_x_8847) ;  /* 0x0000000800f87947 */ /* 0x000fea0003800000 */
.L_x_8850:
        /* <DEDUP_REMOVED lines=10> */
.L_x_8853:
[----:B------:R-:W2:Y:S02]  /*23a0*/  LDG.E.U16 R4, desc[UR36][R4.64] ;  /* 0x0000002404047981 */ /* 0x000ea4000c1e1500 */
[----:B--2---:R-:W-:-:S05]  /*23b0*/  HADD2.F32 R0, -RZ, R4.H0_H0 ;  /* 0x20000004ff007230 */ /* 0x004fca0000004100 */
[----:B------:R-:W-:-:S04]  /*23c0*/  FMUL.FTZ R0, R0, 1 ;  /* 0x3f80000000007820 */ /* 0x000fc80000410000 */
[----:B------:R0:W2:Y:S01]  /*23d0*/  F2F.F64.F32 R30, R0 ;  /* 0x00000000001e7310 */ /* 0x0000a20000201800 */
[----:B------:R-:W-:Y:S05]  /*23e0*/  BRA `(.L_x_8847) ;  /* 0x0000000800bc7947 */ /* 0x000fea0003800000 */
.L_x_8852:
[----:B------:R0:W5:Y:S01]  /*23f0*/  LDG.E.64 R30, desc[UR36][R4.64] ;  /* 0x00000024041e7981 */ /* 0x000162000c1e1b00 */
[----:B------:R-:W-:Y:S05]  /*2400*/  BRA `(.L_x_8847) ;  /* 0x0000000800b47947 */ /* 0x000fea0003800000 */
.L_x_8842:
        /* <DEDUP_REMOVED lines=13> */
.L_x_8856:
[----:B------:R0:W5:Y:S01]  /*24e0*/  LDG.E.64 R30, desc[UR36][R4.64] ;  /* 0x00000024041e7981 */ /* 0x000162000c1e1b00 */
[----:B------:R-:W-:Y:S05]  /*24f0*/  BRA `(.L_x_8847) ;  /* 0x0000000800787947 */ /* 0x000fea0003800000 */
.L_x_8855:
        /* <DEDUP_REMOVED lines=28> */
.L_x_8858:
        /* <DEDUP_REMOVED lines=15> */
.L_x_8857:
[----:B------:R-:W2:Y:S02]  /*27b0*/  LDG.E.U16 R0, desc[UR36][R4.64] ;  /* 0x0000002404007981 */ /* 0x000ea4000c1e1500 */
[----:B--2---:R-:W-:-:S04]  /*27c0*/  IMAD.U32 R0, R0, 0x10000, RZ ;  /* 0x0001000000007824 */ /* 0x004fc800078e00ff */
[----:B------:R-:W-:-:S04]  /*27d0*/  FMUL.FTZ R0, R0, 1 ;  /* 0x3f80000000007820 */ /* 0x000fc80000410000 */
[----:B------:R2:W3:Y:S01]  /*27e0*/  F2F.F64.F32 R30, R0 ;  /* 0x00000000001e7310 */ /* 0x0004e20000201800 */
[----:B------:R-:W-:Y:S05]  /*27f0*/  BRA `(.L_x_8847) ;  /* 0x0000000400b87947 */ /* 0x000fea0003800000 */
.L_x_8854:
        /* <DEDUP_REMOVED lines=11> */
.L_x_8861:
        /* <DEDUP_REMOVED lines=21> */
.L_x_8865:
[----:B------:R-:W-:Y:S05]  /*2a00*/  BSYNC B1 ;  /* 0x0000000000017941 */ /* 0x000fea0003800000 */
.L_x_8864:
[----:B------:R-:W-:Y:S01]  /*2a10*/  LEA R5, R0, 0x3b800000, 0x17 ;  /* 0x3b80000000057811 */ /* 0x000fe200078eb8ff */
[----:B------:R-:W-:-:S05]  /*2a20*/  IMAD.SHL.U32 R0, R3, 0x100000, RZ ;  /* 0x0010000003007824 */ /* 0x000fca00078e00ff */
[----:B------:R-:W-:-:S07]  /*2a30*/  LOP3.LUT R0, R5, R0, R6, 0xfe, !PT ;  /* 0x0000000005007212 */ /* 0x000fce00078efe06 */
.L_x_8863:
[----:B------:R-:W-:Y:S05]  /*2a40*/  BSYNC B0 ;  /* 0x0000000000007941 */ /* 0x000fea0003800000 */
.L_x_8862:
[----:B------:R-:W-:-:S04]  /*2a50*/  FMUL.FTZ R0, R0, 1 ;  /* 0x3f80000000007820 */ /* 0x000fc80000410000 */
[----:B------:R0:W2:Y:S01]  /*2a60*/  F2F.F64.F32 R30, R0 ;  /* 0x00000000001e7310 */ /* 0x0000a20000201800 */
[----:B------:R-:W-:Y:S05]  /*2a70*/  BRA `(.L_x_8847) ;  /* 0x0000000400187947 */ /* 0x000fea0003800000 */
.L_x_8860:
        /* <DEDUP_REMOVED lines=21> */
.L_x_8869:
[----:B------:R-:W-:Y:S05]  /*2bd0*/  BSYNC B1 ;  /* 0x0000000000017941 */ /* 0x000fea0003800000 */
.L_x_8868:
[----:B------:R-:W-:Y:S01]  /*2be0*/  LEA R5, R0, 0x37800000, 0x17 ;  /* 0x3780000000057811 */ /* 0x000fe200078eb8ff */
[----:B------:R-:W-:-:S05]  /*2bf0*/  IMAD.SHL.U32 R0, R3, 0x200000, RZ ;  /* 0x0020000003007824 */ /* 0x000fca00078e00ff */
[----:B------:R-:W-:-:S07]  /*2c00*/  LOP3.LUT R0, R5, R0, R6, 0xfe, !PT ;  /* 0x0000000005007212 */ /* 0x000fce00078efe06 */
.L_x_8867:
[----:B------:R-:W-:Y:S05]  /*2c10*/  BSYNC B0 ;  /* 0x0000000000007941 */ /* 0x000fea0003800000 */
.L_x_8866:
[----:B------:R-:W-:-:S04]  /*2c20*/  FMUL.FTZ R0, R0, 1 ;  /* 0x3f80000000007820 */ /* 0x000fc80000410000 */
[----:B------:R0:W2:Y:S01]  /*2c30*/  F2F.F64.F32 R30, R0 ;  /* 0x00000000001e7310 */ /* 0x0000a20000201800 */
[----:B------:R-:W-:Y:S05]  /*2c40*/  BRA `(.L_x_8847) ;  /* 0x0000000000a47947 */ /* 0x000fea0003800000 */
.L_x_8859:
        /* <DEDUP_REMOVED lines=14> */
.L_x_8873:
[----:B------:R-:W-:Y:S05]  /*2d30*/  BSYNC B0 ;  /* 0x0000000000007941 */ /* 0x000fea0003800000 */
.L_x_8872:
[----:B------:R-:W-:-:S04]  /*2d40*/  FMUL.FTZ R0, R0, 1 ;  /* 0x3f80000000007820 */ /* 0x000fc80000410000 */
[----:B------:R0:W2:Y:S01]  /*2d50*/  F2F.F64.F32 R30, R0 ;  /* 0x00000000001e7310 */ /* 0x0000a20000201800 */
[----:B------:R-:W-:Y:S05]  /*2d60*/  BRA `(.L_x_8847) ;  /* 0x00000000005c7947 */ /* 0x000fea0003800000 */
.L_x_8846:
        /* <DEDUP_REMOVED lines=16> */
.L_x_8874:
[----:B------:R-:W-:Y:S01]  /*2e70*/  CS2R R30, SRZ ;  /* 0x00000000001e7805 */ /* 0x000fe2000001ff00 */
[----:B------:R-:W-:Y:S06]  /*2e80*/  BRA `(.L_x_8847) ;  /* 0x0000000000147947 */ /* 0x000fec0003800000 */
.L_x_8871:
[----:B------:R-:W2:Y:S02]  /*2e90*/  LDG.E.64 R30, desc[UR36][R4.64] ;  /* 0x00000024041e7981 */ /* 0x000ea4000c1e1b00 */
[----:B--2---:R-:W0:Y:S01]  /*2ea0*/  I2F.F64.U64 R30, R30 ;  /* 0x0000001e001e7312 */ /* 0x004e220000301800 */
[----:B------:R-:W-:Y:S05]  /*2eb0*/  BRA `(.L_x_8847) ;  /* 0x0000000000087947 */ /* 0x000fea0003800000 */
.L_x_8870:
[----:B------:R-:W2:Y:S02]  /*2ec0*/  LDG.E R4, desc[UR36][R4.64] ;  /* 0x0000002404047981 */ /* 0x000ea4000c1e1900 */
[----:B--2---:R0:W2:Y:S02]  /*2ed0*/  I2F.F64.U32 R30, R4 ;  /* 0x00000004001e7312 */ /* 0x0040a40000201800 */
.L_x_8847:
[----:B0-----:R-:W0:Y:S01]  /*2ee0*/  LDC.64 R4, c[0x0][0x228] ;  /* 0x00008a00ff047b82 */ /* 0x001e220000000a00 */
[----:B--2---:R-:W-:Y:S01]  /*2ef0*/  PRMT R0, R16, 0x9910, RZ ;  /* 0x0000991010007816 */ /* 0x004fe200000000ff */
        /* <DEDUP_REMOVED lines=17> */
.L_x_8878:
[----:B------:R-:W2:Y:S02]  /*3010*/  LDG.E.U8 R4, desc[UR36][R4.64] ;  /* 0x0000002404047981 */ /* 0x000ea4000c1e1100 */
[----:B--2---:R0:W2:Y:S01]  /*3020*/  I2F.F64.U16 R28, R4 ;  /* 0x00000004001c7312 */ /* 0x0040a20000101800 */
[----:B------:R-:W-:Y:S05]  /*3030*/  BRA `(.L_x_8880) ;  /* 0x0000000c00707947 */ /* 0x000fea0003800000 */
.L_x_8877:
        /* <DEDUP_REMOVED lines=9> */
.L_x_8882:
[----:B------:R-:W2:Y:S02]  /*30d0*/  LDG.E R4, desc[UR36][R4.64] ;  /* 0x0000002404047981 */ /* 0x000ea4000c1e1900 */
[----:B--2---:R0:W2:Y:S01]  /*30e0*/  I2F.F64 R28, R4 ;  /* 0x00000004001c7312 */ /* 0x0040a20000201c00 */
[----:B------:R-:W-:Y:S05]  /*30f0*/  BRA `(.L_x_8880) ;  /* 0x0000000c00407947 */ /* 0x000fea0003800000 */
.L_x_8881:
[----:B------:R-:W2:Y:S02]  /*3100*/  LDG.E.U16 R4, desc[UR36][R4.64] ;  /* 0x0000002404047981 */ /* 0x000ea4000c1e1500 */
[----:B--2---:R0:W2:Y:S01]  /*3110*/  I2F.F64.S16 R28, R4 ;  /* 0x00000004001c7312 */ /* 0x0040a20000101c00 */
[----:B------:R-:W-:Y:S05]  /*3120*/  BRA `(.L_x_8880) ;  /* 0x0000000c00347947 */ /* 0x000fea0003800000 */
.L_x_8876:
        /* <DEDUP_REMOVED lines=10> */
.L_x_8884:
[----:B------:R-:W2:Y:S02]  /*31d0*/  LDG.E.U16 R0, desc[UR36][R4.64] ;  /* 0x0000002404007981 */ /* 0x000ea4000c1e1500 */
[----:B--2---:R-:W-:-:S05]  /*31e0*/  HADD2.F32 R0, -RZ, R0.H0_H0 ;  /* 0x20000000ff007230 */ /* 0x004fca0000004100 */
[----:B------:R-:W-:-:S04]  /*31f0*/  FMUL.FTZ R0, R0, 1 ;  /* 0x3f80000000007820 */ /* 0x000fc80000410000 */
[----:B------:R0:W2:Y:S01]  /*3200*/  F2F.F64.F32 R28, R0 ;  /* 0x00000000001c7310 */ /* 0x0000a20000201800 */
[----:B------:R-:W-:Y:S05]  /*3210*/  BRA `(.L_x_8880) ;  /* 0x0000000800f87947 */ /* 0x000fea0003800000 */
.L_x_8883:
        /* <DEDUP_REMOVED lines=10> */
.L_x_8886:
[----:B------:R-:W2:Y:S02]  /*32c0*/  LDG.E.U16 R4, desc[UR36][R4.64] ;  /* 0x0000002404047981 */ /* 0x000ea4000c1e1500 */
[----:B--2---:R-:W-:-:S05]  /*32d0*/  HADD2.F32 R0, -RZ, R4.H0_H0 ;  /* 0x20000004ff007230 */ /* 0x004fca0000004100 */
[----:B------:R-:W-:-:S04]  /*32e0*/  FMUL.FTZ R0, R0, 1 ;  /* 0x3f80000000007820 */ /* 0x000fc80000410000 */
[----:B------:R0:W2:Y:S01]  /*32f0*/  F2F.F64.F32 R28, R0 ;  /* 0x00000000001c7310 */ /* 0x0000a20000201800 */
[----:B------:R-:W-:Y:S05]  /*3300*/  BRA `(.L_x_8880) ;  /* 0x0000000800bc7947 */ /* 0x000fea0003800000 */
.L_x_8885:
[----:B------:R0:W5:Y:S01]  /*3310*/  LDG.E.64 R28, desc[UR36][R4.64] ;  /* 0x00000024041c7981 */ /* 0x000162000c1e1b00 */
[----:B------:R-:W-:Y:S05]  /*3320*/  BRA `(.L_x_8880) ;  /* 0x0000000800b47947 */ /* 0x000fea0003800000 */
.L_x_8875:
        /* <DEDUP_REMOVED lines=13> */
.L_x_8889:
[----:B------:R0:W5:Y:S01]  /*3400*/  LDG.E.64 R28, desc[UR36][R4.64] ;  /* 0x00000024041c7981 */ /* 0x000162000c1e1b00 */
[----:B------:R-:W-:Y:S05]  /*3410*/  BRA `(.L_x_8880) ;  /* 0x0000000800787947 */ /* 0x000fea0003800000 */
.L_x_8888:
        /* <DEDUP_REMOVED lines=28> */
.L_x_8891:
        /* <DEDUP_REMOVED lines=15> */
.L_x_8890:
[----:B------:R-:W2:Y:S02]  /*36d0*/  LDG.E.U16 R0, desc[UR36][R4.64] ;  /* 0x0000002404007981 */ /* 0x000ea4000c1e1500 */
[----:B--2---:R-:W-:-:S04]  /*36e0*/  IMAD.U32 R0, R0, 0x10000, RZ ;  /* 0x0001000000007824 */ /* 0x004fc800078e00ff */
[----:B------:R-:W-:-:S04]  /*36f0*/  FMUL.FTZ R0, R0, 1 ;  /* 0x3f80000000007820 */ /* 0x000fc80000410000 */
[----:B------:R0:W2:Y:S01]  /*3700*/  F2F.F64.F32 R28, R0 ;  /* 0x00000000001c7310 */ /* 0x0000a20000201800 */
[----:B------:R-:W-:Y:S05]  /*3710*/  BRA `(.L_x_8880) ;  /* 0x0000000400b87947 */ /* 0x000fea0003800000 */
.L_x_8887:
        /* <DEDUP_REMOVED lines=11> */
.L_x_8894:
        /* <DEDUP_REMOVED lines=21> */
.L_x_8898:
[----:B------:R-:W-:Y:S05]  /*3920*/  BSYNC B1 ;  /* 0x0000000000017941 */ /* 0x000fea0003800000 */
.L_x_8897:
[----:B------:R-:W-:Y:S01]  /*3930*/  LEA R5, R0, 0x3b800000, 0x17 ;  /* 0x3b80000000057811 */ /* 0x000fe200078eb8ff */
[----:B------:R-:W-:-:S05]  /*3940*/  IMAD.SHL.U32 R0, R3, 0x100000, RZ ;  /* 0x0010000003007824 */ /* 0x000fca00078e00ff */
[----:B------:R-:W-:-:S07]  /*3950*/  LOP3.LUT R0, R5, R0, R6, 0xfe, !PT ;  /* 0x0000000005007212 */ /* 0x000fce00078efe06 */
.L_x_8896:
[----:B------:R-:W-:Y:S05]  /*3960*/  BSYNC B0 ;  /* 0x0000000000007941 */ /* 0x000fea0003800000 */
.L_x_8895:
[----:B------:R-:W-:-:S04]  /*3970*/  FMUL.FTZ R0, R0, 1 ;  /* 0x3f80000000007820 */ /* 0x000fc80000410000 */
[----:B------:R0:W2:Y:S01]  /*3980*/  F2F.F64.F32 R28, R0 ;  /* 0x00000000001c7310 */ /* 0x0000a20000201800 */
[----:B------:R-:W-:Y:S05]  /*3990*/  BRA `(.L_x_8880) ;  /* 0x0000000400187947 */ /* 0x000fea0003800000 */
.L_x_8893:
        /* <DEDUP_REMOVED lines=21> */
.L_x_8902:
[----:B------:R-:W-:Y:S05]  /*3af0*/  BSYNC B1 ;  /* 0x0000000000017941 */ /* 0x000fea0003800000 */
.L_x_8901:
[----:B------:R-:W-:Y:S01]  /*3b00*/  LEA R5, R0, 0x37800000, 0x17 ;  /* 0x3780000000057811 */ /* 0x000fe200078eb8ff */
[----:B------:R-:W-:-:S05]  /*3b10*/  IMAD.SHL.U32 R0, R3, 0x200000, RZ ;  /* 0x0020000003007824 */ /* 0x000fca00078e00ff */
[----:B------:R-:W-:-:S07]  /*3b20*/  LOP3.LUT R0, R5, R0, R6, 0xfe, !PT ;  /* 0x0000000005007212 */ /* 0x000fce00078efe06 */
.L_x_8900:
[----:B------:R-:W-:Y:S05]  /*3b30*/  BSYNC B0 ;  /* 0x0000000000007941 */ /* 0x000fea0003800000 */
.L_x_8899:
[----:B------:R-:W-:-:S04]  /*3b40*/  FMUL.FTZ R0, R0, 1 ;  /* 0x3f80000000007820 */ /* 0x000fc80000410000 */
[----:B------:R0:W2:Y:S01]  /*3b50*/  F2F.F64.F32 R28, R0 ;  /* 0x00000000001c7310 */ /* 0x0000a20000201800 */
[----:B------:R-:W-:Y:S05]  /*3b60*/  BRA `(.L_x_8880) ;  /* 0x0000000000a47947 */ /* 0x000fea0003800000 */
.L_x_8892:
        /* <DEDUP_REMOVED lines=14> */
.L_x_8906:
[----:B------:R-:W-:Y:S05]  /*3c50*/  BSYNC B0 ;  /* 0x0000000000007941 */ /* 0x000fea0003800000 */
.L_x_8905:
[----:B------:R-:W-:-:S04]  /*3c60*/  FMUL.FTZ R0, R0, 1 ;  /* 0x3f80000000007820 */ /* 0x000fc80000410000 */
[----:B------:R0:W2:Y:S01]  /*3c70*/  F2F.F64.F32 R28, R0 ;  /* 0x00000000001c7310 */ /* 0x0000a20000201800 */
[----:B------:R-:W-:Y:S05]  /*3c80*/  BRA `(.L_x_8880) ;  /* 0x00000000005c7947 */ /* 0x000fea0003800000 */
.L_x_8879:
        /* <DEDUP_REMOVED lines=16> */
.L_x_8907:
[----:B------:R-:W-:Y:S01]  /*3d90*/  CS2R R28, SRZ ;  /* 0x00000000001c7805 */ /* 0x000fe2000001ff00 */
[----:B------:R-:W-:Y:S06]  /*3da0*/  BRA `(.L_x_8880) ;  /* 0x0000000000147947 */ /* 0x000fec0003800000 */
.L_x_8904:
[----:B------:R-:W2:Y:S02]  /*3db0*/  LDG.E.64 R28, desc[UR36][R4.64] ;  /* 0x00000024041c7981 */ /* 0x000ea4000c1e1b00 */
[----:B--2---:R-:W0:Y:S01]  /*3dc0*/  I2F.F64.U64 R28, R28 ;  /* 0x0000001c001c7312 */ /* 0x004e220000301800 */
[----:B------:R-:W-:Y:S05]  /*3dd0*/  BRA `(.L_x_8880) ;  /* 0x0000000000087947 */ /* 0x000fea0003800000 */
.L_x_8903:
[----:B------:R-:W2:Y:S02]  /*3de0*/  LDG.E R4, desc[UR36][R4.64] ;  /* 0x0000002404047981 */ /* 0x000ea4000c1e1900 */
[----:B--2---:R0:W2:Y:S02]  /*3df0*/  I2F.F64.U32 R28, R4 ;  /* 0x00000004001c7312 */ /* 0x0040a40000201800 */
.L_x_8880:
[----:B------:R-:W-:-:S07]  /*3e00*/  VIADD R33, R33, 0x80 ;  /* 0x0000008021217836 */ /* 0x000fce0000000000 */
.L_x_8841:
[----:B------:R-:W-:Y:S05]  /*3e10*/  BSYNC B6 ;  /* 0x0000000000067941 */ /* 0x000fea0003800000 */
.L_x_8840:
[----:B------:R-:W-:Y:S01]  /*3e20*/  ISETP.GE.AND P0, PT, R33, R2, PT ;  /* 0x000000022100720c */ /* 0x000fe20003f06270 */
[----:B------:R-:W-:Y:S01]  /*3e30*/  BSSY B6, `(.L_x_8908) ;  /* 0x00001eb000067945 */ /* 0x000fe20003800000 */
[----:B------:R-:W-:Y:S02]  /*3e40*/  CS2R R18, SRZ ;  /* 0x0000000000127805 */ /* 0x000fe4000001ff00 */
[----:B------:R-:W-:Y:S02]  /*3e50*/  CS2R R24, SRZ ;  /* 0x0000000000187805 */ /* 0x000fe4000001ff00 */
[----:B------:R-:W-:-:S07]  /*3e60*/  CS2R R22, SRZ ;  /* 0x0000000000167805 */ /* 0x000fce000001ff00 */
        /* <DEDUP_REMOVED lines=19> */
[----:B---3--:R0:W3:Y:S01]  /*3fa0*/  I2F.F64.S16 R24, R4 ;  /* 0x0000000400187312 */ /* 0x0080e20000101c00 */
[----:B------:R-:W-:Y:S05]  /*3fb0*/  BRA `(.L_x_8915) ;  /* 0x0000000c007c7947 */ /* 0x000fea0003800000 */
.L_x_8913:
[----:B------:R-:W3:Y:S02]  /*3fc0*/  LDG.E.U8 R4, desc[UR36][R4.64] ;  /* 0x0000002404047981 */ /* 0x000ee4000c1e1100 */
[----:B---3--:R0:W3:Y:S01]  /*3fd0*/  I2F.F64.U16 R24, R4 ;  /* 0x0000000400187312 */ /* 0x0080e20000101800 */
[----:B------:R-:W-:Y:S05]  /*3fe0*/  BRA `(.L_x_8915) ;  /* 0x0000000c00707947 */ /* 0x000fea0003800000 */
.L_x_8912:
        /* <DEDUP_REMOVED lines=9> */
.L_x_8917:
[----:B------:R-:W3:Y:S02]  /*4080*/  LDG.E R4, desc[UR36][R4.64] ;  /* 0x0000002404047981 */ /* 0x000ee4000c1e1900 */
[----:B---3--:R0:W3:Y:S01]  /*4090*/  I2F.F64 R24, R4 ;  /* 0x0000000400187312 */ /* 0x0080e20000201c00 */
[----:B------:R-:W-:Y:S05]  /*40a0*/  BRA `(.L_x_8915) ;  /* 0x0000000c00407947 */ /* 0x000fea0003800000 */
.L_x_8916:
[----:B------:R-:W3:Y:S02]  /*40b0*/  LDG.E.U16 R4, desc[UR36][R4.64] ;  /* 0x0000002404047981 */ /* 0x000ee4000c1e1500 */
[----:B---3--:R0:W3:Y:S01]  /*40c0*/  I2F.F64.S16 R24, R4 ;  /* 0x0000000400187312 */ /* 0x0080e20000101c00 */
[----:B------:R-:W-:Y:S05]  /*40d0*/  BRA `(.L_x_8915) ;  /* 0x0000000c00347947 */ /* 0x000fea0003800000 */
.L_x_8911:
        /* <DEDUP_REMOVED lines=10> */
.L_x_8919:
[----:B------:R-:W3:Y:S02]  /*4180*/  LDG.E.U16 R0, desc[UR36][R4.64] ;  /* 0x0000002404007981 */ /* 0x000ee4000c1e1500 */
[----:B---3--:R-:W-:-:S05]  /*4190*/  HADD2.F32 R0, -RZ, R0.H0_H0 ;  /* 0x20000000ff007230 */ /* 0x008fca0000004100 */
[----:B------:R-:W-:-:S04]  /*41a0*/  FMUL.FTZ R0, R0, 1 ;  /* 0x3f80000000007820 */ /* 0x000fc80000410000 */
[----:B------:R0:W3:Y:S01]  /*41b0*/  F2F.F64.F32 R24, R0 ;  /* 0x0000000000187310 */ /* 0x0000e20000201800 */
[----:B------:R-:W-:Y:S05]  /*41c0*/  BRA `(.L_x_8915) ;  /* 0x0000000800f87947 */ /* 0x000fea0003800000 */
.L_x_8918:
        /* <DEDUP_REMOVED lines=10> */
.L_x_8921:
[----:B------:R-:W3:Y:S02]  /*4270*/  LDG.E.U16 R4, desc[UR36][R4.64] ;  /* 0x0000002404047981 */ /* 0x000ee4000c1e1500 */
[----:B---3--:R-:W-:-:S05]  /*4280*/  HADD2.F32 R0, -RZ, R4.H0_H0 ;  /* 0x20000004ff007230 */ /* 0x008fca0000004100 */
[----:B------:R-:W-:-:S04]  /*4290*/  FMUL.FTZ R0, R0, 1 ;  /* 0x3f80000000007820 */ /* 0x000fc80000410000 */
[----:B------:R0:W3:Y:S01]  /*42a0*/  F2F.F64.F32 R24, R0 ;  /* 0x0000000000187310 */ /* 0x0000e20000201800 */
[----:B------:R-:W-:Y:S05]  /*42b0*/  BRA `(.L_x_8915) ;  /* 0x0000000800bc7947 */ /* 0x000fea0003800000 */
.L_x_8920:
[----:B------:R0:W5:Y:S01]  /*42c0*/  LDG.E.64 R24, desc[UR36][R4.64] ;  /* 0x0000002404187981 */ /* 0x000162000c1e1b00 */
[----:B------:R-:W-:Y:S05]  /*42d0*/  BRA `(.L_x_8915) ;  /* 0x0000000800b47947 */ /* 0x000fea0003800000 */
.L_x_8910:
        /* <DEDUP_REMOVED lines=13> */
.L_x_8924:
[----:B------:R0:W5:Y:S01]  /*43b0*/  LDG.E.64 R24, desc[UR36][R4.64] ;  /* 0x0000002404187981 */ /* 0x000162000c1e1b00 */
[----:B------:R-:W-:Y:S05]  /*43c0*/  BRA `(.L_x_8915) ;  /* 0x0000000800787947 */ /* 0x000fea0003800000 */
.L_x_8923:
        /* <DEDUP_REMOVED lines=28> */
.L_x_8926:
        /* <DEDUP_REMOVED lines=15> */
.L_x_8925:
[----:B------:R-:W3:Y:S02]  /*4680*/  LDG.E.U16 R0, desc[UR36][R4.64] ;  /* 0x0000002404007981 */ /* 0x000ee4000c1e1500 */
[----:B---3--:R-:W-:-:S04]  /*4690*/  IMAD.U32 R0, R0, 0x10000, RZ ;  /* 0x0001000000007824 */ /* 0x008fc800078e00ff */
[----:B------:R-:W-:-:S04]  /*46a0*/  FMUL.FTZ R0, R0, 1 ;  /* 0x3f80000000007820 */ /* 0x000fc80000410000 */
[----:B------:R3:W0:Y:S01]  /*46b0*/  F2F.F64.F32 R24, R0 ;  /* 0x0000000000187310 */ /* 0x0006220000201800 */
[----:B------:R-:W-:Y:S05]  /*46c0*/  BRA `(.L_x_8915) ;  /* 0x0000000400b87947 */ /* 0x000fea0003800000 */
.L_x_8922:
        /* <DEDUP_REMOVED lines=9> */
[----:B---3--:R0:W3:Y:S01]  /*4760*/  I2F.F64.U16 R24, R4 ;  /* 0x0000000400187312 */ /* 0x0080e20000101800 */
[----:B------:R-:W-:Y:S05]  /*4770*/  BRA `(.L_x_8915) ;  /* 0x00000004008c7947 */ /* 0x000fea0003800000 */
.L_x_8929:
        /* <DEDUP_REMOVED lines=21> */
.L_x_8933:
[----:B------:R-:W-:Y:S05]  /*48d0*/  BSYNC B1 ;  /* 0x0000000000017941 */ /* 0x000fea0003800000 */
.L_x_8932:
[----:B------:R-:W-:Y:S01]  /*48e0*/  LEA R5, R0, 0x3b800000, 0x17 ;  /* 0x3b80000000057811 */ /* 0x000fe200078eb8ff */
[----:B------:R-:W-:-:S05]  /*48f0*/  IMAD.SHL.U32 R0, R3, 0x100000, RZ ;  /* 0x0010000003007824 */ /* 0x000fca00078e00ff */
[----:B------:R-:W-:-:S07]  /*4900*/  LOP3.LUT R0, R5, R0, R6, 0xfe, !PT ;  /* 0x0000000005007212 */ /* 0x000fce00078efe06 */
.L_x_8931:
[----:B------:R-:W-:Y:S05]  /*4910*/  BSYNC B0 ;  /* 0x0000000000007941 */ /* 0x000fea0003800000 */
.L_x_8930:
[----:B------:R-:W-:-:S04]  /*4920*/  FMUL.FTZ R0, R0, 1 ;  /* 0x3f80000000007820 */ /* 0x000fc80000410000 */
[----:B------:R0:W3:Y:S01]  /*4930*/  F2F.F64.F32 R24, R0 ;  /* 0x0000000000187310 */ /* 0x0000e20000201800 */
[----:B------:R-:W-:Y:S05]  /*4940*/  BRA `(.L_x_8915) ;  /* 0x0000000400187947 */ /* 0x000fea0003800000 */
.L_x_8928:
        /* <DEDUP_REMOVED lines=21> */
.L_x_8937:
[----:B------:R-:W-:Y:S05]  /*4aa0*/  BSYNC B1 ;  /* 0x0000000000017941 */ /* 0x000fea0003800000 */
.L_x_8936:
[----:B------:R-:W-:Y:S01]  /*4ab0*/  LEA R5, R0, 0x37800000, 0x17 ;  /* 0x3780000000057811 */ /* 0x000fe200078eb8ff */
[----:B------:R-:W-:-:S05]  /*4ac0*/  IMAD.SHL.U32 R0, R3, 0x200000, RZ ;  /* 0x0020000003007824 */ /* 0x000fca00078e00ff */
[----:B------:R-:W-:-:S07]  /*4ad0*/  LOP3.LUT R0, R5, R0, R6, 0xfe, !PT ;  /* 0x0000000005007212 */ /* 0x000fce00078efe06 */
.L_x_8935:
[----:B------:R-:W-:Y:S05]  /*4ae0*/  BSYNC B0 ;  /* 0x0000000000007941 */ /* 0x000fea0003800000 */
.L_x_8934:
[----:B------:R-:W-:-:S04]  /*4af0*/  FMUL.FTZ R0, R0, 1 ;  /* 0x3f80000000007820 */ /* 0x000fc80000410000 */
[----:B------:R0:W3:Y:S01]  /*4b00*/  F2F.F64.F32 R24, R0 ;  /* 0x0000000000187310 */ /* 0x0000e20000201800 */
[----:B------:R-:W-:Y:S05]  /*4b10*/  BRA `(.L_x_8915) ;  /* 0x0000000000a47947 */ /* 0x000fea0003800000 */
.L_x_8927:
        /* <DEDUP_REMOVED lines=14> */
.L_x_8941:
[----:B------:R-:W-:Y:S05]  /*4c00*/  BSYNC B0 ;  /* 0x0000000000007941 */ /* 0x000fea0003800000 */
.L_x_8940:
[----:B------:R-:W-:-:S04]  /*4c10*/  FMUL.FTZ R0, R0, 1 ;  /* 0x3f80000000007820 */ /* 0x000fc80000410000 */
[----:B------:R0:W3:Y:S01]  /*4c20*/  F2F.F64.F32 R24, R0 ;  /* 0x0000000000187310 */ /* 0x0000e20000201800 */
[----:B------:R-:W-:Y:S05]  /*4c30*/  BRA `(.L_x_8915) ;  /* 0x00000000005c7947 */ /* 0x000fea0003800000 */
.L_x_8914:
        /* <DEDUP_REMOVED lines=16> */
.L_x_8942:
[----:B------:R-:W-:Y:S01]  /*4d40*/  CS2R R24, SRZ ;  /* 0x0000000000187805 */ /* 0x000fe2000001ff00 */
[----:B------:R-:W-:Y:S06]  /*4d50*/  BRA `(.L_x_8915) ;  /* 0x0000000000147947 */ /* 0x000fec0003800000 */
.L_x_8939:
[----:B------:R-:W3:Y:S02]  /*4d60*/  LDG.E.64 R24, desc[UR36][R4.64] ;  /* 0x0000002404187981 */ /* 0x000ee4000c1e1b00 */
[----:B---3--:R-:W0:Y:S01]  /*4d70*/  I2F.F64.U64 R24, R24 ;  /* 0x0000001800187312 */ /* 0x008e220000301800 */
[----:B------:R-:W-:Y:S05]  /*4d80*/  BRA `(.L_x_8915) ;  /* 0x0000000000087947 */ /* 0x000fea0003800000 */
.L_x_8938:
[----:B------:R-:W3:Y:S02]  /*4d90*/  LDG.E R4, desc[UR36][R4.64] ;  /* 0x0000002404047981 */ /* 0x000ee4000c1e1900 */
[----:B---3--:R0:W3:Y:S02]  /*4da0*/  I2F.F64.U32 R24, R4 ;  /* 0x0000000400187312 */ /* 0x0080e40000201800 */
.L_x_8915:
[----:B0-----:R-:W0:Y:S01]  /*4db0*/  LDC.64 R4, c[0x0][0x228] ;  /* 0x00008a00ff047b82 */ /* 0x001e220000000a00 */
[----:B---3--:R-:W-:Y:S01]  /*4dc0*/  PRMT R0, R16, 0x9910, RZ ;  /* 0x0000991010007816 */ /* 0x008fe200000000ff */
        /* <DEDUP_REMOVED lines=17> */
.L_x_8946:
[----:B------:R-:W3:Y:S02]  /*4ee0*/  LDG.E.U8 R4, desc[UR36][R4.64] ;  /* 0x0000002404047981 */ /* 0x000ee4000c1e1100 */
[----:B---3--:R0:W3:Y:S01]  /*4ef0*/  I2F.F64.U16 R22, R4 ;  /* 0x0000000400167312 */ /* 0x0080e20000101800 */
[----:B------:R-:W-:Y:S05]  /*4f00*/  BRA `(.L_x_8948) ;  /* 0x0000000c00707947 */ /* 0x000fea0003800000 */
.L_x_8945:
        /* <DEDUP_REMOVED lines=9> */
.L_x_8950:
[----:B------:R-:W3:Y:S02]  /*4fa0*/  LDG.E R4, desc[UR36][R4.64] ;  /* 0x0000002404047981 */ /* 0x000ee4000c1e1900 */
[----:B---3--:R0:W3:Y:S01]  /*4fb0*/  I2F.F64 R22, R4 ;  /* 0x0000000400167312 */ /* 0x0080e20000201c00 */
[----:B------:R-:W-:Y:S05]  /*4fc0*/  BRA `(.L_x_8948) ;  /* 0x0000000c00407947 */ /* 0x000fea0003800000 */
.L_x_8949:
[----:B------:R-:W3:Y:S02]  /*4fd0*/  LDG.E.U16 R4, desc[UR36][R4.64] ;  /* 0x0000002404047981 */ /* 0x000ee4000c1e1500 */
[----:B---3--:R0:W3:Y:S01]  /*4fe0*/  I2F.F64.S16 R22, R4 ;  /* 0x0000000400167312 */ /* 0x0080e20000101c00 */
[----:B------:R-:W-:Y:S05]  /*4ff0*/  BRA `(.L_x_8948) ;  /* 0x0000000c00347947 */ /* 0x000fea0003800000 */
.L_x_8944:
        /* <DEDUP_REMOVED lines=10> */
.L_x_8952:
[----:B------:R-:W3:Y:S02]  /*50a0*/  LDG.E.U16 R0, desc[UR36][R4.64] ;  /* 0x0000002404007981 */ /* 0x000ee4000c1e1500 */
[----:B---3--:R-:W-:-:S05]  /*50b0*/  HADD2.F32 R0, -RZ, R0.H0_H0 ;  /* 0x20000000ff007230 */ /* 0x008fca0000004100 */
[----:B------:R-:W-:-:S04]  /*50c0*/  FMUL.FTZ R0, R0, 1 ;  /* 0x3f80000000007820 */ /* 0x000fc80000410000 */
[----:B------:R0:W3:Y:S01]  /*50d0*/  F2F.F64.F32 R22, R0 ;  /* 0x0000000000167310 */ /* 0x0000e20000201800 */
[----:B------:R-:W-:Y:S05]  /*50e0*/  BRA `(.L_x_8948) ;  /* 0x0000000800f87947 */ /* 0x000fea0003800000 */
.L_x_8951:
        /* <DEDUP_REMOVED lines=10> */
.L_x_8954:
[----:B------:R-:W3:Y:S02]  /*5190*/  LDG.E.U16 R4, desc[UR36][R4.64] ;  /* 0x0000002404047981 */ /* 0x000ee4000c1e1500 */
[----:B---3--:R-:W-:-:S05]  /*51a0*/  HADD2.F32 R0, -RZ, R4.H0_H0 ;  /* 0x20000004ff007230 */ /* 0x008fca0000004100 */
[----:B------:R-:W-:-:S04]  /*51b0*/  FMUL.FTZ R0, R0, 1 ;  /* 0x3f80000000007820 */ /* 0x000fc80000410000 */
[----:B------:R0:W3:Y:S01]  /*51c0*/  F2F.F64.F32 R22, R0 ;  /* 0x0000000000167310 */ /* 0x0000e20000201800 */
[----:B------:R-:W-:Y:S05]  /*51d0*/  BRA `(.L_x_8948) ;  /* 0x0000000800bc7947 */ /* 0x000fea0003800000 */
.L_x_8953:
[----:B------:R0:W5:Y:S01]  /*51e0*/  LDG.E.64 R22, desc[UR36][R4.64] ;  /* 0x0000002404167981 */ /* 0x000162000c1e1b00 */
[----:B------:R-:W-:Y:S05]  /*51f0*/  BRA `(.L_x_8948) ;  /* 0x0000000800b47947 */ /* 0x000fea0003800000 */
.L_x_8943:
        /* <DEDUP_REMOVED lines=13> */
.L_x_8957:
[----:B------:R0:W5:Y:S01]  /*52d0*/  LDG.E.64 R22, desc[UR36][R4.64] ;  /* 0x0000002404167981 */ /* 0x000162000c1e1b00 */
[----:B------:R-:W-:Y:S05]  /*52e0*/  BRA `(.L_x_8948) ;  /* 0x0000000800787947 */ /* 0x000fea0003800000 */
.L_x_8956:
        /* <DEDUP_REMOVED lines=28> */
.L_x_8959:
        /* <DEDUP_REMOVED lines=15> */
.L_x_8958:
[----:B------:R-:W3:Y:S02]  /*55a0*/  LDG.E.U16 R0, desc[UR36][R4.64] ;  /* 0x0000002404007981 */ /* 0x000ee4000c1e1500 */
[----:B---3--:R-:W-:-:S04]  /*55b0*/  IMAD.U32 R0, R0, 0x10000, RZ ;  /* 0x0001000000007824 */ /* 0x008fc800078e00ff */
[----:B------:R-:W-:-:S04]  /*55c0*/  FMUL.FTZ R0, R0, 1 ;  /* 0x3f80000000007820 */ /* 0x000fc80000410000 */
[----:B------:R0:W3:Y:S01]  /*55d0*/  F2F.F64.F32 R22, R0 ;  /* 0x0000000000167310 */ /* 0x0000e20000201800 */
[----:B------:R-:W-:Y:S05]  /*55e0*/  BRA `(.L_x_8948) ;  /* 0x0000000400b87947 */ /* 0x000fea0003800000 */
.L_x_8955:
        /* <DEDUP_REMOVED lines=11> */
.L_x_8962:
        /* <DEDUP_REMOVED lines=21> */
.L_x_8966:
[----:B------:R-:W-:Y:S05]  /*57f0*/  BSYNC B1 ;  /* 0x0000000000017941 */ /* 0x000fea0003800000 */
.L_x_8965:
[----:B------:R-:W-:Y:S01]  /*5800*/  LEA R5, R0, 0x3b800000, 0x17 ;  /* 0x3b80000000057811 */ /* 0x000fe200078eb8ff */
[----:B------:R-:W-:-:S05]  /*5810*/  IMAD.SHL.U32 R0, R3, 0x100000, RZ ;  /* 0x0010000003007824 */ /* 0x000fca00078e00ff */
[----:B------:R-:W-:-:S07]  /*5820*/  LOP3.LUT R0, R5, R0, R6, 0xfe, !PT ;  /* 0x0000000005007212 */ /* 0x000fce00078efe06 */
.L_x_8964:
[----:B------:R-:W-:Y:S05]  /*5830*/  BSYNC B0 ;  /* 0x0000000000007941 */ /* 0x000fea0003800000 */
.L_x_8963:
[----:B------:R-:W-:-:S04]  /*5840*/  FMUL.FTZ R0, R0, 1 ;  /* 0x3f80000000007820 */ /* 0x000fc80000410000 */
[----:B------:R0:W3:Y:S01]  /*5850*/  F2F.F64.F32 R22, R0 ;  /* 0x0000000000167310 */ /* 0x0000e20000201800 */
[----:B------:R-:W-:Y:S05]  /*5860*/  BRA `(.L_x_8948) ;  /* 0x0000000400187947 */ /* 0x000fea0003800000 */
.L_x_8961:
        /* <DEDUP_REMOVED lines=21> */
.L_x_8970:
[----:B------:R-:W-:Y:S05]  /*59c0*/  BSYNC B1 ;  /* 0x0000000000017941 */ /* 0x000fea0003800000 */
.L_x_8969:
[----:B------:R-:W-:Y:S01]  /*59d0*/  LEA R5, R0, 0x37800000, 0x17 ;  /* 0x3780000000057811 */ /* 0x000fe200078eb8ff */
[----:B------:R-:W-:-:S05]  /*59e0*/  IMAD.SHL.U32 R0, R3, 0x200000, RZ ;  /* 0x0020000003007824 */ /* 0x000fca00078e00ff */
[----:B------:R-:W-:-:S07]  /*59f0*/  LOP3.LUT R0, R5, R0, R6, 0xfe, !PT ;  /* 0x0000000005007212 */ /* 0x000fce00078efe06 */
.L_x_8968:
[----:B------:R-:W-:Y:S05]  /*5a00*/  BSYNC B0 ;  /* 0x0000000000007941 */ /* 0x000fea0003800000 */
.L_x_8967:
[----:B------:R-:W-:-:S04]  /*5a10*/  FMUL.FTZ R0, R0, 1 ;  /* 0x3f80000000007820 */ /* 0x000fc80000410000 */
[----:B------:R0:W3:Y:S01]  /*5a20*/  F2F.F64.F32 R22, R0 ;  /* 0x0000000000167310 */ /* 0x0000e20000201800 */
[----:B------:R-:W-:Y:S05]  /*5a30*/  BRA `(.L_x_8948) ;  /* 0x0000000000a47947 */ /* 0x000fea0003800000 */
.L_x_8960:
        /* <DEDUP_REMOVED lines=14> */
.L_x_8974:
[----:B------:R-:W-:Y:S05]  /*5b20*/  BSYNC B0 ;  /* 0x0000000000007941 */ /* 0x000fea0003800000 */
.L_x_8973:
[----:B------:R-:W-:-:S04]  /*5b30*/  FMUL.FTZ R0, R0, 1 ;  /* 0x3f80000000007820 */ /* 0x000fc80000410000 */
[----:B------:R0:W3:Y:S01]  /*5b40*/  F2F.F64.F32 R22, R0 ;  /* 0x0000000000167310 */ /* 0x0000e20000201800 */
[----:B------:R-:W-:Y:S05]  /*5b50*/  BRA `(.L_x_8948) ;  /* 0x00000000005c7947 */ /* 0x000fea0003800000 */
.L_x_8947:
        /* <DEDUP_REMOVED lines=16> */
.L_x_8975:
[----:B------:R-:W-:Y:S01]  /*5c60*/  CS2R R22, SRZ ;  /* 0x0000000000167805 */ /* 0x000fe2000001ff00 */
[----:B------:R-:W-:Y:S06]  /*5c70*/  BRA `(.L_x_8948) ;  /* 0x0000000000147947 */ /* 0x000fec0003800000 */
.L_x_8972:
[----:B------:R-:W3:Y:S02]  /*5c80*/  LDG.E.64 R22, desc[UR36][R4.64] ;  /* 0x0000002404167981 */ /* 0x000ee4000c1e1b00 */
[----:B---3--:R-:W0:Y:S01]  /*5c90*/  I2F.F64.U64 R22, R22 ;  /* 0x0000001600167312 */ /* 0x008e220000301800 */
[----:B------:R-:W-:Y:S05]  /*5ca0*/  BRA `(.L_x_8948) ;  /* 0x0000000000087947 */ /* 0x000fea0003800000 */
.L_x_8971:
[----:B------:R-:W3:Y:S02]  /*5cb0*/  LDG.E R4, desc[UR36][R4.64] ;  /* 0x0000002404047981 */ /* 0x000ee4000c1e1900 */
[----:B---3--:R0:W3:Y:S02]  /*5cc0*/  I2F.F64.U32 R22, R4 ;  /* 0x0000000400167312 */ /* 0x0080e40000201800 */
.L_x_8948:
[----:B------:R-:W-:-:S07]  /*5cd0*/  VIADD R33, R33, 0x80 ;  /* 0x0000008021217836 */ /* 0x000fce0000000000 */
.L_x_8909:
[----:B------:R-:W-:Y:S05]  /*5ce0*/  BSYNC B6 ;  /* 0x0000000000067941 */ /* 0x000fea0003800000 */
.L_x_8908:
        /* <DEDUP_REMOVED lines=24> */
.L_x_8981:
[----:B------:R-:W3:Y:S02]  /*5e70*/  LDG.E.U8 R4, desc[UR36][R4.64] ;  /* 0x0000002404047981 */ /* 0x000ee4000c1e1100 */
[----:B---3--:R0:W3:Y:S01]  /*5e80*/  I2F.F64.U16 R16, R4 ;  /* 0x0000000400107312 */ /* 0x0080e20000101800 */
[----:B------:R-:W-:Y:S05]  /*5e90*/  BRA `(.L_x_8983) ;  /* 0x0000000c00707947 */ /* 0x000fea0003800000 */
.L_x_8980:
        /* <DEDUP_REMOVED lines=9> */
.L_x_8985:
[----:B------:R-:W3:Y:S02]  /*5f30*/  LDG.E R4, desc[UR36][R4.64] ;  /* 0x0000002404047981 */ /* 0x000ee4000c1e1900 */
[----:B---3--:R0:W3:Y:S01]  /*5f40*/  I2F.F64 R16, R4 ;  /* 0x0000000400107312 */ /* 0x0080e20000201c00 */
[----:B------:R-:W-:Y:S05]  /*5f50*/  BRA `(.L_x_8983) ;  /* 0x0000000c00407947 */ /* 0x000fea0003800000 */
.L_x_8984:
[----:B------:R-:W3:Y:S02]  /*5f60*/  LDG.E.U16 R4, desc[UR36][R4.64] ;  /* 0x0000002404047981 */ /* 0x000ee4000c1e1500 */
[----:B---3--:R0:W3:Y:S01]  /*5f70*/  I2F.F64.S16 R16, R4 ;  /* 0x0000000400107312 */ /* 0x0080e20000101c00 */
[----:B------:R-:W-:Y:S05]  /*5f80*/  BRA `(.L_x_8983) ;  /* 0x0000000c00347947 */ /* 0x000fea0003800000 */
.L_x_8979:
        /* <DEDUP_REMOVED lines=10> */
.L_x_8987:
[----:B------:R-:W3:Y:S02]  /*6030*/  LDG.E.U16 R0, desc[UR36][R4.64] ;  /* 0x0000002404007981 */ /* 0x000ee4000c1e1500 */
[----:B---3--:R-:W-:-:S05]  /*6040*/  HADD2.F32 R0, -RZ, R0.H0_H0 ;  /* 0x20000000ff007230 */ /* 0x008fca0000004100 */
[----:B------:R-:W-:-:S04]  /*6050*/  FMUL.FTZ R0, R0, 1 ;  /* 0x3f80000000007820 */ /* 0x000fc80000410000 */
[----:B------:R0:W3:Y:S01]  /*6060*/  F2F.F64.F32 R16, R0 ;  /* 0x0000000000107310 */ /* 0x0000e20000201800 */
[----:B------:R-:W-:Y:S05]  /*6070*/  BRA `(.L_x_8983) ;  /* 0x0000000800f87947 */ /* 0x000fea0003800000 */
.L_x_8986:
        /* <DEDUP_REMOVED lines=10> */
.L_x_8989:
[----:B------:R-:W3:Y:S02]  /*6120*/  LDG.E.U16 R4, desc[UR36][R4.64] ;  /* 0x0000002404047981 */ /* 0x000ee4000c1e1500 */
[----:B---3--:R-:W-:-:S05]  /*6130*/  HADD2.F32 R0, -RZ, R4.H0_H0 ;  /* 0x20000004ff007230 */ /* 0x008fca0000004100 */
[----:B------:R-:W-:-:S04]  /*6140*/  FMUL.FTZ R0, R0, 1 ;  /* 0x3f80000000007820 */ /* 0x000fc80000410000 */
[----:B------:R0:W3:Y:S01]  /*6150*/  F2F.F64.F32 R16, R0 ;  /* 0x0000000000107310 */ /* 0x0000e20000201800 */
[----:B------:R-:W-:Y:S05]  /*6160*/  BRA `(.L_x_8983) ;  /* 0x0000000800bc7947 */ /* 0x000fea0003800000 */
.L_x_8988:
[----:B------:R0:W5:Y:S01]  /*6170*/  LDG.E.64 R16, desc[UR36][R4.64] ;  /* 0x0000002404107981 */ /* 0x000162000c1e1b00 */
[----:B------:R-:W-:Y:S05]  /*6180*/  BRA `(.L_x_8983) ;  /* 0x0000000800b47947 */ /* 0x000fea0003800000 */
.L_x_8978:
        /* <DEDUP_REMOVED lines=13> */
.L_x_8992:
[----:B------:R0:W5:Y:S01]  /*6260*/  LDG.E.64 R16, desc[UR36][R4.64] ;  /* 0x0000002404107981 */ /* 0x000162000c1e1b00 */
[----:B------:R-:W-:Y:S05]  /*6270*/  BRA `(.L_x_8983) ;  /* 0x0000000800787947 */ /* 0x000fea0003800000 */
.L_x_8991:
        /* <DEDUP_REMOVED lines=28> */
.L_x_8994:
        /* <DEDUP_REMOVED lines=15> */
.L_x_8993:
[----:B------:R-:W3:Y:S02]  /*6530*/  LDG.E.U16 R0, desc[UR36][R4.64] ;  /* 0x0000002404007981 */ /* 0x000ee4000c1e1500 */
[----:B---3--:R-:W-:-:S04]  /*6540*/  IMAD.U32 R0, R0, 0x10000, RZ ;  /* 0x0001000000007824 */ /* 0x008fc800078e00ff */
[----:B------:R-:W-:-:S04]  /*6550*/  FMUL.FTZ R0, R0, 1 ;  /* 0x3f80000000007820 */ /* 0x000fc80000410000 */
[----:B------:R0:W3:Y:S01]  /*6560*/  F2F.F64.F32 R16, R0 ;  /* 0x0000000000107310 */ /* 0x0000e20000201800 */
[----:B------:R-:W-:Y:S05]  /*6570*/  BRA `(.L_x_8983) ;  /* 0x0000000400b87947 */ /* 0x000fea0003800000 */
.L_x_8990:
        /* <DEDUP_REMOVED lines=11> */
.L_x_8997:
        /* <DEDUP_REMOVED lines=21> */
.L_x_9001:
[----:B------:R-:W-:Y:S05]  /*6780*/  BSYNC B1 ;  /* 0x0000000000017941 */ /* 0x000fea0003800000 */
.L_x_9000:
[----:B------:R-:W-:Y:S01]  /*6790*/  LEA R5, R0, 0x3b800000, 0x17 ;  /* 0x3b80000000057811 */ /* 0x000fe200078eb8ff */
[----:B------:R-:W-:-:S05]  /*67a0*/  IMAD.SHL.U32 R0, R3, 0x100000, RZ ;  /* 0x0010000003007824 */ /* 0x000fca00078e00ff */
[----:B------:R-:W-:-:S07]  /*67b0*/  LOP3.LUT R0, R5, R0, R6, 0xfe, !PT ;  /* 0x0000000005007212 */ /* 0x000fce00078efe06 */
.L_x_8999:
[----:B------:R-:W-:Y:S05]  /*67c0*/  BSYNC B0 ;  /* 0x0000000000007941 */ /* 0x000fea0003800000 */
.L_x_8998:
[----:B------:R-:W-:-:S04]  /*67d0*/  FMUL.FTZ R0, R0, 1 ;  /* 0x3f80000000007820 */ /* 0x000fc80000410000 */
[----:B------:R0:W3:Y:S01]  /*67e0*/  F2F.F64.F32 R16, R0 ;  /* 0x0000000000107310 */ /* 0x0000e20000201800 */
[----:B------:R-:W-:Y:S05]  /*67f0*/  BRA `(.L_x_8983) ;  /* 0x0000000400187947 */ /* 0x000fea0003800000 */
.L_x_8996:
        /* <DEDUP_REMOVED lines=21> */
.L_x_9005:
[----:B------:R-:W-:Y:S05]  /*6950*/  BSYNC B1 ;  /* 0x0000000000017941 */ /* 0x000fea0003800000 */
.L_x_9004:
[----:B------:R-:W-:Y:S01]  /*6960*/  LEA R5, R0, 0x37800000, 0x17 ;  /* 0x3780000000057811 */ /* 0x000fe200078eb8ff */
[----:B------:R-:W-:-:S05]  /*6970*/  IMAD.SHL.U32 R0, R3, 0x200000, RZ ;  /* 0x0020000003007824 */ /* 0x000fca00078e00ff */
[----:B------:R-:W-:-:S07]  /*6980*/  LOP3.LUT R0, R5, R0, R6, 0xfe, !PT ;  /* 0x0000000005007212 */ /* 0x000fce00078efe06 */
.L_x_9003:
[----:B------:R-:W-:Y:S05]  /*6990*/  BSYNC B0 ;  /* 0x0000000000007941 */ /* 0x000fea0003800000 */
.L_x_9002:
[----:B------:R-:W-:-:S04]  /*69a0*/  FMUL.FTZ R0, R0, 1 ;  /* 0x3f80000000007820 */ /* 0x000fc80000410000 */
[----:B------:R0:W3:Y:S01]  /*69b0*/  F2F.F64.F32 R16, R0 ;  /* 0x0000000000107310 */ /* 0x0000e20000201800 */
[----:B------:R-:W-:Y:S05]  /*69c0*/  BRA `(.L_x_8983) ;  /* 0x0000000000a47947 */ /* 0x000fea0003800000 */
.L_x_8995:
        /* <DEDUP_REMOVED lines=14> */
.L_x_9009:
[----:B------:R-:W-:Y:S05]  /*6ab0*/  BSYNC B0 ;  /* 0x0000000000007941 */ /* 0x000fea0003800000 */
.L_x_9008:
[----:B------:R-:W-:-:S04]  /*6ac0*/  FMUL.FTZ R0, R0, 1 ;  /* 0x3f80000000007820 */ /* 0x000fc80000410000 */
[----:B------:R0:W3:Y:S01]  /*6ad0*/  F2F.F64.F32 R16, R0 ;  /* 0x0000000000107310 */ /* 0x0000e20000201800 */
[----:B------:R-:W-:Y:S05]  /*6ae0*/  BRA `(.L_x_8983) ;  /* 0x00000000005c7947 */ /* 0x000fea0003800000 */
.L_x_8982:
        /* <DEDUP_REMOVED lines=16> */
.L_x_9010:
[----:B------:R-:W-:Y:S01]  /*6bf0*/  CS2R R16, SRZ ;  /* 0x0000000000107805 */ /* 0x000fe2000001ff00 */
[----:B------:R-:W-:Y:S06]  /*6c00*/  BRA `(.L_x_8983) ;  /* 0x0000000000147947 */ /* 0x000fec0003800000 */
.L_x_9007:
[----:B------:R-:W3:Y:S02]  /*6c10*/  LDG.E.64 R16, desc[UR36][R4.64] ;  /* 0x0000002404107981 */ /* 0x000ee4000c1e1b00 */
[----:B---3--:R-:W0:Y:S01]  /*6c20*/  I2F.F64.U64 R16, R16 ;  /* 0x0000001000107312 */ /* 0x008e220000301800 */
[----:B------:R-:W-:Y:S05]  /*6c30*/  BRA `(.L_x_8983) ;  /* 0x0000000000087947 */ /* 0x000fea0003800000 */
.L_x_9006:
[----:B------:R-:W3:Y:S02]  /*6c40*/  LDG.E R4, desc[UR36][R4.64] ;  /* 0x0000002404047981 */ /* 0x000ee4000c1e1900 */
[----:B---3--:R0:W3:Y:S02]  /*6c50*/  I2F.F64.U32 R16, R4 ;  /* 0x0000000400107312 */ /* 0x0080e40000201800 */
.L_x_8983:
        /* <DEDUP_REMOVED lines=20> */
.L_x_9014:
[----:B------:R-:W2:Y:S02]  /*6da0*/  LDG.E.U8 R4, desc[UR36][R4.64] ;  /* 0x0000002404047981 */ /* 0x000ea4000c1e1100 */
[----:B--2---:R0:W1:Y:S01]  /*6db0*/  I2F.F64.U16 R18, R4 ;  /* 0x0000000400127312 */ /* 0x0040620000101800 */
[----:B------:R-:W-:Y:S05]  /*6dc0*/  BRA `(.L_x_8977) ;  /* 0x0000000c006c7947 */ /* 0x000fea0003800000 */
.L_x_9013:
        /* <DEDUP_REMOVED lines=9> */
.L_x_9017:
[----:B------:R-:W2:Y:S02]  /*6e60*/  LDG.E R4, desc[UR36][R4.64] ;  /* 0x0000002404047981 */ /* 0x000ea4000c1e1900 */
[----:B--2---:R0:W1:Y:S01]  /*6e70*/  I2F.F64 R18, R4 ;  /* 0x0000000400127312 */ /* 0x0040620000201c00 */
[----:B------:R-:W-:Y:S05]  /*6e80*/  BRA `(.L_x_8977) ;  /* 0x0000000c003c7947 */ /* 0x000fea0003800000 */
.L_x_9016:
[----:B------:R-:W2:Y:S02]  /*6e90*/  LDG.E.U16 R4, desc[UR36][R4.64] ;  /* 0x0000002404047981 */ /* 0x000ea4000c1e1500 */
[----:B--2---:R0:W1:Y:S01]  /*6ea0*/  I2F.F64.S16 R18, R4 ;  /* 0x0000000400127312 */ /* 0x0040620000101c00 */
[----:B------:R-:W-:Y:S05]  /*6eb0*/  BRA `(.L_x_8977) ;  /* 0x0000000c00307947 */ /* 0x000fea0003800000 */
.L_x_9012:
        /* <DEDUP_REMOVED lines=10> */
.L_x_9019:
[----:B------:R-:W2:Y:S02]  /*6f60*/  LDG.E.U16 R0, desc[UR36][R4.64] ;  /* 0x0000002404007981 */ /* 0x000ea4000c1e1500 */
[----:B--2---:R-:W-:-:S05]  /*6f70*/  HADD2.F32 R0, -RZ, R0.H0_H0 ;  /* 0x20000000ff007230 */ /* 0x004fca0000004100 */
[----:B------:R-:W-:-:S04]  /*6f80*/  FMUL.FTZ R0, R0, 1 ;  /* 0x3f80000000007820 */ /* 0x000fc80000410000 */
[----:B------:R0:W1:Y:S01]  /*6f90*/  F2F.F64.F32 R18, R0 ;  /* 0x0000000000127310 */ /* 0x0000620000201800 */
[----:B------:R-:W-:Y:S05]  /*6fa0*/  BRA `(.L_x_8977) ;  /* 0x0000000800f47947 */ /* 0x000fea0003800000 */
.L_x_9018:
        /* <DEDUP_REMOVED lines=10> */
.L_x_9021:
[----:B------:R-:W2:Y:S02]  /*7050*/  LDG.E.U16 R4, desc[UR36][R4.64] ;  /* 0x0000002404047981 */ /* 0x000ea4000c1e1500 */
[----:B--2---:R-:W-:-:S05]  /*7060*/  HADD2.F32 R0, -RZ, R4.H0_H0 ;  /* 0x20000004ff007230 */ /* 0x004fca0000004100 */
[----:B------:R-:W-:-:S04]  /*7070*/  FMUL.FTZ R0, R0, 1 ;  /* 0x3f80000000007820 */ /* 0x000fc80000410000 */
[----:B------:R0:W1:Y:S01]  /*7080*/  F2F.F64.F32 R18, R0 ;  /* 0x0000000000127310 */ /* 0x0000620000201800 */
[----:B------:R-:W-:Y:S05]  /*7090*/  BRA `(.L_x_8977) ;  /* 0x0000000800b87947 */ /* 0x000fea0003800000 */
.L_x_9020:
[----:B------:R0:W5:Y:S01]  /*70a0*/  LDG.E.64 R18, desc[UR36][R4.64] ;  /* 0x0000002404127981 */ /* 0x000162000c1e1b00 */
[----:B------:R-:W-:Y:S05]  /*70b0*/  BRA `(.L_x_8977) ;  /* 0x0000000800b07947 */ /* 0x000fea0003800000 */
.L_x_9011:
        /* <DEDUP_REMOVED lines=13> */
.L_x_9024:
[----:B------:R0:W5:Y:S01]  /*7190*/  LDG.E.64 R18, desc[UR36][R4.64] ;  /* 0x0000002404127981 */ /* 0x000162000c1e1b00 */
[----:B------:R-:W-:Y:S05]  /*71a0*/  BRA `(.L_x_8977) ;  /* 0x0000000800747947 */ /* 0x000fea0003800000 */
.L_x_9023:
        /* <DEDUP_REMOVED lines=28> */
.L_x_9026:
        /* <DEDUP_REMOVED lines=15> */
.L_x_9025:
[----:B------:R-:W2:Y:S02]  /*7460*/  LDG.E.U16 R0, desc[UR36][R4.64] ;  /* 0x0000002404007981 */ /* 0x000ea4000c1e1500 */
[----:B--2---:R-:W-:-:S04]  /*7470*/  IMAD.U32 R0, R0, 0x10000, RZ ;  /* 0x0001000000007824 */ /* 0x004fc800078e00ff */
[----:B------:R-:W-:-:S04]  /*7480*/  FMUL.FTZ R0, R0, 1 ;  /* 0x3f80000000007820 */ /* 0x000fc80000410000 */
[----:B------:R0:W1:Y:S01]  /*7490*/  F2F.F64.F32 R18, R0 ;  /* 0x0000000000127310 */ /* 0x0000620000201800 */
[----:B------:R-:W-:Y:S05]  /*74a0*/  BRA `(.L_x_8977) ;  /* 0x0000000400b47947 */ /* 0x000fea0003800000 */
.L_x_9022:
        /* <DEDUP_REMOVED lines=11> */
.L_x_9029:
        /* <DEDUP_REMOVED lines=21> */
.L_x_9033:
[----:B------:R-:W-:Y:S05]  /*76b0*/  BSYNC B1 ;  /* 0x0000000000017941 */ /* 0x000fea0003800000 */
.L_x_9032:
[----:B------:R-:W-:Y:S01]  /*76c0*/  LEA R5, R0, 0x3b800000, 0x17 ;  /* 0x3b80000000057811 */ /* 0x000fe200078eb8ff */
[----:B------:R-:W-:-:S05]  /*76d0*/  IMAD.SHL.U32 R0, R3, 0x100000, RZ ;  /* 0x0010000003007824 */ /* 0x000fca00078e00ff */
[----:B------:R-:W-:-:S07]  /*76e0*/  LOP3.LUT R0, R5, R0, R6, 0xfe, !PT ;  /* 0x0000000005007212 */ /* 0x000fce00078efe06 */
.L_x_9031:
[----:B------:R-:W-:Y:S05]  /*76f0*/  BSYNC B0 ;  /* 0x0000000000007941 */ /* 0x000fea0003800000 */
.L_x_9030:
[----:B------:R-:W-:-:S04]  /*7700*/  FMUL.FTZ R0, R0, 1 ;  /* 0x3f80000000007820 */ /* 0x000fc80000410000 */
[----:B------:R0:W1:Y:S01]  /*7710*/  F2F.F64.F32 R18, R0 ;  /* 0x0000000000127310 */ /* 0x0000620000201800 */
[----:B------:R-:W-:Y:S05]  /*7720*/  BRA `(.L_x_8977) ;  /* 0x0000000400147947 */ /* 0x000fea0003800000 */
.L_x_9028:
        /* <DEDUP_REMOVED lines=21> */
.L_x_9037:
[----:B------:R-:W-:Y:S05]  /*7880*/  BSYNC B1 ;  /* 0x0000000000017941 */ /* 0x000fea0003800000 */
.L_x_9036:
[----:B------:R-:W-:Y:S01]  /*7890*/  LEA R5, R0, 0x37800000, 0x17 ;  /* 0x3780000000057811 */ /* 0x000fe200078eb8ff */
[----:B------:R-:W-:-:S05]  /*78a0*/  IMAD.SHL.U32 R0, R3, 0x200000, RZ ;  /* 0x0020000003007824 */ /* 0x000fca00078e00ff */
[----:B------:R-:W-:-:S07]  /*78b0*/  LOP3.LUT R0, R5, R0, R6, 0xfe, !PT ;  /* 0x0000000005007212 */ /* 0x000fce00078efe06 */
.L_x_9035:
[----:B------:R-:W-:Y:S05]  /*78c0*/  BSYNC B0 ;  /* 0x0000000000007941 */ /* 0x000fea0003800000 */
.L_x_9034:
[----:B------:R-:W-:-:S04]  /*78d0*/  FMUL.FTZ R0, R0, 1 ;  /* 0x3f80000000007820 */ /* 0x000fc80000410000 */
[----:B------:R0:W1:Y:S01]  /*78e0*/  F2F.F64.F32 R18, R0 ;  /* 0x0000000000127310 */ /* 0x0000620000201800 */
[----:B------:R-:W-:Y:S05]  /*78f0*/  BRA `(.L_x_8977) ;  /* 0x0000000000a07947 */ /* 0x000fea0003800000 */
.L_x_9027:
        /* <DEDUP_REMOVED lines=14> */
.L_x_9041:
[----:B------:R-:W-:Y:S05]  /*79e0*/  BSYNC B0 ;  /* 0x0000000000007941 */ /* 0x000fea0003800000 */
.L_x_9040:
[----:B------:R-:W-:-:S04]  /*79f0*/  FMUL.FTZ R0, R0, 1 ;  /* 0x3f80000000007820 */ /* 0x000fc80000410000 */
[----:B------:R0:W1:Y:S01]  /*7a00*/  F2F.F64.F32 R18, R0 ;  /* 0x0000000000127310 */ /* 0x0000620000201800 */
[----:B------:R-:W-:Y:S05]  /*7a10*/  BRA `(.L_x_8977) ;  /* 0x0000000000587947 */ /* 0x000fea0003800000 */
.L_x_9015:
        /* <DEDUP_REMOVED lines=16> */
.L_x_9042:
[----:B------:R-:W-:Y:S05]  /*7b20*/  BRA `(.L_x_8977) ;  /* 0x0000000000147947 */ /* 0x000fea0003800000 */
.L_x_9039:
[----:B------:R-:W2:Y:S02]  /*7b30*/  LDG.E.64 R18, desc[UR36][R4.64] ;  /* 0x0000002404127981 */ /* 0x000ea4000c1e1b00 */
[----:B--2---:R-:W0:Y:S01]  /*7b40*/  I2F.F64.U64 R18, R18 ;  /* 0x0000001200127312 */ /* 0x004e220000301800 */
[----:B------:R-:W-:Y:S05]  /*7b50*/  BRA `(.L_x_8977) ;  /* 0x0000000000087947 */ /* 0x000fea0003800000 */
.L_x_9038:
[----:B------:R-:W2:Y:S02]  /*7b60*/  LDG.E R4, desc[UR36][R4.64] ;  /* 0x0000002404047981 */ /* 0x000ea4000c1e1900 */
[----:B--2---:R0:W1:Y:S02]  /*7b70*/  I2F.F64.U32 R18, R4 ;  /* 0x0000000400127312 */ /* 0x0040640000201800 */
.L_x_8977:
[----:B------:R-:W-:Y:S05]  /*7b80*/  BSYNC B6 ;  /* 0x0000000000067941 */ /* 0x000fea0003800000 */
.L_x_8976:
[----:B------:R-:W2:Y:S01]  /*7b90*/  S2R R3, SR_TID.X ;  /* 0x0000000000037919 */ /* 0x000ea20000002100 */
[----:B------:R-:W-:Y:S01]  /*7ba0*/  BSSY B0, `(.L_x_9043) ;  /* 0x0000055000007945 */ /* 0x000fe20003800000 */
[----:B--2---:R-:W-:-:S13]  /*7bb0*/  ISETP.GE.AND P0, PT, R3, R2, PT ;  /* 0x000000020300720c */ /* 0x004fda0003f06270 */
[----:B------:R-:W-:Y:S05]  /*7bc0*/  @P0 BRA `(.L_x_9044) ;  /* 0x0000000400480947 */ /* 0x000fea0003800000 */
[----:B0--3--:R-:W-:Y:S01]  /*7bd0*/  IMAD.MOV.U32 R4, RZ, RZ, 0x652b82fe ;  /* 0x652b82feff047424 */ /* 0x009fe200078e00ff */
[----:B------:R-:W-:Y:S01]  /*7be0*/  UMOV UR4, 0xfefa39ef ;  /* 0xfefa39ef00047882 */ /* 0x000fe20000000000 */
[----:B------:R-:W-:Y:S01]  /*7bf0*/  IMAD.MOV.U32 R5, RZ, RZ, 0x3ff71547 ;  /* 0x3ff71547ff057424 */ /* 0x000fe200078e00ff */
[----:B------:R-:W-:Y:S01]  /*7c00*/  UMOV UR5, 0x3fe62e42 ;  /* 0x3fe62e4200057882 */ /* 0x000fe20000000000 */
[----:B-1---5:R-:W-:Y:S01]  /*7c10*/  DADD R10, -RZ, -R26 ;  /* 0x00000000ff0a7229 */ /* 0x022fe2000000091a */
        /* <DEDUP_REMOVED lines=55> */
.L_x_9046:
[----:B------:R-:W-:Y:S05]  /*7f90*/  BSYNC B1 ;  /* 0x0000000000017941 */ /* 0x000fea0003800000 */
.L_x_9045:
        /* <DEDUP_REMOVED lines=16> */
[----:B----4-:R-:W-:Y:S05]  /*80a0*/  CALL.REL.NOINC `($__internal_8_$__cuda_sm20_dblrcp_rn_slowpath_v3) ;  /* 0x0000005800087944 */ /* 0x010fea0003c00000 */
[----:B------:R-:W-:Y:S02]  /*80b0*/  IMAD.MOV.U32 R4, RZ, RZ, R8 ;  /* 0x000000ffff047224 */ /* 0x000fe400078e0008 */
[----:B------:R-:W-:-:S07]  /*80c0*/  IMAD.MOV.U32 R5, RZ, RZ, R9 ;  /* 0x000000ffff057224 */ /* 0x000fce00078e0009 */
.L_x_9048:
[----:B------:R-:W-:Y:S05]  /*80d0*/  BSYNC B1 ;  /* 0x0000000000017941 */ /* 0x000fea0003800000 */
.L_x_9047:
[----:B----4-:R-:W-:-:S11]  /*80e0*/  DMUL R4, R4, R36 ;  /* 0x0000002404047228 */ /* 0x010fd60000000000 */
.L_x_9044:
[----:B------:R-:W-:Y:S05]  /*80f0*/  BSYNC B0 ;  /* 0x0000000000007941 */ /* 0x000fea0003800000 */
.L_x_9043:
[----:B0-----:R-:W1:Y:S01]  /*8100*/  S2R R0, SR_TID.X ;  /* 0x0000000000007919 */ /* 0x001e620000002100 */
[----:B------:R-:W-:Y:S01]  /*8110*/  BSSY B0, `(.L_x_9049) ;  /* 0x0000054000007945 */ /* 0x000fe20003800000 */
[----:B-1---5:R-:W-:-:S05]  /*8120*/  VIADD R27, R0, 0x80 ;  /* 0x00000080001b7836 */ /* 0x022fca0000000000 */
        /* <DEDUP_REMOVED lines=61> */
.L_x_9052:
[----:B------:R-:W-:Y:S05]  /*8500*/  BSYNC B1 ;  /* 0x0000000000017941 */ /* 0x000fea0003800000 */
.L_x_9051:
        /* <DEDUP_REMOVED lines=15> */
[----:B---34-:R-:W-:Y:S05]  /*8600*/  CALL.REL.NOINC `($__internal_8_$__cuda_sm20_dblrcp_rn_slowpath_v3) ;  /* 0x0000005000b07944 */ /* 0x018fea0003c00000 */
[----:B------:R-:W-:Y:S02]  /*8610*/  IMAD.MOV.U32 R28, RZ, RZ, R8 ;  /* 0x000000ffff1c7224 */ /* 0x000fe400078e0008 */
[----:B------:R-:W-:-:S07]  /*8620*/  IMAD.MOV.U32 R29, RZ, RZ, R9 ;  /* 0x000000ffff1d7224 */ /* 0x000fce00078e0009 */
.L_x_9054:
[----:B------:R-:W-:Y:S05]  /*8630*/  BSYNC B1 ;  /* 0x0000000000017941 */ /* 0x000fea0003800000 */
.L_x_9053:
[----:B---3--:R-:W-:-:S11]  /*8640*/  DMUL R28, R28, R30 ;  /* 0x0000001e1c1c7228 */ /* 0x008fd60000000000 */
.L_x_9050:
[----:B------:R-:W-:Y:S05]  /*8650*/  BSYNC B0 ;  /* 0x0000000000007941 */ /* 0x000fea0003800000 */
.L_x_9049:
        /* <DEDUP_REMOVED lines=8> */
[----:B---3--:R-:W-:Y:S01]  /*86e0*/  DADD R12, -RZ, -R22 ;  /* 0x00000000ff0c7229 */ /* 0x008fe20000000916 */
        /* <DEDUP_REMOVED lines=55> */
.L_x_9058:
[----:B------:R-:W-:Y:S05]  /*8a60*/  BSYNC B1 ;  /* 0x0000000000017941 */ /* 0x000fea0003800000 */
.L_x_9057:
        /* <DEDUP_REMOVED lines=15> */
[----:B----4-:R-:W-:Y:S05]  /*8b60*/  CALL.REL.NOINC `($__internal_8_$__cuda_sm20_dblrcp_rn_slowpath_v3) ;  /* 0x0000004c00587944 */ /* 0x010fea0003c00000 */
.L_x_9060:
[----:B------:R-:W-:Y:S05]  /*8b70*/  BSYNC B1 ;  /* 0x0000000000017941 */ /* 0x000fea0003800000 */
.L_x_9059:
[----:B------:R-:W-:-:S11]  /*8b80*/  DMUL R24, R8, R24 ;  /* 0x0000001808187228 */ /* 0x000fd60000000000 */
.L_x_9056:
[----:B------:R-:W-:Y:S05]  /*8b90*/  BSYNC B0 ;  /* 0x0000000000007941 */ /* 0x000fea0003800000 */
.L_x_9055:
        /* <DEDUP_REMOVED lines=64> */
.L_x_9064:
[----:B------:R-:W-:Y:S05]  /*8fa0*/  BSYNC B1 ;  /* 0x0000000000017941 */ /* 0x000fea0003800000 */
.L_x_9063:
        /* <DEDUP_REMOVED lines=16> */
.L_x_9066:
[----:B------:R-:W-:Y:S05]  /*90b0*/  BSYNC B1 ;  /* 0x0000000000017941 */ /* 0x000fea0003800000 */
.L_x_9065:
[----:B---3--:R-:W-:-:S11]  /*90c0*/  DMUL R16, R8, R16 ;  /* 0x0000001008107228 */ /* 0x008fd60000000000 */
.L_x_9062:
[----:B------:R-:W-:Y:S05]  /*90d0*/  BSYNC B0 ;  /* 0x0000000000007941 */ /* 0x000fea0003800000 */
.L_x_9061:
[----:B------:R-:W0:Y:S01]  /*90e0*/  S2R R19, SR_TID.X ;  /* 0x0000000000137919 */ /* 0x000e220000002100 */
[----:B------:R-:W1:Y:S01]  /*90f0*/  LDC.U8 R18, c[0x0][0x240] ;  /* 0x00009000ff127b82 */ /* 0x000e620000000000 */
[----:B------:R-:W-:Y:S04]  /*9100*/  BSSY B6, `(.L_x_9067) ;  /* 0x000012e000067945 */ /* 0x000fe80003800000 */
[----:B------:R-:W-:Y:S05]  /*9110*/  @P0 BRA `(.L_x_9068) ;  /* 0x0000001000b00947 */ /* 0x000fea0003800000 */
[----:B------:R-:W0:Y:S01]  /*9120*/  S2R R0, SR_CTAID.X ;  /* 0x0000000000007919 */ /* 0x000e220000002500 */
[----:B------:R-:W2:Y:S01]  /*9130*/  LDC.64 R8, c[0x0][0x218] ;  /* 0x00008600ff087b82 */ /* 0x000ea20000000a00 */
[----:B-1----:R-:W-:Y:S01]  /*9140*/  PRMT R6, R18, 0x9910, RZ ;  /* 0x0000991012067816 */ /* 0x002fe200000000ff */
[----:B------:R-:W-:Y:S01]  /*9150*/  ULDC UR4, c[0x0][0x244] ;  /* 0x0000910000047ab9 */ /* 0x000fe20000000800 */
[----:B0-----:R-:W-:-:S04]  /*9160*/  IMAD R0, R0, 0x200, R19 ;  /* 0x0000020000007824 */ /* 0x001fc800078e0213 */
[----:B------:R-:W-:Y:S02]  /*9170*/  IMAD R3, R0, UR4, RZ ;  /* 0x0000000400037c24 */ /* 0x000fe4000f8e02ff */
[----:B------:R-:W-:-:S03]  /*9180*/  IMAD.MOV.U32 R0, RZ, RZ, R6 ;  /* 0x000000ffff007224 */ /* 0x000fc600078e0006 */
[----:B--2---:R-:W-:Y:S02]  /*9190*/  IADD3 R8, P1, R3, R8, RZ ;  /* 0x0000000803087210 */ /* 0x004fe40007f3e0ff */
        /* <DEDUP_REMOVED lines=15> */
.L_x_9072:
[----:B---3--:R-:W0:Y:S01]  /*9290*/  F2I.S64.F64.TRUNC R4, R4 ;  /* 0x0000000400047311 */ /* 0x008e22000030d900 */
[----:B------:R-:W-:Y:S02]  /*92a0*/  IMAD.MOV.U32 R19, RZ, RZ, R27 ;  /* 0x000000ffff137224 */ /* 0x000fe400078e001b */
[----:B0-----:R-:W-:-:S05]  /*92b0*/  IMAD.MOV.U32 R3, RZ, RZ, R4 ;  /* 0x000000ffff037224 */ /* 0x001fca00078e0004 */
[----:B------:R0:W-:Y:S01]  /*92c0*/  STG.E.U8 desc[UR36][R8.64], R3 ;  /* 0x0000000308007986 */ /* 0x0001e2000c101124 */
[----:B------:R-:W-:Y:S05]  /*92d0*/  BRA `(.L_x_9068) ;  /* 0x0000001000407947 */ /* 0x000fea0003800000 */
.L_x_9071:
[----:B------:R-:W-:-:S13]  /*92e0*/  ISETP.NE.AND P0, PT, R0, 0x2, PT ;  /* 0x000000020000780c */ /* 0x000fda0003f05270 */
[----:B------:R-:W-:Y:S05]  /*92f0*/  @!P0 BRA `(.L_x_9074) ;  /* 0x0000000000308947 */ /* 0x000fea0003800000 */
[----:B------:R-:W-:-:S13]  /*9300*/  ISETP.NE.AND P0, PT, R0, 0x3, PT ;  /* 0x000000030000780c */ /* 0x000fda0003f05270 */
[----:B------:R-:W-:Y:S05]  /*9310*/  @!P0 BRA `(.L_x_9075) ;  /* 0x0000000000188947 */ /* 0x000fea0003800000 */
[----:B------:R-:W-:-:S13]  /*9320*/  ISETP.NE.AND P0, PT, R0, 0x4, PT ;  /* 0x000000040000780c */ /* 0x000fda0003f05270 */
[----:B------:R-:W-:Y:S05]  /*9330*/  @P0 BRA `(.L_x_9073) ;  /* 0x0000000c00c40947 */ /* 0x000fea0003800000 */
[----:B---3--:R-:W0:Y:S01]  /*9340*/  F2I.S64.F64.TRUNC R4, R4 ;  /* 0x0000000400047311 */ /* 0x008e22000030d900 */
[----:B------:R-:W-:Y:S01]  /*9350*/  IMAD.MOV.U32 R19, RZ, RZ, R27 ;  /* 0x000000ffff137224 */ /* 0x000fe200078e001b */
[----:B0-----:R0:W-:Y:S01]  /*9360*/  STG.E.64 desc[UR36][R8.64], R4 ;  /* 0x0000000408007986 */ /* 0x0011e2000c101b24 */
[----:B------:R-:W-:Y:S05]  /*9370*/  BRA `(.L_x_9068) ;  /* 0x0000001000187947 */ /* 0x000fea0003800000 */
.L_x_9075:
[----:B------:R-:W0:Y:S01]  /*9380*/  F2I.F64.TRUNC R5, R4 ;  /* 0x0000000400057311 */ /* 0x000e22000030d100 */
[----:B------:R-:W-:Y:S01]  /*9390*/  IMAD.MOV.U32 R19, RZ, RZ, R27 ;  /* 0x000000ffff137224 */ /* 0x000fe200078e001b */
[----:B0-----:R0:W-:Y:S01]  /*93a0*/  STG.E desc[UR36][R8.64], R5 ;  /* 0x0000000508007986 */ /* 0x0011e2000c101924 */
[----:B------:R-:W-:Y:S05]  /*93b0*/  BRA `(.L_x_9068) ;  /* 0x0000001000087947 */ /* 0x000fea0003800000 */
.L_x_9074:
[----:B------:R-:W0:Y:S01]  /*93c0*/  F2I.F64.TRUNC R5, R4 ;  /* 0x0000000400057311 */ /* 0x000e22000030d100 */
[----:B------:R-:W-:Y:S01]  /*93d0*/  IMAD.MOV.U32 R19, RZ, RZ, R27 ;  /* 0x000000ffff137224 */ /* 0x000fe200078e001b */
[----:B0-----:R2:W-:Y:S01]  /*93e0*/  STG.E.U16 desc[UR36][R8.64], R5 ;  /* 0x0000000508007986 */ /* 0x0015e2000c101524 */
[----:B------:R-:W-:Y:S05]  /*93f0*/  BRA `(.L_x_9068) ;  /* 0x0000000c00f87947 */ /* 0x000fea0003800000 */
.L_x_9070:
        /* <DEDUP_REMOVED lines=14> */
.L_x_9077:
        /* <DEDUP_REMOVED lines=9> */
.L_x_9076:
        /* <DEDUP_REMOVED lines=15> */
.L_x_9079:
        /* <DEDUP_REMOVED lines=10> */
.L_x_9078:
[----:B------:R0:W-:Y:S01]  /*9700*/  STG.E.64 desc[UR36][R8.64], R4 ;  /* 0x0000000408007986 */ /* 0x0001e2000c101b24 */
[----:B------:R-:W-:Y:S01]  /*9710*/  IMAD.MOV.U32 R19, RZ, RZ, R27 ;  /* 0x000000ffff137224 */ /* 0x000fe200078e001b */
[----:B------:R-:W-:Y:S06]  /*9720*/  BRA `(.L_x_9068) ;  /* 0x0000000c002c7947 */ /* 0x000fec0003800000 */
.L_x_9069:
        /* <DEDUP_REMOVED lines=13> */
.L_x_9082:
[----:B------:R-:W-:Y:S01]  /*9800*/  CS2R R6, SRZ ;  /* 0x0000000000067805 */ /* 0x000fe2000001ff00 */
[----:B------:R-:W-:-:S04]  /*9810*/  IMAD.MOV.U32 R19, RZ, RZ, R27 ;  /* 0x000000ffff137224 */ /* 0x000fc800078e001b */
[----:B------:R0:W-:Y:S01]  /*9820*/  STG.E.128 desc[UR36][R8.64], R4 ;  /* 0x0000000408007986 */ /* 0x0001e2000c101d24 */
[----:B------:R-:W-:Y:S05]  /*9830*/  BRA `(.L_x_9068) ;  /* 0x0000000800e87947 */ /* 0x000fea0003800000 */
.L_x_9081:
        /* <DEDUP_REMOVED lines=25> */
.L_x_9086:
[----:B------:R-:W-:Y:S05]  /*99d0*/  BSYNC B0 ;  /* 0x0000000000007941 */ /* 0x000fea0003800000 */
.L_x_9085:
[----:B------:R-:W-:Y:S01]  /*99e0*/  LOP3.LUT R7, R0, R7, RZ, 0xfc, !PT ;  /* 0x0000000700077212 */ /* 0x000fe200078efcff */
[----:B------:R-:W-:-:S04]  /*99f0*/  IMAD.MOV.U32 R19, RZ, RZ, R27 ;  /* 0x000000ffff137224 */ /* 0x000fc800078e001b */
[----:B------:R0:W-:Y:S01]  /*9a00*/  STG.E.U8 desc[UR36][R8.64], R7 ;  /* 0x0000000708007986 */ /* 0x0001e2000c101124 */
[----:B------:R-:W-:Y:S05]  /*9a10*/  BRA `(.L_x_9068) ;  /* 0x0000000800707947 */ /* 0x000fea0003800000 */
.L_x_9084:
        /* <DEDUP_REMOVED lines=17> */
.L_x_9088:
[----:B------:R-:W-:Y:S01]  /*9b30*/  IMAD.MOV.U32 R0, RZ, RZ, 0x7f ;  /* 0x0000007fff007424 */ /* 0x000fe200078e00ff */
[----:B------:R-:W-:-:S04]  /*9b40*/  ISETP.GT.U32.AND P0, PT, R3, 0x7f800000, PT ;  /* 0x7f8000000300780c */ /* 0x000fc80003f04070 */
[----:B------:R-:W-:-:S09]  /*9b50*/  SEL R0, R0, 0x7c, P0 ;  /* 0x0000007c00007807 */ /* 0x000fd20000000000 */
.L_x_9089:
[----:B------:R-:W-:Y:S05]  /*9b60*/  BSYNC B0 ;  /* 0x0000000000007941 */ /* 0x000fea0003800000 */
.L_x_9087:
[----:B------:R-:W-:Y:S01]  /*9b70*/  LOP3.LUT R3, R7, 0x80000000, RZ, 0xc0, !PT ;  /* 0x8000000007037812 */ /* 0x000fe200078ec0ff */
[----:B------:R-:W-:-:S03]  /*9b80*/  IMAD.MOV.U32 R19, RZ, RZ, R27 ;  /* 0x000000ffff137224 */ /* 0x000fc600078e001b */
[----:B------:R-:W-:-:S04]  /*9b90*/  SHF.R.U32.HI R3, RZ, 0x18, R3 ;  /* 0x00000018ff037819 */ /* 0x000fc80000011603 */
[----:B------:R-:W-:-:S05]  /*9ba0*/  LOP3.LUT R3, R0, R3, RZ, 0xfc, !PT ;  /* 0x0000000300037212 */ /* 0x000fca00078efcff */
[----:B------:R0:W-:Y:S01]  /*9bb0*/  STG.E.U8 desc[UR36][R8.64], R3 ;  /* 0x0000000308007986 */ /* 0x0001e2000c101124 */
[----:B------:R-:W-:Y:S05]  /*9bc0*/  BRA `(.L_x_9068) ;  /* 0x0000000800047947 */ /* 0x000fea0003800000 */
.L_x_9083:
        /* <DEDUP_REMOVED lines=9> */
.L_x_9080:
        /* <DEDUP_REMOVED lines=12> */
.L_x_9092:
        /* <DEDUP_REMOVED lines=21> */
.L_x_9095:
[----:B------:R-:W-:-:S04]  /*9e70*/  LOP3.LUT R0, R7, 0x80000000, RZ, 0xc0, !PT ;  /* 0x8000000007007812 */ /* 0x000fc800078ec0ff */
[----:B------:R-:W-:-:S04]  /*9e80*/  SHF.R.U32.HI R0, RZ, 0x18, R0 ;  /* 0x00000018ff007819 */ /* 0x000fc80000011600 */
[----:B------:R-:W-:-:S07]  /*9e90*/  LOP3.LUT R0, R3, R0, RZ, 0xfc, !PT ;  /* 0x0000000003007212 */ /* 0x000fce00078efcff */
.L_x_9094:
[----:B------:R-:W-:Y:S05]  /*9ea0*/  BSYNC B0 ;  /* 0x0000000000007941 */ /* 0x000fea0003800000 */
.L_x_9093:
[----:B------:R0:W-:Y:S01]  /*9eb0*/  STG.E.U8 desc[UR36][R8.64], R0 ;  /* 0x0000000008007986 */ /* 0x0001e2000c101124 */
[----:B------:R-:W-:Y:S01]  /*9ec0*/  IMAD.MOV.U32 R19, RZ, RZ, R27 ;  /* 0x000000ffff137224 */ /* 0x000fe200078e001b */
[----:B------:R-:W-:Y:S06]  /*9ed0*/  BRA `(.L_x_9068) ;  /* 0x0000000400407947 */ /* 0x000fec0003800000 */
.L_x_9091:
        /* <DEDUP_REMOVED lines=21> */
.L_x_9098:
[----:B------:R-:W-:-:S04]  /*a030*/  LOP3.LUT R0, R7, 0x80000000, RZ, 0xc0, !PT ;  /* 0x8000000007007812 */ /* 0x000fc800078ec0ff */
[----:B------:R-:W-:-:S04]  /*a040*/  SHF.R.U32.HI R0, RZ, 0x18, R0 ;  /* 0x00000018ff007819 */ /* 0x000fc80000011600 */
[----:B------:R-:W-:-:S07]  /*a050*/  LOP3.LUT R0, R3, R0, RZ, 0xfc, !PT ;  /* 0x0000000003007212 */ /* 0x000fce00078efcff */
.L_x_9097:
[----:B------:R-:W-:Y:S05]  /*a060*/  BSYNC B0 ;  /* 0x0000000000007941 */ /* 0x000fea0003800000 */
.L_x_9096:
[----:B------:R0:W-:Y:S01]  /*a070*/  STG.E.U8 desc[UR36][R8.64], R0 ;  /* 0x0000000008007986 */ /* 0x0001e2000c101124 */
[----:B------:R-:W-:Y:S01]  /*a080*/  IMAD.MOV.U32 R19, RZ, RZ, R27 ;  /* 0x000000ffff137224 */ /* 0x000fe200078e001b */
[----:B------:R-:W-:Y:S06]  /*a090*/  BRA `(.L_x_9068) ;  /* 0x0000000000d07947 */ /* 0x000fec0003800000 */
.L_x_9090:
        /* <DEDUP_REMOVED lines=27> */
.L_x_9073:
[----:B------:R-:W-:Y:S01]  /*a250*/  MOV R14, 0x0 ;  /* 0x00000000000e7802 */ /* 0x000fe20000000f00 */
[----:B------:R-:W-:Y:S01]  /*a260*/  ULDC.64 UR4, c[0x4][0x128] ;  /* 0x01004a0000047ab9 */ /* 0x000fe20000000a00 */
[----:B------:R-:W-:Y:S01]  /*a270*/  ULDC.64 UR6, c[0x4][0x130] ;  /* 0x01004c0000067ab9 */ /* 0x000fe20000000a00 */
[----:B---3--:R-:W-:Y:S02]  /*a280*/  IMAD.U32 R4, RZ, RZ, UR4 ;  /* 0x00000004ff047e24 */ /* 0x008fe4000f8e00ff */
        /* <DEDUP_REMOVED lines=11> */
[----:B0---4-:R-:W-:Y:S05]  /*a340*/  CALL.ABS.NOINC R14 ;  /* 0x000000000e007343 */ /* 0x011fea0003c00000 */
.L_x_9101:
[----:B------:R-:W-:Y:S01]  /*a350*/  IMAD.MOV.U32 R19, RZ, RZ, R27 ;  /* 0x000000ffff137224 */ /* 0x000fe200078e001b */
[----:B------:R-:W-:Y:S06]  /*a360*/  BRA `(.L_x_9068) ;  /* 0x00000000001c7947 */ /* 0x000fec0003800000 */
.L_x_9100:
[----:B---3--:R-:W0:Y:S01]  /*a370*/  F2I.U64.F64.TRUNC R4, R4 ;  /* 0x0000000400047311 */ /* 0x008e22000030d800 */
[----:B------:R-:W-:Y:S01]  /*a380*/  IMAD.MOV.U32 R19, RZ, RZ, R27 ;  /* 0x000000ffff137224 */ /* 0x000fe200078e001b */
[----:B0-----:R0:W-:Y:S01]  /*a390*/  STG.E.64 desc[UR36][R8.64], R4 ;  /* 0x0000000408007986 */ /* 0x0011e2000c101b24 */
[----:B------:R-:W-:Y:S05]  /*a3a0*/  BRA `(.L_x_9068) ;  /* 0x00000000000c7947 */ /* 0x000fea0003800000 */
.L_x_9099:
[----:B------:R-:W0:Y:S01]  /*a3b0*/  F2I.U32.F64.TRUNC R5, R4 ;  /* 0x0000000400057311 */ /* 0x000e22000030d000 */
[----:B------:R-:W-:Y:S01]  /*a3c0*/  IMAD.MOV.U32 R19, RZ, RZ, R27 ;  /* 0x000000ffff137224 */ /* 0x000fe200078e001b */
[----:B0-----:R0:W-:Y:S06]  /*a3d0*/  STG.E desc[UR36][R8.64], R5 ;  /* 0x0000000508007986 */ /* 0x0011ec000c101924 */
.L_x_9068:
[----:B------:R-:W-:Y:S05]  /*a3e0*/  BSYNC B6 ;  /* 0x0000000000067941 */ /* 0x000fea0003800000 */
.L_x_9067:
[----:B0-----:R-:W-:Y:S01]  /*a3f0*/  ISETP.GE.AND P0, PT, R19, R2, PT ;  /* 0x000000021300720c */ /* 0x001fe20003f06270 */
[----:B------:R-:W-:-:S12]  /*a400*/  BSSY B6, `(.L_x_9102) ;  /* 0x0000232000067945 */ /* 0x000fd80003800000 */
[----:B------:R-:W-:Y:S05]  /*a410*/  @P0 BRA `(.L_x_9103) ;  /* 0x0000002000c00947 */ /* 0x000fea0003800000 */
[----:B------:R-:W0:Y:S01]  /*a420*/  S2R R0, SR_CTAID.X ;  /* 0x0000000000007919 */ /* 0x000e220000002500 */
[----:B--23--:R-:W2:Y:S01]  /*a430*/  LDC.64 R4, c[0x0][0x218] ;  /* 0x00008600ff047b82 */ /* 0x00cea20000000a00 */
        /* <DEDUP_REMOVED lines=20> */
.L_x_9107:
[----:B------:R-:W0:Y:S02]  /*a580*/  F2I.S64.F64.TRUNC R28, R28 ;  /* 0x0000001c001c7311 */ /* 0x000e24000030d900 */
[----:B0-----:R-:W-:-:S05]  /*a590*/  IMAD.MOV.U32 R3, RZ, RZ, R28 ;  /* 0x000000ffff037224 */ /* 0x001fca00078e001c */
[----:B------:R0:W-:Y:S01]  /*a5a0*/  STG.E.U8 desc[UR36][R4.64], R3 ;  /* 0x0000000304007986 */ /* 0x0001e2000c101124 */
[----:B------:R-:W-:Y:S05]  /*a5b0*/  BRA `(.L_x_9109) ;  /* 0x0000000c00f07947 */ /* 0x000fea0003800000 */
.L_x_9106:
        /* <DEDUP_REMOVED lines=9> */
.L_x_9111:
[----:B------:R-:W0:Y:S02]  /*a650*/  F2I.F64.TRUNC R29, R28 ;  /* 0x0000001c001d7311 */ /* 0x000e24000030d100 */
[----:B0-----:R2:W-:Y:S01]  /*a660*/  STG.E desc[UR36][R4.64], R29 ;  /* 0x0000001d04007986 */ /* 0x0015e2000c101924 */
[----:B------:R-:W-:Y:S05]  /*a670*/  BRA `(.L_x_9109) ;  /* 0x0000000c00c07947 */ /* 0x000fea0003800000 */
.L_x_9110:
[----:B------:R-:W0:Y:S02]  /*a680*/  F2I.F64.TRUNC R29, R28 ;  /* 0x0000001c001d7311 */ /* 0x000e24000030d100 */
[----:B0-----:R0:W-:Y:S01]  /*a690*/  STG.E.U16 desc[UR36][R4.64], R29 ;  /* 0x0000001d04007986 */ /* 0x0011e2000c101524 */
[----:B------:R-:W-:Y:S05]  /*a6a0*/  BRA `(.L_x_9109) ;  /* 0x0000000c00b47947 */ /* 0x000fea0003800000 */
.L_x_9105:
        /* <DEDUP_REMOVED lines=13> */
.L_x_9113:
        /* <DEDUP_REMOVED lines=8> */
.L_x_9112:
        /* <DEDUP_REMOVED lines=14> */
.L_x_9115:
        /* <DEDUP_REMOVED lines=9> */
.L_x_9114:
[----:B------:R0:W-:Y:S01]  /*a970*/  STG.E.64 desc[UR36][R4.64], R28 ;  /* 0x0000001c04007986 */ /* 0x0001e2000c101b24 */
[----:B------:R-:W-:Y:S05]  /*a980*/  BRA `(.L_x_9109) ;  /* 0x0000000800fc7947 */ /* 0x000fea0003800000 */
.L_x_9104:
        /* <DEDUP_REMOVED lines=12> */
.L_x_9118:
[----:B------:R-:W-:-:S05]  /*aa50*/  CS2R R30, SRZ ;  /* 0x00000000001e7805 */ /* 0x000fca000001ff00 */
[----:B------:R0:W-:Y:S01]  /*aa60*/  STG.E.128 desc[UR36][R4.64], R28 ;  /* 0x0000001c04007986 */ /* 0x0001e2000c101d24 */
[----:B------:R-:W-:Y:S05]  /*aa70*/  BRA `(.L_x_9109) ;  /* 0x0000000800c07947 */ /* 0x000fea0003800000 */
.L_x_9117:
        /* <DEDUP_REMOVED lines=25> */
.L_x_9122:
[----:B------:R-:W-:Y:S05]  /*ac10*/  BSYNC B0 ;  /* 0x0000000000007941 */ /* 0x000fea0003800000 */
.L_x_9121:
[----:B------:R-:W-:-:S05]  /*ac20*/  LOP3.LUT R7, R0, R7, RZ, 0xfc, !PT ;  /* 0x0000000700077212 */ /* 0x000fca00078efcff */
[----:B------:R0:W-:Y:S01]  /*ac30*/  STG.E.U8 desc[UR36][R4.64], R7 ;  /* 0x0000000704007986 */ /* 0x0001e2000c101124 */
[----:B------:R-:W-:Y:S05]  /*ac40*/  BRA `(.L_x_9109) ;  /* 0x00000008004c7947 */ /* 0x000fea0003800000 */
.L_x_9120:
        /* <DEDUP_REMOVED lines=17> */
.L_x_9124:
[----:B------:R-:W-:Y:S01]  /*ad60*/  IMAD.MOV.U32 R0, RZ, RZ, 0x7f ;  /* 0x0000007fff007424 */ /* 0x000fe200078e00ff */
[----:B------:R-:W-:-:S04]  /*ad70*/  ISETP.GT.U32.AND P0, PT, R3, 0x7f800000, PT ;  /* 0x7f8000000300780c */ /* 0x000fc80003f04070 */
[----:B------:R-:W-:-:S09]  /*ad80*/  SEL R0, R0, 0x7c, P0 ;  /* 0x0000007c00007807 */ /* 0x000fd20000000000 */
.L_x_9125:
[----:B------:R-:W-:Y:S05]  /*ad90*/  BSYNC B0 ;  /* 0x0000000000007941 */ /* 0x000fea0003800000 */
.L_x_9123:
[----:B------:R-:W-:-:S04]  /*ada0*/  LOP3.LUT R3, R7, 0x80000000, RZ, 0xc0, !PT ;  /* 0x8000000007037812 */ /* 0x000fc800078ec0ff */
[----:B------:R-:W-:-:S04]  /*adb0*/  SHF.R.U32.HI R3, RZ, 0x18, R3 ;  /* 0x00000018ff037819 */ /* 0x000fc80000011603 */
[----:B------:R-:W-:-:S05]  /*adc0*/  LOP3.LUT R3, R0, R3, RZ, 0xfc, !PT ;  /* 0x0000000300037212 */ /* 0x000fca00078efcff */
[----:B------:R0:W-:Y:S01]  /*add0*/  STG.E.U8 desc[UR36][R4.64], R3 ;  /* 0x0000000304007986 */ /* 0x0001e2000c101124 */
[----:B------:R-:W-:Y:S05]  /*ade0*/  BRA `(.L_x_9109) ;  /* 0x0000000400e47947 */ /* 0x000fea0003800000 */
.L_x_9119:
        /* <DEDUP_REMOVED lines=8> */
.L_x_9116:
        /* <DEDUP_REMOVED lines=11> */
.L_x_9128:
        /* <DEDUP_REMOVED lines=21> */
.L_x_9131:
[----:B------:R-:W-:-:S04]  /*b070*/  LOP3.LUT R0, R7, 0x80000000, RZ, 0xc0, !PT ;  /* 0x8000000007007812 */ /* 0x000fc800078ec0ff */
[----:B------:R-:W-:-:S04]  /*b080*/  SHF.R.U32.HI R0, RZ, 0x18, R0 ;  /* 0x00000018ff007819 */ /* 0x000fc80000011600 */
[----:B------:R-:W-:-:S07]  /*b090*/  LOP3.LUT R0, R3, R0, RZ, 0xfc, !PT ;  /* 0x0000000003007212 */ /* 0x000fce00078efcff */
.L_x_9130:
[----:B------:R-:W-:Y:S05]  /*b0a0*/  BSYNC B0 ;  /* 0x0000000000007941 */ /* 0x000fea0003800000 */
.L_x_9129:
[----:B------:R0:W-:Y:S01]  /*b0b0*/  STG.E.U8 desc[UR36][R4.64], R0 ;  /* 0x0000000004007986 */ /* 0x0001e2000c101124 */
[----:B------:R-:W-:Y:S05]  /*b0c0*/  BRA `(.L_x_9109) ;  /* 0x00000004002c7947 */ /* 0x000fea0003800000 */
.L_x_9127:
        /* <DEDUP_REMOVED lines=21> */
.L_x_9134:
[----:B------:R-:W-:-:S04]  /*b220*/  LOP3.LUT R0, R7, 0x80000000, RZ, 0xc0, !PT ;  /* 0x8000000007007812 */ /* 0x000fc800078ec0ff */
[----:B------:R-:W-:-:S04]  /*b230*/  SHF.R.U32.HI R0, RZ, 0x18, R0 ;  /* 0x00000018ff007819 */ /* 0x000fc80000011600 */
[----:B------:R-:W-:-:S07]  /*b240*/  LOP3.LUT R0, R3, R0, RZ, 0xfc, !PT ;  /* 0x0000000003007212 */ /* 0x000fce00078efcff */
.L_x_9133:
[----:B------:R-:W-:Y:S05]  /*b250*/  BSYNC B0 ;  /* 0x0000000000007941 */ /* 0x000fea0003800000 */
.L_x_9132:
[----:B------:R0:W-:Y:S01]  /*b260*/  STG.E.U8 desc[UR36][R4.64], R0 ;  /* 0x0000000004007986 */ /* 0x0001e2000c101124 */
[----:B------:R-:W-:Y:S05]  /*b270*/  BRA `(.L_x_9109) ;  /* 0x0000000000c07947 */ /* 0x000fea0003800000 */
.L_x_9126:
        /* <DEDUP_REMOVED lines=26> */
.L_x_9108:
        /* <DEDUP_REMOVED lines=16> */
.L_x_9137:
[----:B------:R-:W-:Y:S05]  /*b520*/  BRA `(.L_x_9109) ;  /* 0x0000000000147947 */ /* 0x000fea0003800000 */
.L_x_9136:
[----:B------:R-:W0:Y:S02]  /*b530*/  F2I.U64.F64.TRUNC R28, R28 ;  /* 0x0000001c001c7311 */ /* 0x000e24000030d800 */
[----:B0-----:R0:W-:Y:S01]  /*b540*/  STG.E.64 desc[UR36][R4.64], R28 ;  /* 0x0000001c04007986 */ /* 0x0011e2000c101b24 */
[----:B------:R-:W-:Y:S05]  /*b550*/  BRA `(.L_x_9109) ;  /* 0x0000000000087947 */ /* 0x000fea0003800000 */
.L_x_9135:
[----:B------:R-:W0:Y:S02]  /*b560*/  F2I.U32.F64.TRUNC R29, R28 ;  /* 0x0000001c001d7311 */ /* 0x000e24000030d000 */
[----:B0-----:R0:W-:Y:S02]  /*b570*/  STG.E desc[UR36][R4.64], R29 ;  /* 0x0000001d04007986 */ /* 0x0011e4000c101924 */
.L_x_9109:
[----:B------:R-:W-:-:S05]  /*b580*/  VIADD R19, R19, 0x80 ;  /* 0x0000008013137836 */ /* 0x000fca0000000000 */
[----:B------:R-:W-:-:S13]  /*b590*/  ISETP.GE.AND P0, PT, R19, R2, PT ;  /* 0x000000021300720c */ /* 0x000fda0003f06270 */
[----:B------:R-:W-:Y:S05]  /*b5a0*/  @P0 BRA `(.L_x_9103) ;  /* 0x00000010005c0947 */ /* 0x000fea0003800000 */
[----:B0-----:R-:W0:Y:S01]  /*b5b0*/  S2R R0, SR_CTAID.X ;  /* 0x0000000000007919 */ /* 0x001e220000002500 */
[----:B-123--:R-:W1:Y:S01]  /*b5c0*/  LDC.64 R4, c[0x0][0x218] ;  /* 0x00008600ff047b82 */ /* 0x00ee620000000a00 */
        /* <DEDUP_REMOVED lines=20> */
.L_x_9141:
[----:B------:R-:W0:Y:S02]  /*b710*/  F2I.S64.F64.TRUNC R24, R24 ;  /* 0x0000001800187311 */ /* 0x000e24000030d900 */
[----:B0-----:R-:W-:-:S05]  /*b720*/  IMAD.MOV.U32 R3, RZ, RZ, R24 ;  /* 0x000000ffff037224 */ /* 0x001fca00078e0018 */
[----:B------:R0:W-:Y:S01]  /*b730*/  STG.E.U8 desc[UR36][R4.64], R3 ;  /* 0x0000000304007986 */ /* 0x0001e2000c101124 */
[----:B------:R-:W-:Y:S05]  /*b740*/  BRA `(.L_x_9143) ;  /* 0x0000000c00f07947 */ /* 0x000fea0003800000 */
.L_x_9140:
        /* <DEDUP_REMOVED lines=9> */
.L_x_9145:
[----:B------:R-:W0:Y:S02]  /*b7e0*/  F2I.F64.TRUNC R25, R24 ;  /* 0x0000001800197311 */ /* 0x000e24000030d100 */
[----:B0-----:R0:W-:Y:S01]  /*b7f0*/  STG.E desc[UR36][R4.64], R25 ;  /* 0x0000001904007986 */ /* 0x0011e2000c101924 */
[----:B------:R-:W-:Y:S05]  /*b800*/  BRA `(.L_x_9143) ;  /* 0x0000000c00c07947 */ /* 0x000fea0003800000 */
.L_x_9144:
[----:B------:R-:W0:Y:S02]  /*b810*/  F2I.F64.TRUNC R25, R24 ;  /* 0x0000001800197311 */ /* 0x000e24000030d100 */
[----:B0-----:R0:W-:Y:S01]  /*b820*/  STG.E.U16 desc[UR36][R4.64], R25 ;  /* 0x0000001904007986 */ /* 0x0011e2000c101524 */
[----:B------:R-:W-:Y:S05]  /*b830*/  BRA `(.L_x_9143) ;  /* 0x0000000c00b47947 */ /* 0x000fea0003800000 */
.L_x_9139:
        /* <DEDUP_REMOVED lines=13> */
.L_x_9147:
        /* <DEDUP_REMOVED lines=8> */
.L_x_9146:
        /* <DEDUP_REMOVED lines=14> */
.L_x_9149:
        /* <DEDUP_REMOVED lines=9> */
.L_x_9148:
[----:B------:R0:W-:Y:S01]  /*bb00*/  STG.E.64 desc[UR36][R4.64], R24 ;  /* 0x0000001804007986 */ /* 0x0001e2000c101b24 */
[----:B------:R-:W-:Y:S05]  /*bb10*/  BRA `(.L_x_9143) ;  /* 0x0000000800fc7947 */ /* 0x000fea0003800000 */
.L_x_9138:
        /* <DEDUP_REMOVED lines=12> */
.L_x_9152:
[----:B------:R-:W-:-:S05]  /*bbe0*/  CS2R R26, SRZ ;  /* 0x00000000001a7805 */ /* 0x000fca000001ff00 */
[----:B------:R1:W-:Y:S01]  /*bbf0*/  STG.E.128 desc[UR36][R4.64], R24 ;  /* 0x0000001804007986 */ /* 0x0003e2000c101d24 */
[----:B------:R-:W-:Y:S05]  /*bc00*/  BRA `(.L_x_9143) ;  /* 0x0000000800c07947 */ /* 0x000fea0003800000 */
.L_x_9151:
        /* <DEDUP_REMOVED lines=25> */
.L_x_9156:
[----:B------:R-:W-:Y:S05]  /*bda0*/  BSYNC B0 ;  /* 0x0000000000007941 */ /* 0x000fea0003800000 */
.L_x_9155:
[----:B------:R-:W-:-:S05]  /*bdb0*/  LOP3.LUT R7, R0, R7, RZ, 0xfc, !PT ;  /* 0x0000000700077212 */ /* 0x000fca00078efcff */
[----:B------:R0:W-:Y:S01]  /*bdc0*/  STG.E.U8 desc[UR36][R4.64], R7 ;  /* 0x0000000704007986 */ /* 0x0001e2000c101124 */
[----:B------:R-:W-:Y:S05]  /*bdd0*/  BRA `(.L_x_9143) ;  /* 0x00000008004c7947 */ /* 0x000fea0003800000 */
.L_x_9154:
        /* <DEDUP_REMOVED lines=17> */
.L_x_9158:
[----:B------:R-:W-:Y:S01]  /*bef0*/  IMAD.MOV.U32 R0, RZ, RZ, 0x7f ;  /* 0x0000007fff007424 */ /* 0x000fe200078e00ff */
[----:B------:R-:W-:-:S04]  /*bf00*/  ISETP.GT.U32.AND P0, PT, R3, 0x7f800000, PT ;  /* 0x7f8000000300780c */ /* 0x000fc80003f04070 */
[----:B------:R-:W-:-:S09]  /*bf10*/  SEL R0, R0, 0x7c, P0 ;  /* 0x0000007c00007807 */ /* 0x000fd20000000000 */
.L_x_9159:
[----:B------:R-:W-:Y:S05]  /*bf20*/  BSYNC B0 ;  /* 0x0000000000007941 */ /* 0x000fea0003800000 */
.L_x_9157:
[----:B------:R-:W-:-:S04]  /*bf30*/  LOP3.LUT R3, R7, 0x80000000, RZ, 0xc0, !PT ;  /* 0x8000000007037812 */ /* 0x000fc800078ec0ff */
[----:B------:R-:W-:-:S04]  /*bf40*/  SHF.R.U32.HI R3, RZ, 0x18, R3 ;  /* 0x00000018ff037819 */ /* 0x000fc80000011603 */
[----:B------:R-:W-:-:S05]  /*bf50*/  LOP3.LUT R3, R0, R3, RZ, 0xfc, !PT ;  /* 0x0000000300037212 */ /* 0x000fca00078efcff */
[----:B------:R3:W-:Y:S01]  /*bf60*/  STG.E.U8 desc[UR36][R4.64], R3 ;  /* 0x0000000304007986 */ /* 0x0007e2000c101124 */
[----:B------:R-:W-:Y:S05]  /*bf70*/  BRA `(.L_x_9143) ;  /* 0x0000000400e47947 */ /* 0x000fea0003800000 */
.L_x_9153:
        /* <DEDUP_REMOVED lines=8> */
.L_x_9150:
        /* <DEDUP_REMOVED lines=11> */
.L_x_9162:
        /* <DEDUP_REMOVED lines=21> */
.L_x_9165:
[----:B------:R-:W-:-:S04]  /*c200*/  LOP3.LUT R0, R7, 0x80000000, RZ, 0xc0, !PT ;  /* 0x8000000007007812 */ /* 0x000fc800078ec0ff */
[----:B------:R-:W-:-:S04]  /*c210*/  SHF.R.U32.HI R0, RZ, 0x18, R0 ;  /* 0x00000018ff007819 */ /* 0x000fc80000011600 */
[----:B------:R-:W-:-:S07]  /*c220*/  LOP3.LUT R0, R3, R0, RZ, 0xfc, !PT ;  /* 0x0000000003007212 */ /* 0x000fce00078efcff */
.L_x_9164:
[----:B------:R-:W-:Y:S05]  /*c230*/  BSYNC B0 ;  /* 0x0000000000007941 */ /* 0x000fea0003800000 */
.L_x_9163:
[----:B------:R0:W-:Y:S01]  /*c240*/  STG.E.U8 desc[UR36][R4.64], R0 ;  /* 0x0000000004007986 */ /* 0x0001e2000c101124 */
[----:B------:R-:W-:Y:S05]  /*c250*/  BRA `(.L_x_9143) ;  /* 0x00000004002c7947 */ /* 0x000fea0003800000 */
.L_x_9161:
        /* <DEDUP_REMOVED lines=21> */
.L_x_9168:
[----:B------:R-:W-:-:S04]  /*c3b0*/  LOP3.LUT R0, R7, 0x80000000, RZ, 0xc0, !PT ;  /* 0x8000000007007812 */ /* 0x000fc800078ec0ff */
[----:B------:R-:W-:-:S04]  /*c3c0*/  SHF.R.U32.HI R0, RZ, 0x18, R0 ;  /* 0x00000018ff007819 */ /* 0x000fc80000011600 */
[----:B------:R-:W-:-:S07]  /*c3d0*/  LOP3.LUT R0, R3, R0, RZ, 0xfc, !PT ;  /* 0x0000000003007212 */ /* 0x000fce00078efcff */
.L_x_9167:
[----:B------:R-:W-:Y:S05]  /*c3e0*/  BSYNC B0 ;  /* 0x0000000000007941 */ /* 0x000fea0003800000 */
.L_x_9166:
[----:B------:R0:W-:Y:S01]  /*c3f0*/  STG.E.U8 desc[UR36][R4.64], R0 ;  /* 0x0000000004007986 */ /* 0x0001e2000c101124 */
[----:B------:R-:W-:Y:S05]  /*c400*/  BRA `(.L_x_9143) ;  /* 0x0000000000c07947 */ /* 0x000fea0003800000 */
.L_x_9160:
        /* <DEDUP_REMOVED lines=26> */
.L_x_9142:
        /* <DEDUP_REMOVED lines=16> */
.L_x_9171:
[----:B------:R-:W-:Y:S05]  /*c6b0*/  BRA `(.L_x_9143) ;  /* 0x0000000000147947 */ /* 0x000fea0003800000 */
.L_x_9170:
[----:B------:R-:W0:Y:S02]  /*c6c0*/  F2I.U64.F64.TRUNC R24, R24 ;  /* 0x0000001800187311 */ /* 0x000e24000030d800 */
[----:B0-----:R0:W-:Y:S01]  /*c6d0*/  STG.E.64 desc[UR36][R4.64], R24 ;  /* 0x0000001804007986 */ /* 0x0011e2000c101b24 */
[----:B------:R-:W-:Y:S05]  /*c6e0*/  BRA `(.L_x_9143) ;  /* 0x0000000000087947 */ /* 0x000fea0003800000 */
.L_x_9169:
[----:B------:R-:W0:Y:S02]  /*c6f0*/  F2I.U32.F64.TRUNC R25, R24 ;  /* 0x0000001800197311 */ /* 0x000e24000030d000 */
[----:B0-----:R0:W-:Y:S02]  /*c700*/  STG.E desc[UR36][R4.64], R25 ;  /* 0x0000001904007986 */ /* 0x0011e4000c101924 */
.L_x_9143:
[----:B------:R-:W-:-:S07]  /*c710*/  VIADD R19, R19, 0x80 ;  /* 0x0000008013137836 */ /* 0x000fce0000000000 */
.L_x_9103:
[----:B------:R-:W-:Y:S05]  /*c720*/  BSYNC B6 ;  /* 0x0000000000067941 */ /* 0x000fea0003800000 */
.L_x_9102:
[----:B------:R-:W-:-:S13]  /*c730*/  ISETP.GE.AND P0, PT, R19, R2, PT ;  /* 0x000000021300720c */ /* 0x000fda0003f06270 */
[----:B------:R-:W-:Y:S05]  /*c740*/  @P0 EXIT ;  /* 0x000000000000094d */ /* 0x000fea0003800000 */
[----:B0-2---:R-:W0:Y:S01]  /*c750*/  S2R R0, SR_CTAID.X ;  /* 0x0000000000007919 */ /* 0x005e220000002500 */
[----:B---3--:R-:W2:Y:S01]  /*c760*/  LDC.64 R2, c[0x0][0x218] ;  /* 0x00008600ff027b82 */ /* 0x008ea20000000a00 */
[----:B------:R-:W-:Y:S01]  /*c770*/  ULDC UR4, c[0x0][0x244] ;  /* 0x0000910000047ab9 */ /* 0x000fe20000000800 */
[----:B0-----:R-:W-:Y:S01]  /*c780*/  IMAD R19, R0, 0x200, R19 ;  /* 0x0000020000137824 */ /* 0x001fe200078e0213 */
[----:B-1----:R-:W-:-:S03]  /*c790*/  PRMT R0, R18, 0x9910, RZ ;  /* 0x0000991012007816 */ /* 0x002fc600000000ff */
        /* <DEDUP_REMOVED lines=16> */
.L_x_9175:
[----:B------:R-:W0:Y:S02]  /*c8a0*/  F2I.S64.F64.TRUNC R16, R16 ;  /* 0x0000001000107311 */ /* 0x000e24000030d900 */
[----:B0-----:R-:W-:-:S05]  /*c8b0*/  IMAD.MOV.U32 R5, RZ, RZ, R16 ;  /* 0x000000ffff057224 */ /* 0x001fca00078e0010 */
[----:B------:R-:W-:Y:S01]  /*c8c0*/  STG.E.U8 desc[UR36][R2.64], R5 ;  /* 0x0000000502007986 */ /* 0x000fe2000c101124 */
[----:B------:R-:W-:Y:S05]  /*c8d0*/  EXIT ;  /* 0x000000000000794d */ /* 0x000fea0003800000 */
.L_x_9174:
        /* <DEDUP_REMOVED lines=9> */
.L_x_9178:
[----:B------:R-:W0:Y:S02]  /*c970*/  F2I.F64.TRUNC R17, R16 ;  /* 0x0000001000117311 */ /* 0x000e24000030d100 */
[----:B0-----:R-:W-:Y:S01]  /*c980*/  STG.E desc[UR36][R2.64], R17 ;  /* 0x0000001102007986 */ /* 0x001fe2000c101924 */
[----:B------:R-:W-:Y:S05]  /*c990*/  EXIT ;  /* 0x000000000000794d */ /* 0x000fea0003800000 */
.L_x_9177:
[----:B------:R-:W0:Y:S02]  /*c9a0*/  F2I.F64.TRUNC R17, R16 ;  /* 0x0000001000117311 */ /* 0x000e24000030d100 */
[----:B0-----:R-:W-:Y:S01]  /*c9b0*/  STG.E.U16 desc[UR36][R2.64], R17 ;  /* 0x0000001102007986 */ /* 0x001fe2000c101524 */
[----:B------:R-:W-:Y:S05]  /*c9c0*/  EXIT ;  /* 0x000000000000794d */ /* 0x000fea0003800000 */
.L_x_9173:
        /* <DEDUP_REMOVED lines=13> */
.L_x_9180:
        /* <DEDUP_REMOVED lines=8> */
.L_x_9179:
        /* <DEDUP_REMOVED lines=14> */
.L_x_9182:
        /* <DEDUP_REMOVED lines=9> */
.L_x_9181:
[----:B------:R-:W-:Y:S01]  /*cc90*/  STG.E.64 desc[UR36][R2.64], R16 ;  /* 0x0000001002007986 */ /* 0x000fe2000c101b24 */
[----:B------:R-:W-:Y:S05]  /*cca0*/  EXIT ;  /* 0x000000000000794d */ /* 0x000fea0003800000 */
.L_x_9172:
        /* <DEDUP_REMOVED lines=12> */
.L_x_9185:
[----:B------:R-:W-:-:S05]  /*cd70*/  CS2R R18, SRZ ;  /* 0x0000000000127805 */ /* 0x000fca000001ff00 */
[----:B------:R-:W-:Y:S01]  /*cd80*/  STG.E.128 desc[UR36][R2.64], R16 ;  /* 0x0000001002007986 */ /* 0x000fe2000c101d24 */
[----:B------:R-:W-:Y:S05]  /*cd90*/  EXIT ;  /* 0x000000000000794d */ /* 0x000fea0003800000 */
.L_x_9184:
        /* <DEDUP_REMOVED lines=25> */
.L_x_9189:
[----:B------:R-:W-:Y:S05]  /*cf30*/  BSYNC B0 ;  /* 0x0000000000007941 */ /* 0x000fea0003800000 */
.L_x_9188:
[----:B------:R-:W-:-:S05]  /*cf40*/  LOP3.LUT R5, R0, R5, RZ, 0xfc, !PT ;  /* 0x0000000500057212 */ /* 0x000fca00078efcff */
[----:B------:R-:W-:Y:S01]  /*cf50*/  STG.E.U8 desc[UR36][R2.64], R5 ;  /* 0x0000000502007986 */ /* 0x000fe2000c101124 */
[----:B------:R-:W-:Y:S05]  /*cf60*/  EXIT ;  /* 0x000000000000794d */ /* 0x000fea0003800000 */
.L_x_9187:
        /* <DEDUP_REMOVED lines=17> */
.L_x_9191:
[----:B------:R-:W-:Y:S01]  /*d080*/  IMAD.MOV.U32 R0, RZ, RZ, 0x7f ;  /* 0x0000007fff007424 */ /* 0x000fe200078e00ff */
[----:B------:R-:W-:-:S04]  /*d090*/  ISETP.GT.U32.AND P0, PT, R4, 0x7f800000, PT ;  /* 0x7f8000000400780c */ /* 0x000fc80003f04070 */
[----:B------:R-:W-:-:S09]  /*d0a0*/  SEL R0, R0, 0x7c, P0 ;  /* 0x0000007c00007807 */ /* 0x000fd20000000000 */
.L_x_9192:
[----:B------:R-:W-:Y:S05]  /*d0b0*/  BSYNC B0 ;  /* 0x0000000000007941 */ /* 0x000fea0003800000 */
.L_x_9190:
[----:B------:R-:W-:-:S04]  /*d0c0*/  LOP3.LUT R4, R5, 0x80000000, RZ, 0xc0, !PT ;  /* 0x8000000005047812 */ /* 0x000fc800078ec0ff */
[----:B------:R-:W-:-:S04]  /*d0d0*/  SHF.R.U32.HI R5, RZ, 0x18, R4 ;  /* 0x00000018ff057819 */ /* 0x000fc80000011604 */
[----:B------:R-:W-:-:S05]  /*d0e0*/  LOP3.LUT R5, R0, R5, RZ, 0xfc, !PT ;  /* 0x0000000500057212 */ /* 0x000fca00078efcff */
[----:B------:R-:W-:Y:S01]  /*d0f0*/  STG.E.U8 desc[UR36][R2.64], R5 ;  /* 0x0000000502007986 */ /* 0x000fe2000c101124 */
[----:B------:R-:W-:Y:S05]  /*d100*/  EXIT ;  /* 0x000000000000794d */ /* 0x000fea0003800000 */
.L_x_9186:
        /* <DEDUP_REMOVED lines=8> */
.L_x_9183:
        /* <DEDUP_REMOVED lines=11> */
.L_x_9195:
        /* <DEDUP_REMOVED lines=21> */
.L_x_9198:
[----:B------:R-:W-:-:S04]  /*d390*/  LOP3.LUT R0, R7, 0x80000000, RZ, 0xc0, !PT ;  /* 0x8000000007007812 */ /* 0x000fc800078ec0ff */
[----:B------:R-:W-:-:S04]  /*d3a0*/  SHF.R.U32.HI R5, RZ, 0x18, R0 ;  /* 0x00000018ff057819 */ /* 0x000fc80000011600 */
[----:B------:R-:W-:-:S04]  /*d3b0*/  LOP3.LUT R4, R4, R5, RZ, 0xfc, !PT ;  /* 0x0000000504047212 */ /* 0x000fc800078efcff */
[----:B------:R-:W-:-:S07]  /*d3c0*/  PRMT R0, R4, 0x7610, R0 ;  /* 0x0000761004007816 */ /* 0x000fce0000000000 */
.L_x_9197:
[----:B------:R-:W-:Y:S05]  /*d3d0*/  BSYNC B0 ;  /* 0x0000000000007941 */ /* 0x000fea0003800000 */
.L_x_9196:
[----:B------:R-:W-:Y:S01]  /*d3e0*/  STG.E.U8 desc[UR36][R2.64], R0 ;  /* 0x0000000002007986 */ /* 0x000fe2000c101124 */
[----:B------:R-:W-:Y:S05]  /*d3f0*/  EXIT ;  /* 0x000000000000794d */ /* 0x000fea0003800000 */
.L_x_9194:
        /* <DEDUP_REMOVED lines=21> */
.L_x_9201:
[----:B------:R-:W-:-:S04]  /*d550*/  LOP3.LUT R0, R7, 0x80000000, RZ, 0xc0, !PT ;  /* 0x8000000007007812 */ /* 0x000fc800078ec0ff */
[----:B------:R-:W-:-:S04]  /*d560*/  SHF.R.U32.HI R5, RZ, 0x18, R0 ;  /* 0x00000018ff057819 */ /* 0x000fc80000011600 */
[----:B------:R-:W-:-:S04]  /*d570*/  LOP3.LUT R4, R4, R5, RZ, 0xfc, !PT ;  /* 0x0000000504047212 */ /* 0x000fc800078efcff */
[----:B------:R-:W-:-:S07]  /*d580*/  PRMT R0, R4, 0x7610, R0 ;  /* 0x0000761004007816 */ /* 0x000fce0000000000 */
.L_x_9200:
[----:B------:R-:W-:Y:S05]  /*d590*/  BSYNC B0 ;  /* 0x0000000000007941 */ /* 0x000fea0003800000 */
.L_x_9199:
[----:B------:R-:W-:Y:S01]  /*d5a0*/  STG.E.U8 desc[UR36][R2.64], R0 ;  /* 0x0000000002007986 */ /* 0x000fe2000c101124 */
[----:B------:R-:W-:Y:S05]  /*d5b0*/  EXIT ;  /* 0x000000000000794d */ /* 0x000fea0003800000 */
.L_x_9193:
        /* <DEDUP_REMOVED lines=26> */
.L_x_9176:
        /* <DEDUP_REMOVED lines=16> */
.L_x_9204:
[----:B------:R-:W-:Y:S05]  /*d860*/  EXIT ;  /* 0x000000000000794d */ /* 0x000fea0003800000 */
.L_x_9203:
[----:B------:R-:W0:Y:S02]  /*d870*/  F2I.U64.F64.TRUNC R16, R16 ;  /* 0x0000001000107311 */ /* 0x000e24000030d800 */
[----:B0-----:R-:W-:Y:S01]  /*d880*/  STG.E.64 desc[UR36][R2.64], R16 ;  /* 0x0000001002007986 */ /* 0x001fe2000c101b24 */
[----:B------:R-:W-:Y:S05]  /*d890*/  EXIT ;  /* 0x000000000000794d */ /* 0x000fea0003800000 */
.L_x_9202:
[----:B------:R-:W0:Y:S02]  /*d8a0*/  F2I.U32.F64.TRUNC R17, R16 ;  /* 0x0000001000117311 */ /* 0x000e24000030d000 */
[----:B0-----:R-:W-:Y:S01]  /*d8b0*/  STG.E desc[UR36][R2.64], R17 ;  /* 0x0000001102007986 */ /* 0x001fe2000c101924 */
[----:B------:R-:W-:Y:S05]  /*d8c0*/  EXIT ;  /* 0x000000000000794d */ /* 0x000fea0003800000 */
        .weak           $__internal_8_$__cuda_sm20_dblrcp_rn_slowpath_v3
        .type           $__internal_8_$__cuda_sm20_dblrcp_rn_slowpath_v3,@function
        .size           $__internal_8_$__cuda_sm20_dblrcp_rn_slowpath_v3,(.L_x_9566 - $__internal_8_$__cuda_sm20_dblrcp_rn_slowpath_v3)
$__internal_8_$__cuda_sm20_dblrcp_rn_slowpath_v3:
        /* <DEDUP_REMOVED lines=26> */
.L_x_9208:
        /* <DEDUP_REMOVED lines=9> */
.L_x_9206:
[----:B------:R-:W-:Y:S01]  /*db00*/  LOP3.LUT R13, R7, 0x80000, RZ, 0xfc, !PT ;  /* 0x00080000070d7812 */ /* 0x000fe200078efcff */
[----:B------:R-:W-:-:S07]  /*db10*/  IMAD.MOV.U32 R12, RZ, RZ, R6 ;  /* 0x000000ffff0c7224 */ /* 0x000fce00078e0006 */
.L_x_9207:
[----:B------:R-:W-:Y:S05]  /*db20*/  BSYNC B2 ;  /* 0x0000000000027941 */ /* 0x000fea0003800000 */
.L_x_9205:
[----:B------:R-:W-:Y:S02]  /*db30*/  IMAD.MOV.U32 R11, RZ, RZ, 0x0 ;  /* 0x00000000ff0b7424 */ /* 0x000fe400078e00ff */
[----:B------:R-:W-:Y:S02]  /*db40*/  IMAD.MOV.U32 R8, RZ, RZ, R12 ;  /* 0x000000ffff087224 */ /* 0x000fe400078e000c */
[----:B------:R-:W-:Y:S01]  /*db50*/  IMAD.MOV.U32 R9, RZ, RZ, R13 ;  /* 0x000000ffff097224 */ /* 0x000fe200078e000d */
[----:B------:R-:W-:Y:S06]  /*db60*/  RET.REL.NODEC R10 `(_ZN2at6native27unrolled_elementwise_kernelIZZZNS0_10glu_kernelERNS_18TensorIteratorBaseEENKUlvE_clEvENKUlvE_clEvEUlddE_St5arrayIPcLm3EELi4E23TrivialOffsetCalculatorILi2EjESA_ILi1EjENS0_6memory12LoadWithCastILi2EEENSD_13StoreWithCastILi1EEEEEviT_T0_T2_T3_T4_T5_) ;  /* 0xffffff240a247950 */ /* 0x000fec0003c3ffff */
.L_x_9209:
        /* <DEDUP_REMOVED lines=9> */
.L_x_9566:


//--------------------- .text._ZN2at6native18elementwise_kernelILi128ELi2EZNS0_22gpu_kernel_impl_nocastIZZZNS0_10glu_kernelERNS_18TensorIteratorBaseEENKUlvE_clEvENKUlvE_clEvEUlddE_EEvS4_RKT_EUliE_EEviT1_ --------------------------
	.section	.text._ZN2at6native18elementwise_kernelILi128ELi2EZNS0_22gpu_kernel_impl_nocastIZZZNS0_10glu_kernelERNS_18TensorIteratorBaseEENKUlvE_clEvENKUlvE_clEvEUlddE_EEvS4_RKT_EUliE_EEviT1_,"ax",@progbits
	.align	128
        .global         _ZN2at6native18elementwise_kernelILi128ELi2EZNS0_22gpu_kernel_impl_nocastIZZZNS0_10glu_kernelERNS_18TensorIteratorBaseEENKUlvE_clEvENKUlvE_clEvEUlddE_EEvS4_RKT_EUliE_EEviT1_
        .type           _ZN2at6native18elementwise_kernelILi128ELi2EZNS0_22gpu_kernel_impl_nocastIZZZNS0_10glu_kernelERNS_18TensorIteratorBaseEENKUlvE_clEvENKUlvE_clEvEUlddE_EEvS4_RKT_EUliE_EEviT1_,@function
        .size           _ZN2at6native18elementwise_kernelILi128ELi2EZNS0_22gpu_kernel_impl_nocastIZZZNS0_10glu_kernelERNS_18TensorIteratorBaseEENKUlvE_clEvENKUlvE_clEvEUlddE_EEvS4_RKT_EUliE_EEviT1_,(.L_x_9567 - _ZN2at6native18elementwise_kernelILi128ELi2EZNS0_22gpu_kernel_impl_nocastIZZZNS0_10glu_kernelERNS_18TensorIteratorBaseEENKUlvE_clEvENKUlvE_clEvEUlddE_EEvS4_RKT_EUliE_EEviT1_)
        .other          _ZN2at6native18elementwise_kernelILi128ELi2EZNS0_22gpu_kernel_impl_nocastIZZZNS0_10glu_kernelERNS_18TensorIteratorBaseEENKUlvE_clEvENKUlvE_clEvEUlddE_EEvS4_RKT_EUliE_EEviT1_,@"STO_CUDA_ENTRY STV_DEFAULT"
_ZN2at6native18elementwise_kernelILi128ELi2EZNS0_22gpu_kernel_impl_nocastIZZZNS0_10glu_kernelERNS_18TensorIteratorBaseEENKUlvE_clEvENKUlvE_clEvEUlddE_EEvS4_RKT_EUliE_EEviT1_:
.text._ZN2at6native18elementwise_kernelILi128ELi2EZNS0_22gpu_kernel_impl_nocastIZZZNS0_10glu_kernelERNS_18TensorIteratorBaseEENKUlvE_clEvENKUlvE_clEvEUlddE_EEvS4_RKT_EUliE_EEviT1_:
        /* <DEDUP_REMOVED lines=339> */
[----:B------:R-:W-:Y:S01]  /*1530*/  IMAD.MOV.U32 R6, RZ, RZ, RZ ;  /* 0x000000ffff067224 */ /* 0x000fe200078e00ff */
[----:B------:R-:W-:Y:S01]  /*1540*/  ULDC.64 UR8, c[0x0][0x330] ;  /* 0x0000cc0000087ab9 */ /* 0x000fe20000000a00 */
[----:B------:R-:W-:Y:S02]  /*1550*/  ULDC UR6, c[0x0][0x338] ;  /* 0x0000ce0000067ab9 */ /* 0x000fe40000000800 */
[----:B------:R-:W-:-:S05]  /*1560*/  IMAD.HI.U32 R12, R7, UR9, R6 ;  /* 0x00000009070c7c27 */ /* 0x000fca000f8e0006 */
[----:B------:R-:W-:Y:S01]  /*1570*/  SHF.R.U32.HI R13, RZ, UR6, R12 ;  /* 0x00000006ff0d7c19 */ /* 0x000fe2000801160c */
[----:B------:R-:W-:Y:S02]  /*1580*/  ULDC UR6, c[0x0][0x45c] ;  /* 0x0001170000067ab9 */ /* 0x000fe40000000800 */
[----:B------:R-:W0:Y:S01]  /*1590*/  @P0 LDC.64 R14, c[0x0][0x340] ;  /* 0x0000d000ff0e0b82 */ /* 0x000e220000000a00 */
[----:B------:R-:W-:Y:S02]  /*15a0*/  @P0 MOV R12, RZ ;  /* 0x000000ff000c0202 */ /* 0x000fe40000000f00 */
[----:B------:R-:W-:-:S05]  /*15b0*/  IADD3 R5, -R13, RZ, RZ ;  /* 0x000000ff0d057210 */ /* 0x000fca0007ffe1ff */
[----:B------:R-:W1:Y:S01]  /*15c0*/  @P0 LDC R17, c[0x0][0x33c] ;  /* 0x0000cf00ff110b82 */ /* 0x000e620000000800 */
[----:B------:R-:W-:Y:S01]  /*15d0*/  IMAD R7, R5, UR8, R7 ;  /* 0x0000000805077c24 */ /* 0x000fe2000f8e0207 */
[----:B------:R-:W-:-:S03]  /*15e0*/  ULDC.64 UR8, c[0x0][0x460] ;  /* 0x0001180000087ab9 */ /* 0x000fc60000000a00 */
[C---:B------:R-:W-:Y:S02]  /*15f0*/  IMAD R9, R7.reuse, UR6, R9 ;  /* 0x0000000607097c24 */ /* 0x040fe4000f8e0209 */
[C---:B------:R-:W-:Y:S01]  /*1600*/  IMAD R2, R7.reuse, UR8, R2 ;  /* 0x0000000807027c24 */ /* 0x040fe2000f8e0202 */
[----:B------:R-:W2:Y:S01]  /*1610*/  @P0 LDC.64 R10, c[0x0][0x468] ;  /* 0x00011a00ff0a0b82 */ /* 0x000ea20000000a00 */
[----:B------:R-:W-:-:S07]  /*1620*/  IMAD R4, R7, UR9, R4 ;  /* 0x0000000907047c24 */ /* 0x000fce000f8e0204 */
        /* <DEDUP_REMOVED lines=8> */
.L_x_9212:
[----:B------:R-:W-:Y:S02]  /*16b0*/  ULDC.64 UR6, c[0x0][0x488] ;  /* 0x0001220000067ab9 */ /* 0x000fe40000000a00 */
[----:B------:R-:W-:-:S04]  /*16c0*/  IADD3 R6, P0, R4, UR6, RZ ;  /* 0x0000000604067c10 */ /* 0x000fc8000ff1e0ff */
[----:B------:R-:W-:Y:S01]  /*16d0*/  IADD3.X R7, RZ, UR7, RZ, P0, !PT ;  /* 0x00000007ff077c10 */ /* 0x000fe200087fe4ff */
[----:B------:R-:W-:-:S05]  /*16e0*/  ULDC.64 UR6, c[0x0][0x480] ;  /* 0x0001200000067ab9 */ /* 0x000fca0000000a00 */
[----:B------:R-:W2:Y:S01]  /*16f0*/  LDG.E.64 R6, desc[UR4][R6.64] ;  /* 0x0000000406067981 */ /* 0x000ea2000c1e1b00 */
[----:B------:R-:W-:-:S04]  /*1700*/  IADD3 R4, P0, R2, UR6, RZ ;  /* 0x0000000602047c10 */ /* 0x000fc8000ff1e0ff */
[----:B------:R-:W-:-:S06]  /*1710*/  IADD3.X R5, RZ, UR7, RZ, P0, !PT ;  /* 0x00000007ff057c10 */ /* 0x000fcc00087fe4ff */
[----:B------:R-:W5:Y:S01]  /*1720*/  LDG.E.64 R4, desc[UR4][R4.64] ;  /* 0x0000000404047981 */ /* 0x000f62000c1e1b00 */
[----:B------:R-:W-:Y:S01]  /*1730*/  MOV R10, 0x652b82fe ;  /* 0x652b82fe000a7802 */ /* 0x000fe20000000f00 */
[----:B------:R-:W-:Y:S01]  /*1740*/  UMOV UR6, 0xfefa39ef ;  /* 0xfefa39ef00067882 */ /* 0x000fe20000000000 */
[----:B------:R-:W-:Y:S01]  /*1750*/  MOV R11, 0x3ff71547 ;  /* 0x3ff71547000b7802 */ /* 0x000fe20000000f00 */
[----:B------:R-:W-:Y:S01]  /*1760*/  UMOV UR7, 0x3fe62e42 ;  /* 0x3fe62e4200077882 */ /* 0x000fe20000000000 */
[----:B------:R-:W-:Y:S04]  /*1770*/  BSSY B1, `(.L_x_9213) ;  /* 0x000003a000017945 */ /* 0x000fe80003800000 */
[----:B--2---:R-:W-:Y:S02]  /*1780*/  DFMA R10, -R6, R10, 6.75539944105574400000e+15 ;  /* 0x43380000060a742b */ /* 0x004fe4000000010a */
        /* <DEDUP_REMOVED lines=56> */
.L_x_9214:
[----:B------:R-:W-:Y:S05]  /*1b10*/  BSYNC B1 ;  /* 0x0000000000017941 */ /* 0x000fea0003800000 */
.L_x_9213:
        /* <DEDUP_REMOVED lines=16> */
[----:B-----5:R-:W-:Y:S05]  /*1c20*/  CALL.REL.NOINC `($__internal_9_$__cuda_sm20_dblrcp_rn_slowpath_v3) ;  /* 0x0000001c00287944 */ /* 0x020fea0003c00000 */
.L_x_9216:
[----:B------:R-:W-:Y:S05]  /*1c30*/  BSYNC B1 ;  /* 0x0000000000017941 */ /* 0x000fea0003800000 */
.L_x_9215:
[----:B-----5:R-:W-:Y:S01]  /*1c40*/  DMUL R4, R4, R10 ;  /* 0x0000000a04047228 */ /* 0x020fe20000000000 */
[----:B------:R-:W-:-:S04]  /*1c50*/  LEA R0, R0, R3, 0x8 ;  /* 0x0000000300007211 */ /* 0x000fc800078e40ff */
[----:B------:R-:W-:Y:S02]  /*1c60*/  IADD3 R11, R0, 0x80, RZ ;  /* 0x00000080000b7810 */ /* 0x000fe40007ffe0ff */
[----:B------:R0:W-:Y:S05]  /*1c70*/  STG.E.64 desc[UR4][R8.64], R4 ;  /* 0x0000000408007986 */ /* 0x0001ea000c101b04 */
.L_x_9211:
[----:B------:R-:W-:Y:S05]  /*1c80*/  BSYNC B0 ;  /* 0x0000000000007941 */ /* 0x000fea0003800000 */
.L_x_9210:
[----:B------:R-:W-:Y:S02]  /*1c90*/  ULDC UR6, c[0x0][0x210] ;  /* 0x0000840000067ab9 */ /* 0x000fe40000000800 */
[----:B------:R-:W-:-:S13]  /*1ca0*/  ISETP.GE.AND P0, PT, R11, UR6, PT ;  /* 0x000000060b007c0c */ /* 0x000fda000bf06270 */
[----:B------:R-:W-:Y:S05]  /*1cb0*/  @P0 EXIT ;  /* 0x000000000000094d */ /* 0x000fea0003800000 */
[----:B------:R-:W1:Y:S01]  /*1cc0*/  LDC R6, c[0x0][0x218] ;  /* 0x00008600ff067b82 */ /* 0x000e620000000800 */
[----:B------:R-:W-:Y:S01]  /*1cd0*/  HFMA2.MMA R0, -RZ, RZ, 0, 0 ;  /* 0x00000000ff007435 */ /* 0x000fe200000001ff */
[----:B------:R-:W-:Y:S01]  /*1ce0*/  MOV R2, RZ ;  /* 0x000000ff00027202 */ /* 0x000fe20000000f00 */
[----:B------:R-:W-:Y:S01]  /*1cf0*/  IMAD.MOV.U32 R7, RZ, RZ, RZ ;  /* 0x000000ffff077224 */ /* 0x000fe200078e00ff */
[----:B-1----:R-:W-:-:S13]  /*1d00*/  ISETP.NE.AND P0, PT, R6, RZ, PT ;  /* 0x000000ff0600720c */ /* 0x002fda0003f05270 */
[----:B------:R-:W-:Y:S05]  /*1d10*/  @!P0 BRA `(.L_x_9217) ;  /* 0x0000001400708947 */ /* 0x000fea0003800000 */
[----:B------:R-:W-:Y:S01]  /*1d20*/  MOV R2, RZ ;  /* 0x000000ff00027202 */ /* 0x000fe20000000f00 */
[----:B------:R-:W-:Y:S01]  /*1d30*/  ULDC.64 UR6, c[0x0][0x220] ;  /* 0x0000880000067ab9 */ /* 0x000fe20000000a00 */
[----:B------:R-:W-:Y:S01]  /*1d40*/  MOV R3, R11 ;  /* 0x0000000b00037202 */ /* 0x000fe20000000f00 */
[----:B------:R-:W-:Y:S01]  /*1d50*/  ULDC UR8, c[0x0][0x350] ;  /* 0x0000d40000087ab9 */ /* 0x000fe20000000800 */
[----:B------:R-:W-:Y:S01]  /*1d60*/  ISETP.NE.AND P0, PT, R6, 0x1, PT ;  /* 0x000000010600780c */ /* 0x000fe20003f05270 */
[----:B0-----:R-:W-:Y:S01]  /*1d70*/  IMAD.HI.U32 R4, R11, UR6, R2 ;  /* 0x000000060b047c27 */ /* 0x001fe2000f8e0002 */
        /* <DEDUP_REMOVED lines=342> */
.L_x_9217:
[----:B------:R-:W-:Y:S02]  /*32e0*/  ULDC.64 UR6, c[0x0][0x488] ;  /* 0x0001220000067ab9 */ /* 0x000fe40000000a00 */
[----:B0-----:R-:W-:-:S04]  /*32f0*/  IADD3 R4, P0, R2, UR6, RZ ;  /* 0x0000000602047c10 */ /* 0x001fc8000ff1e0ff */
        /* <DEDUP_REMOVED lines=60> */
[C---:B------:R-:W-:Y:S02]  /*36c0*/  @!P1 LEA.HI R0, R8.reuse, R8, RZ, 0x1 ;  /* 0x0000000808009211 */ /* 0x040fe400078f08ff */
[----:B------:R-:W-:Y:S02]  /*36d0*/  @!P1 MOV R4, R12 ;  /* 0x0000000c00049202 */ /* 0x000fe40000000f00 */
[----:B------:R-:W-:Y:S02]  /*36e0*/  @!P1 SHF.R.S32.HI R5, RZ, 0x1, R0 ;  /* 0x00000001ff059819 */ /* 0x000fe40000011400 */
[----:B------:R-:W-:Y:S02]  /*36f0*/  FSEL R11, R11, RZ, !P0 ;  /* 0x000000ff0b0b7208 */ /* 0x000fe40004000000 */
[----:B------:R-:W-:-:S02]  /*3700*/  @!P1 IADD3 R8, R8, -R5, RZ ;  /* 0x8000000508089210 */ /* 0x000fc40007ffe0ff */
[----:B------:R-:W-:Y:S02]  /*3710*/  @!P1 LEA R5, R5, R13, 0x14 ;  /* 0x0000000d05059211 */ /* 0x000fe400078ea0ff */
[----:B------:R-:W-:Y:S01]  /*3720*/  @!P1 LEA R9, R8, 0x3ff00000, 0x14 ;  /* 0x3ff0000008099811 */ /* 0x000fe200078ea0ff */
[----:B------:R-:W-:-:S06]  /*3730*/  @!P1 IMAD.MOV.U32 R8, RZ, RZ, RZ ;  /* 0x000000ffff089224 */ /* 0x000fcc00078e00ff */
[----:B------:R-:W-:-:S11]  /*3740*/  @!P1 DMUL R10, R4, R8 ;  /* 0x00000008040a9228 */ /* 0x000fd60000000000 */
.L_x_9219:
[----:B------:R-:W-:Y:S05]  /*3750*/  BSYNC B0 ;  /* 0x0000000000007941 */ /* 0x000fea0003800000 */
.L_x_9218:
        /* <DEDUP_REMOVED lines=17> */
[----:B------:R-:W-:Y:S02]  /*3870*/  MOV R8, R10 ;  /* 0x0000000a00087202 */ /* 0x000fe40000000f00 */
[----:B------:R-:W-:-:S07]  /*3880*/  MOV R9, R11 ;  /* 0x0000000b00097202 */ /* 0x000fce0000000f00 */
.L_x_9221:
[----:B------:R-:W-:Y:S05]  /*3890*/  BSYNC B0 ;  /* 0x0000000000007941 */ /* 0x000fea0003800000 */
.L_x_9220:
[----:B-----5:R-:W-:-:S07]  /*38a0*/  DMUL R2, R2, R8 ;  /* 0x0000000802027228 */ /* 0x020fce0000000000 */
[----:B------:R-:W-:Y:S01]  /*38b0*/  STG.E.64 desc[UR4][R6.64], R2 ;  /* 0x0000000206007986 */ /* 0x000fe2000c101b04 */
[----:B------:R-:W-:Y:S05]  /*38c0*/  EXIT ;  /* 0x000000000000794d */ /* 0x000fea0003800000 */
        .weak           $__internal_9_$__cuda_sm20_dblrcp_rn_slowpath_v3
        .type           $__internal_9_$__cuda_sm20_dblrcp_rn_slowpath_v3,@function
        .size           $__internal_9_$__cuda_sm20_dblrcp_rn_slowpath_v3,(.L_x_9567 - $__internal_9_$__cuda_sm20_dblrcp_rn_slowpath_v3)
$__internal_9_$__cuda_sm20_dblrcp_rn_slowpath_v3:
[----:B------:R-:W-:Y:S01]  /*38d0*/  DSETP.GTU.AND P0, PT, |R10|, +INF , PT ;  /* 0x7ff000000a00742a */ /* 0x000fe20003f0c200 */
[----:B------:R-:W-:-:S13]  /*38e0*/  BSSY B2, `(.L_x_9222) ;  /* 0x0000023000027945 */ /* 0x000fda0003800000 */
        /* <DEDUP_REMOVED lines=22> */
.L_x_9225:
[----:B------:R-:W-:Y:S01]  /*3a50*/  DMUL R10, R10, 8.11296384146066816958e+31 ;  /* 0x469000000a0a7828 */ /* 0x000fe20000000000 */
[----:B------:R-:W-:-:S05]  /*3a60*/  MOV R14, R16 ;  /* 0x00000010000e7202 */ /* 0x000fca0000000f00 */
        /* <DEDUP_REMOVED lines=8> */
.L_x_9223:
[----:B------:R-:W-:Y:S02]  /*3af0*/  LOP3.LUT R15, R11, 0x80000, RZ, 0xfc, !PT ;  /* 0x000800000b0f7812 */ /* 0x000fe400078efcff */
[----:B------:R-:W-:-:S07]  /*3b00*/  MOV R14, R10 ;  /* 0x0000000a000e7202 */ /* 0x000fce0000000f00 */
.L_x_9224:
[----:B------:R-:W-:Y:S05]  /*3b10*/  BSYNC B2 ;  /* 0x0000000000027941 */ /* 0x000fea0003800000 */
.L_x_9222:
[----:B------:R-:W-:Y:S01]  /*3b20*/  HFMA2.MMA R13, -RZ, RZ, 0, 0 ;  /* 0x00000000ff0d7435 */ /* 0x000fe200000001ff */
[----:B------:R-:W-:Y:S02]  /*3b30*/  MOV R10, R14 ;  /* 0x0000000e000a7202 */ /* 0x000fe40000000f00 */
[----:B------:R-:W-:-:S03]  /*3b40*/  MOV R11, R15 ;  /* 0x0000000f000b7202 */ /* 0x000fc60000000f00 */
[----:B------:R-:W-:Y:S05]  /*3b50*/  RET.REL.NODEC R12 `(_ZN2at6native18elementwise_kernelILi128ELi2EZNS0_22gpu_kernel_impl_nocastIZZZNS0_10glu_kernelERNS_18TensorIteratorBaseEENKUlvE_clEvENKUlvE_clEvEUlddE_EEvS4_RKT_EUliE_EEviT1_) ;  /* 0xffffffc40c287950 */ /* 0x000fea0003c3ffff */
.L_x_9226:
        /* <DEDUP_REMOVED lines=10> */
.L_x_9567:


//--------------------- .text._ZN2at6native27unrolled_elementwise_kernelIZZZNS0_10glu_kernelERNS_18TensorIteratorBaseEENKUlvE_clEvENKUlvE_clEvEUlddE_St5arrayIPcLm3EELi4E23TrivialOffsetCalculatorILi2EjESA_ILi1EjENS0_6memory15LoadWithoutCastENSD_16StoreWithoutCastEEEviT_T0_T2_T3_T4_T5_ --------------------------
	.section	.text._ZN2at6native27unrolled_elementwise_kernelIZZZNS0_10glu_kernelERNS_18TensorIteratorBaseEENKUlvE_clEvENKUlvE_clEvEUlddE_St5arrayIPcLm3EELi4E23TrivialOffsetCalculatorILi2EjESA_ILi1EjENS0_6memory15LoadWithoutCastENSD_16StoreWithoutCastEEEviT_T0_T2_T3_T4_T5_,"ax",@progbits
	.align	128
        .global         _ZN2at6native27unrolled_elementwise_kernelIZZZNS0_10glu_kernelERNS_18TensorIteratorBaseEENKUlvE_clEvENKUlvE_clEvEUlddE_St5arrayIPcLm3EELi4E23TrivialOffsetCalculatorILi2EjESA_ILi1EjENS0_6memory15LoadWithoutCastENSD_16StoreWithoutCastEEEviT_T0_T2_T3_T4_T5_
        .type           _ZN2at6native27unrolled_elementwise_kernelIZZZNS0_10glu_kernelERNS_18TensorIteratorBaseEENKUlvE_clEvENKUlvE_clEvEUlddE_St5arrayIPcLm3EELi4E23TrivialOffsetCalculatorILi2EjESA_ILi1EjENS0_6memory15LoadWithoutCastENSD_16StoreWithoutCastEEEviT_T0_T2_T3_T4_T5_,@function
        .size           _ZN2at6native27unrolled_elementwise_kernelIZZZNS0_10glu_kernelERNS_18TensorIteratorBaseEENKUlvE_clEvENKUlvE_clEvEUlddE_St5arrayIPcLm3EELi4E23TrivialOffsetCalculatorILi2EjESA_ILi1EjENS0_6memory15LoadWithoutCastENSD_16StoreWithoutCastEEEviT_T0_T2_T3_T4_T5_,(.L_x_9568 - _ZN2at6native27unrolled_elementwise_kernelIZZZNS0_10glu_kernelERNS_18TensorIteratorBaseEENKUlvE_clEvENKUlvE_clEvEUlddE_St5arrayIPcLm3EELi4E23TrivialOffsetCalculatorILi2EjESA_ILi1EjENS0_6memory15LoadWithoutCastENSD_16StoreWithoutCastEEEviT_T0_T2_T3_T4_T5_)
        .other          _ZN2at6native27unrolled_elementwise_kernelIZZZNS0_10glu_kernelERNS_18TensorIteratorBaseEENKUlvE_clEvENKUlvE_clEvEUlddE_St5arrayIPcLm3EELi4E23TrivialOffsetCalculatorILi2EjESA_ILi1EjENS0_6memory15LoadWithoutCastENSD_16StoreWithoutCastEEEviT_T0_T2_T3_T4_T5_,@"STO_CUDA_ENTRY STV_DEFAULT"
_ZN2at6native27unrolled_elementwise_kernelIZZZNS0_10glu_kernelERNS_18TensorIteratorBaseEENKUlvE_clEvENKUlvE_clEvEUlddE_St5arrayIPcLm3EELi4E23TrivialOffsetCalculatorILi2EjESA_ILi1EjENS0_6memory15LoadWithoutCastENSD_16StoreWithoutCastEEEviT_T0_T2_T3_T4_T5_:
.text._ZN2at6native27unrolled_elementwise_kernelIZZZNS0_10glu_kernelERNS_18TensorIteratorBaseEENKUlvE_clEvENKUlvE_clEvEUlddE_St5arrayIPcLm3EELi4E23TrivialOffsetCalculatorILi2EjESA_ILi1EjENS0_6memory15LoadWithoutCastENSD_16StoreWithoutCastEEEviT_T0_T2_T3_T4_T5_:
[----:B------:R-:W-:Y:S01]  /*0000*/  LDC R1, c[0x0][0x28] ;  /* 0x00000a00ff017b82 */ /* 0x000fe20000000800 */
[----:B------:R-:W0:Y:S07]  /*0010*/  S2R R27, SR_CTAID.X ;  /* 0x00000000001b7919 */ /* 0x000e2e0000002500 */
[----:B------:R-:W0:Y:S01]  /*0020*/  LDC R2, c[0x0][0x210] ;  /* 0x00008400ff027b82 */ /* 0x000e220000000800 */
[----:B------:R-:W-:Y:S01]  /*0030*/  CS2R R16, SRZ ;  /* 0x0000000000107805 */ /* 0x000fe2000001ff00 */
[----:B------:R-:W-:Y:S01]  /*0040*/  ULDC.64 UR4, c[0x0][0x208] ;  /* 0x0000820000047ab9 */ /* 0x000fe20000000a00 */
[----:B------:R-:W1:Y:S01]  /*0050*/  S2R R0, SR_TID.X ;  /* 0x0000000000007919 */ /* 0x000e620000002100 */
[----:B0-----:R-:W-:-:S05]  /*0060*/  IMAD R3, R27, -0x200, R2 ;  /* 0xfffffe001b037824 */ /* 0x001fca00078e0202 */
[----:B-1----:R-:W-:-:S13]  /*0070*/  ISETP.GE.AND P2, PT, R0, R3, PT ;  /* 0x000000030000720c */ /* 0x002fda0003f46270 */
[----:B------:R-:W-:Y:S01]  /*0080*/  @!P2 IMAD R19, R27, 0x200, R0 ;  /* 0x000002001b13a824 */ /* 0x000fe200078e0200 */
[----:B------:R-:W0:Y:S01]  /*0090*/  @!P2 LDC.64 R4, c[0x0][0x220] ;  /* 0x00008800ff04ab82 */ /* 0x000e220000000a00 */
[----:B------:R-:W-:-:S05]  /*00a0*/  @!P2 VIADD R0, R0, 0x80 ;  /* 0x000000800000a836 */ /* 0x000fca0000000000 */
[C---:B------:R-:W-:Y:S02]  /*00b0*/  ISETP.GE.AND P0, PT, R0.reuse, R3, PT ;  /* 0x000000030000720c */ /* 0x040fe40003f06270 */
[----:B------:R-:W1:Y:S11]  /*00c0*/  @!P2 LDC.64 R24, c[0x0][0x228] ;  /* 0x00008a00ff18ab82 */ /* 0x000e760000000a00 */
[----:B------:R-:W-:Y:S01]  /*00d0*/  @!P0 IMAD R9, R27, 0x200, R0 ;  /* 0x000002001b098824 */ /* 0x000fe200078e0200 */
[----:B------:R-:W2:Y:S01]  /*00e0*/  @!P0 LDC.64 R28, c[0x0][0x220] ;  /* 0x00008800ff1c8b82 */ /* 0x000ea20000000a00 */
[----:B------:R-:W-:-:S02]  /*00f0*/  @!P0 VIADD R0, R0, 0x80 ;  /* 0x0000008000008836 */ /* 0x000fc40000000000 */
[----:B0-----:R-:W-:-:S03]  /*0100*/  @!P2 IMAD.WIDE.U32 R4, R19, 0x8, R4 ;  /* 0x000000081304a825 */ /* 0x001fc600078e0004 */
[C---:B------:R-:W-:Y:S02]  /*0110*/  ISETP.GE.AND P3, PT, R0.reuse, R3, PT ;  /* 0x000000030000720c */ /* 0x040fe40003f66270 */
[----:B------:R-:W0:Y:S01]  /*0120*/  @!P0 LDC.64 R6, c[0x0][0x228] ;  /* 0x00008a00ff068b82 */ /* 0x000e220000000a00 */
[----:B------:R3:W5:Y:S10]  /*0130*/  @!P2 LDG.E.64 R16, desc[UR4][R4.64] ;  /* 0x000000040410a981 */ /* 0x000774000c1e1b00 */
[----:B------:R-:W-:Y:S01]  /*0140*/  @!P3 IMAD R23, R27, 0x200, R0 ;  /* 0x000002001b17b824 */ /* 0x000fe200078e0200 */
[----:B------:R-:W4:Y:S01]  /*0150*/  @!P3 LDC.64 R10, c[0x0][0x220] ;  /* 0x00008800ff0abb82 */ /* 0x000f220000000a00 */
[----:B------:R-:W-:-:S05]  /*0160*/  @!P3 VIADD R0, R0, 0x80 ;  /* 0x000000800000b836 */ /* 0x000fca0000000000 */
[----:B------:R-:W-:Y:S02]  /*0170*/  ISETP.GE.AND P1, PT, R0, R3, PT ;  /* 0x000000030000720c */ /* 0x000fe40003f26270 */
[----:B------:R-:W4:Y:S01]  /*0180*/  @!P3 LDC.64 R20, c[0x0][0x228] ;  /* 0x00008a00ff14bb82 */ /* 0x000f220000000a00 */
[----:B-1----:R-:W-:Y:S01]  /*0190*/  @!P2 IMAD.WIDE.U32 R24, R19, 0x8, R24 ;  /* 0x000000081318a825 */ /* 0x002fe200078e0018 */
[----:B------:R-:W-:Y:S02]  /*01a0*/  CS2R R18, SRZ ;  /* 0x0000000000127805 */ /* 0x000fe4000001ff00 */
[----:B---3--:R-:W-:Y:S01]  /*01b0*/  CS2R R4, SRZ ;  /* 0x0000000000047805 */ /* 0x008fe2000001ff00 */
[----:B--2---:R-:W-:-:S03]  /*01c0*/  @!P0 IMAD.WIDE.U32 R28, R9, 0x8, R28 ;  /* 0x00000008091c8825 */ /* 0x004fc600078e001c */
[----:B------:R0:W5:Y:S03]  /*01d0*/  @!P2 LDG.E.64 R18, desc[UR4][R24.64] ;  /* 0x000000041812a981 */ /* 0x000166000c1e1b00 */
[----:B------:R-:W1:Y:S01]  /*01e0*/  @!P1 LDC.64 R12, c[0x0][0x220] ;  /* 0x00008800ff0c9b82 */ /* 0x000e620000000a00 */
[----:B------:R4:W5:Y:S07]  /*01f0*/  @!P0 LDG.E.64 R4, desc[UR4][R28.64] ;  /* 0x000000041c048981 */ /* 0x00096e000c1e1b00 */
[----:B------:R-:W2:Y:S01]  /*0200*/  @!P1 LDC.64 R14, c[0x0][0x228] ;  /* 0x00008a00ff0e9b82 */ /* 0x000ea20000000a00 */
[----:B0-----:R-:W-:Y:S01]  /*0210*/  @!P0 IMAD.WIDE.U32 R24, R9, 0x8, R6 ;  /* 0x0000000809188825 */ /* 0x001fe200078e0006 */
[----:B------:R-:W-:-:S03]  /*0220*/  CS2R R6, SRZ ;  /* 0x0000000000067805 */ /* 0x000fc6000001ff00 */
[----:B----4-:R-:W-:Y:S01]  /*0230*/  @!P3 IMAD.WIDE.U32 R28, R23, 0x8, R10 ;  /* 0x00000008171cb825 */ /* 0x010fe200078e000a */
[----:B------:R-:W-:Y:S02]  /*0240*/  @!P1 LEA R11, R27, R0, 0x9 ;  /* 0x000000001b0b9211 */ /* 0x000fe400078e48ff */
[----:B------:R2:W5:Y:S01]  /*0250*/  @!P0 LDG.E.64 R6, desc[UR4][R24.64] ;  /* 0x0000000418068981 */ /* 0x000562000c1e1b00 */
[----:B------:R-:W-:Y:S01]  /*0260*/  @!P3 IMAD.WIDE.U32 R20, R23, 0x8, R20 ;  /* 0x000000081714b825 */ /* 0x000fe200078e0014 */
[----:B------:R-:W-:-:S03]  /*0270*/  CS2R R8, SRZ ;  /* 0x0000000000087805 */ /* 0x000fc6000001ff00 */
[C---:B-1----:R-:W-:Y:S01]  /*0280*/  @!P1 IMAD.WIDE.U32 R22, R11.reuse, 0x8, R12 ;  /* 0x000000080b169825 */ /* 0x042fe200078e000c */
[----:B------:R-:W-:Y:S02]  /*0290*/  CS2R R12, SRZ ;  /* 0x00000000000c7805 */ /* 0x000fe4000001ff00 */
[----:B------:R0:W5:Y:S04]  /*02a0*/  @!P3 LDG.E.64 R8, desc[UR4][R28.64] ;  /* 0x000000041c08b981 */ /* 0x000168000c1e1b00 */
[----:B------:R0:W5:Y:S01]  /*02b0*/  @!P1 LDG.E.64 R12, desc[UR4][R22.64] ;  /* 0x00000004160c9981 */ /* 0x000162000c1e1b00 */
[----:B--2---:R-:W-:Y:S01]  /*02c0*/  @!P1 IMAD.WIDE.U32 R24, R11, 0x8, R14 ;  /* 0x000000080b189825 */ /* 0x004fe200078e000e */
[----:B------:R-:W-:Y:S02]  /*02d0*/  CS2R R10, SRZ ;  /* 0x00000000000a7805 */ /* 0x000fe4000001ff00 */
[----:B------:R-:W-:-:S04]  /*02e0*/  CS2R R14, SRZ ;  /* 0x00000000000e7805 */ /* 0x000fc8000001ff00 */
[----:B------:R0:W5:Y:S04]  /*02f0*/  @!P3 LDG.E.64 R10, desc[UR4][R20.64] ;  /* 0x00000004140ab981 */ /* 0x000168000c1e1b00 */
[----:B------:R0:W5:Y:S01]  /*0300*/  @!P1 LDG.E.64 R14, desc[UR4][R24.64] ;  /* 0x00000004180e9981 */ /* 0x000162000c1e1b00 */
[----:B------:R-:W-:Y:S04]  /*0310*/  BSSY B0, `(.L_x_9227) ;  /* 0x000004f000007945 */ /* 0x000fe80003800000 */
[----:B------:R-:W-:Y:S05]  /*0320*/  @P2 BRA `(.L_x_9228) ;  /* 0x0000000400342947 */ /* 0x000fea0003800000 */
[----:B0-----:R-:W-:Y:S01]  /*0330*/  IMAD.MOV.U32 R20, RZ, RZ, 0x652b82fe ;  /* 0x652b82feff147424 */ /* 0x001fe200078e00ff */
[----:B------:R-:W-:Y:S01]  /*0340*/  UMOV UR6, 0xfefa39ef ;  /* 0xfefa39ef00067882 */ /* 0x000fe20000000000 */
[----:B------:R-:W-:Y:S01]  /*0350*/  IMAD.MOV.U32 R21, RZ, RZ, 0x3ff71547 ;  /* 0x3ff71547ff157424 */ /* 0x000fe200078e00ff */
[----:B------:R-:W-:Y:S01]  /*0360*/  UMOV UR7, 0x3fe62e42 ;  /* 0x3fe62e4200077882 */ /* 0x000fe20000000000 */
[----:B------:R-:W-:Y:S04]  /*0370*/  BSSY B1, `(.L_x_9229) ;  /* 0x0000037000017945 */ /* 0x000fe80003800000 */
[----:B-----5:R-:W-:-:S08]  /*0380*/  DFMA R20, -R18, R20, 6.75539944105574400000e+15 ;  /* 0x433800001214742b */ /* 0x020fd00000000114 */
        /* <DEDUP_REMOVED lines=34> */
[----:B------:R-:W-:Y:S02]  /*05b0*/  DFMA R28, R22, R24, 1 ;  /* 0x3ff00000161c742b */ /* 0x000fe40000000018 */
[----:B------:R-:W-:-:S06]  /*05c0*/  DADD R24, -RZ, -R18 ;  /* 0x00000000ff187229 */ /* 0x000fcc0000000912 */
[----:B------:R-:W-:-:S04]  /*05d0*/  DFMA R28, R22, R28, 1 ;  /* 0x3ff00000161c742b */ /* 0x000fc8000000001c */
[----:B------:R-:W-:-:S06]  /*05e0*/  FSETP.GEU.FTZ.AND P0, PT, |R25|, 4.1917929649353027344, PT ;  /* 0x4086232b1900780b */ /* 0x000fcc0003f1e200 */
[----:B------:R-:W-:Y:S02]  /*05f0*/  IMAD R23, R20, 0x100000, R29 ;  /* 0x0010000014177824 */ /* 0x000fe400078e021d */
[----:B------:R-:W-:-:S05]  /*0600*/  IMAD.MOV.U32 R22, RZ, RZ, R28 ;  /* 0x000000ffff167224 */ /* 0x000fca00078e001c */
[----:B------:R-:W-:Y:S05]  /*0610*/  @!P0 BRA `(.L_x_9230) ;  /* 0x0000000000308947 */ /* 0x000fea0003800000 */
        /* <DEDUP_REMOVED lines=12> */
.L_x_9230:
[----:B------:R-:W-:Y:S05]  /*06e0*/  BSYNC B1 ;  /* 0x0000000000017941 */ /* 0x000fea0003800000 */
.L_x_9229:
        /* <DEDUP_REMOVED lines=14> */
[----:B------:R-:W-:Y:S05]  /*07d0*/  CALL.REL.NOINC `($__internal_10_$__cuda_sm20_dblrcp_rn_slowpath_v3) ;  /* 0x0000001000747944 */ /* 0x000fea0003c00000 */
.L_x_9232:
[----:B------:R-:W-:Y:S05]  /*07e0*/  BSYNC B1 ;  /* 0x0000000000017941 */ /* 0x000fea0003800000 */
.L_x_9231:
[----:B------:R-:W-:-:S11]  /*07f0*/  DMUL R16, R20, R16 ;  /* 0x0000001014107228 */ /* 0x000fd60000000000 */
.L_x_9228:
[----:B------:R-:W-:Y:S05]  /*0800*/  BSYNC B0 ;  /* 0x0000000000007941 */ /* 0x000fea0003800000 */
.L_x_9227:
[----:B------:R-:W1:Y:S01]  /*0810*/  S2R R2, SR_TID.X ;  /* 0x0000000000027919 */ /* 0x000e620000002100 */
[----:B------:R-:W-:Y:S01]  /*0820*/  BSSY B0, `(.L_x_9233) ;  /* 0x0000052000007945 */ /* 0x000fe20003800000 */
[----:B-1----:R-:W-:-:S05]  /*0830*/  VIADD R0, R2, 0x80 ;  /* 0x0000008002007836 */ /* 0x002fca0000000000 */
[----:B------:R-:W-:-:S13]  /*0840*/  ISETP.GE.AND P0, PT, R0, R3, PT ;  /* 0x000000030000720c */ /* 0x000fda0003f06270 */
[----:B------:R-:W-:Y:S05]  /*0850*/  @P0 BRA `(.L_x_9234) ;  /* 0x0000000400380947 */ /* 0x000fea0003800000 */
[----:B-----5:R-:W-:Y:S01]  /*0860*/  IMAD.MOV.U32 R18, RZ, RZ, 0x652b82fe ;  /* 0x652b82feff127424 */ /* 0x020fe200078e00ff */
[----:B------:R-:W-:Y:S01]  /*0870*/  MOV R19, 0x3ff71547 ;  /* 0x3ff7154700137802 */ /* 0x000fe20000000f00 */
[----:B------:R-:W-:Y:S01]  /*0880*/  UMOV UR6, 0xfefa39ef ;  /* 0xfefa39ef00067882 */ /* 0x000fe20000000000 */
[----:B------:R-:W-:Y:S01]  /*0890*/  UMOV UR7, 0x3fe62e42 ;  /* 0x3fe62e4200077882 */ /* 0x000fe20000000000 */
[----:B0-----:R-:W-:Y:S01]  /*08a0*/  DADD R22, -RZ, -R6 ;  /* 0x00000000ff167229 */ /* 0x001fe20000000906 */
[----:B------:R-:W-:Y:S02]  /*08b0*/  BSSY B1, `(.L_x_9235) ;  /* 0x0000037000017945 */ /* 0x000fe40003800000 */
[----:B------:R-:W-:-:S08]  /*08c0*/  DFMA R18, -R6, R18, 6.75539944105574400000e+15 ;  /* 0x433800000612742b */ /* 0x000fd00000000112 */
        /* <DEDUP_REMOVED lines=35> */
[----:B------:R-:W-:Y:S01]  /*0b00*/  DFMA R20, R24, R20, 1 ;  /* 0x3ff000001814742b */ /* 0x000fe20000000014 */
[----:B------:R-:W-:-:S05]  /*0b10*/  IMAD.MOV.U32 R24, RZ, RZ, R23 ;  /* 0x000000ffff187224 */ /* 0x000fca00078e0017 */
[----:B------:R-:W-:-:S04]  /*0b20*/  FSETP.GEU.FTZ.AND P0, PT, |R24|, 4.1917929649353027344, PT ;  /* 0x4086232b1800780b */ /* 0x000fc80003f1e200 */
[----:B------:R-:W-:Y:S02]  /*0b30*/  IMAD R23, R18, 0x100000, R21 ;  /* 0x0010000012177824 */ /* 0x000fe400078e0215 */
[----:B------:R-:W-:-:S07]  /*0b40*/  IMAD.MOV.U32 R22, RZ, RZ, R20 ;  /* 0x000000ffff167224 */ /* 0x000fce00078e0014 */
        /* <DEDUP_REMOVED lines=13> */
.L_x_9236:
[----:B------:R-:W-:Y:S05]  /*0c20*/  BSYNC B1 ;  /* 0x0000000000017941 */ /* 0x000fea0003800000 */
.L_x_9235:
        /* <DEDUP_REMOVED lines=15> */
.L_x_9238:
[----:B------:R-:W-:Y:S05]  /*0d20*/  BSYNC B1 ;  /* 0x0000000000017941 */ /* 0x000fea0003800000 */
.L_x_9237:
[----:B------:R-:W-:-:S11]  /*0d30*/  DMUL R4, R20, R4 ;  /* 0x0000000414047228 */ /* 0x000fd60000000000 */
.L_x_9234:
[----:B------:R-:W-:Y:S05]  /*0d40*/  BSYNC B0 ;  /* 0x0000000000007941 */ /* 0x000fea0003800000 */
.L_x_9233:
[----:B-----5:R-:W-:Y:S01]  /*0d50*/  VIADD R6, R2, 0x100 ;  /* 0x0000010002067836 */ /* 0x020fe20000000000 */
[----:B------:R-:W-:Y:S04]  /*0d60*/  BSSY B0, `(.L_x_9239) ;  /* 0x0000050000007945 */ /* 0x000fe80003800000 */
[----:B------:R-:W-:-:S13]  /*0d70*/  ISETP.GE.AND P0, PT, R6, R3, PT ;  /* 0x000000030600720c */ /* 0x000fda0003f06270 */
[----:B------:R-:W-:Y:S05]  /*0d80*/  @P0 BRA `(.L_x_9240) ;  /* 0x0000000400340947 */ /* 0x000fea0003800000 */
[----:B------:R-:W-:Y:S01]  /*0d90*/  IMAD.MOV.U32 R6, RZ, RZ, 0x652b82fe ;  /* 0x652b82feff067424 */ /* 0x000fe200078e00ff */
[----:B------:R-:W-:Y:S01]  /*0da0*/  UMOV UR6, 0xfefa39ef ;  /* 0xfefa39ef00067882 */ /* 0x000fe20000000000 */
[----:B------:R-:W-:Y:S01]  /*0db0*/  IMAD.MOV.U32 R7, RZ, RZ, 0x3ff71547 ;  /* 0x3ff71547ff077424 */ /* 0x000fe200078e00ff */
[----:B------:R-:W-:Y:S01]  /*0dc0*/  UMOV UR7, 0x3fe62e42 ;  /* 0x3fe62e4200077882 */ /* 0x000fe20000000000 */
[----:B------:R-:W-:Y:S04]  /*0dd0*/  BSSY B1, `(.L_x_9241) ;  /* 0x0000037000017945 */ /* 0x000fe80003800000 */
[----:B------:R-:W-:-:S08]  /*0de0*/  DFMA R6, -R10, R6, 6.75539944105574400000e+15 ;  /* 0x433800000a06742b */ /* 0x000fd00000000106 */
[----:B------:R-:W-:-:S08]  /*0df0*/  DADD R18, R6, -6.75539944105574400000e+15 ;  /* 0xc338000006127429 */ /* 0x000fd00000000000 */
[----:B0-----:R-:W-:Y:S01]  /*0e00*/  DFMA R20, R18, -UR6, -R10 ;  /* 0x8000000612147c2b */ /* 0x001fe2000800080a */
        /* <DEDUP_REMOVED lines=51> */
.L_x_9242:
[----:B------:R-:W-:Y:S05]  /*1140*/  BSYNC B1 ;  /* 0x0000000000017941 */ /* 0x000fea0003800000 */
.L_x_9241:
        /* <DEDUP_REMOVED lines=15> */
.L_x_9244:
[----:B------:R-:W-:Y:S05]  /*1240*/  BSYNC B1 ;  /* 0x0000000000017941 */ /* 0x000fea0003800000 */
.L_x_9243:
[----:B------:R-:W-:-:S11]  /*1250*/  DMUL R8, R20, R8 ;  /* 0x0000000814087228 */ /* 0x000fd60000000000 */
.L_x_9240:
[----:B------:R-:W-:Y:S05]  /*1260*/  BSYNC B0 ;  /* 0x0000000000007941 */ /* 0x000fea0003800000 */
.L_x_9239:
        /* <DEDUP_REMOVED lines=8> */
[----:B0-----:R-:W-:Y:S01]  /*12f0*/  DADD R20, -RZ, -R14 ;  /* 0x00000000ff147229 */ /* 0x001fe2000000090e */
        /* <DEDUP_REMOVED lines=54> */
.L_x_9248:
[----:B------:R-:W-:Y:S05]  /*1660*/  BSYNC B1 ;  /* 0x0000000000017941 */ /* 0x000fea0003800000 */
.L_x_9247:
        /* <DEDUP_REMOVED lines=15> */
.L_x_9250:
[----:B------:R-:W-:Y:S05]  /*1760*/  BSYNC B1 ;  /* 0x0000000000017941 */ /* 0x000fea0003800000 */
.L_x_9249:
[----:B------:R-:W-:-:S11]  /*1770*/  DMUL R12, R20, R12 ;  /* 0x0000000c140c7228 */ /* 0x000fd60000000000 */
.L_x_9246:
[----:B------:R-:W-:Y:S05]  /*1780*/  BSYNC B0 ;  /* 0x0000000000007941 */ /* 0x000fea0003800000 */
.L_x_9245:
[----:B------:R-:W-:Y:S01]  /*1790*/  ISETP.GE.AND P0, PT, R2, R3, PT ;  /* 0x000000030200720c */ /* 0x000fe20003f06270 */
[----:B------:R-:W-:Y:S04]  /*17a0*/  BSSY B0, `(.L_x_9251) ;  /* 0x0000018000007945 */ /* 0x000fe80003800000 */
[----:B------:R-:W-:Y:S08]  /*17b0*/  BSSY B1, `(.L_x_9252) ;  /* 0x0000010000017945 */ /* 0x000ff00003800000 */
[----:B------:R-:W-:Y:S05]  /*17c0*/  @P0 BRA `(.L_x_9253) ;  /* 0x0000000000380947 */ /* 0x000fea0003800000 */
[----:B------:R-:W1:Y:S01]  /*17d0*/  S2R R2, SR_TID.X ;  /* 0x0000000000027919 */ /* 0x000e620000002100 */
[----:B------:R-:W2:Y:S01]  /*17e0*/  LDC.64 R6, c[0x0][0x218] ;  /* 0x00008600ff067b82 */ /* 0x000ea20000000a00 */
[----:B-1----:R-:W-:Y:S02]  /*17f0*/  IMAD R11, R27, 0x200, R2 ;  /* 0x000002001b0b7824 */ /* 0x002fe400078e0202 */
[----:B------:R-:W-:Y:S02]  /*1800*/  IMAD.MOV.U32 R2, RZ, RZ, R0 ;  /* 0x000000ffff027224 */ /* 0x000fe400078e0000 */
[----:B--2---:R-:W-:-:S03]  /*1810*/  IMAD.WIDE.U32 R6, R11, 0x8, R6 ;  /* 0x000000080b067825 */ /* 0x004fc600078e0006 */
[----:B------:R-:W-:Y:S02]  /*1820*/  ISETP.GE.AND P0, PT, R2, R3, PT ;  /* 0x000000030200720c */ /* 0x000fe40003f06270 */
[----:B------:R1:W-:Y:S11]  /*1830*/  STG.E.64 desc[UR4][R6.64], R16 ;  /* 0x0000001006007986 */ /* 0x0003f6000c101b04 */
[----:B------:R-:W-:Y:S05]  /*1840*/  @P0 BREAK B1 ;  /* 0x0000000000010942 */ /* 0x000fea0003800000 */
[----:B------:R-:W-:Y:S05]  /*1850*/  @P0 BRA `(.L_x_9254) ;  /* 0x0000000000300947 */ /* 0x000fea0003800000 */
[----:B-1----:R-:W1:Y:S01]  /*1860*/  LDC.64 R6, c[0x0][0x218] ;  /* 0x00008600ff067b82 */ /* 0x002e620000000a00 */
[----:B------:R-:W-:Y:S01]  /*1870*/  IMAD R11, R27, 0x200, R2 ;  /* 0x000002001b0b7824 */ /* 0x000fe200078e0202 */
[----:B------:R-:W-:-:S03]  /*1880*/  IADD3 R2, R2, 0x80, RZ ;  /* 0x0000008002027810 */ /* 0x000fc60007ffe0ff */
[----:B-1----:R-:W-:-:S05]  /*1890*/  IMAD.WIDE.U32 R6, R11, 0x8, R6 ;  /* 0x000000080b067825 */ /* 0x002fca00078e0006 */
[----:B------:R1:W-:Y:S02]  /*18a0*/  STG.E.64 desc[UR4][R6.64], R4 ;  /* 0x0000000406007986 */ /* 0x0003e4000c101b04 */
.L_x_9253:
[----:B------:R-:W-:Y:S05]  /*18b0*/  BSYNC B1 ;  /* 0x0000000000017941 */ /* 0x000fea0003800000 */
.L_x_9252:
[----:B------:R-:W-:-:S13]  /*18c0*/  ISETP.GE.AND P0, PT, R2, R3, PT ;  /* 0x000000030200720c */ /* 0x000fda0003f06270 */
[----:B-1----:R-:W1:Y:S01]  /*18d0*/  @!P0 LDC.64 R4, c[0x0][0x218] ;  /* 0x00008600ff048b82 */ /* 0x002e620000000a00 */
[----:B------:R-:W-:Y:S02]  /*18e0*/  @!P0 IMAD R7, R27, 0x200, R2 ;  /* 0x000002001b078824 */ /* 0x000fe400078e0202 */
[----:B------:R-:W-:Y:S02]  /*18f0*/  @!P0 VIADD R2, R2, 0x80 ;  /* 0x0000008002028836 */ /* 0x000fe40000000000 */
[----:B-1----:R-:W-:-:S05]  /*1900*/  @!P0 IMAD.WIDE.U32 R4, R7, 0x8, R4 ;  /* 0x0000000807048825 */ /* 0x002fca00078e0004 */
[----:B------:R2:W-:Y:S02]  /*1910*/  @!P0 STG.E.64 desc[UR4][R4.64], R8 ;  /* 0x0000000804008986 */ /* 0x0005e4000c101b04 */
.L_x_9254:
[----:B------:R-:W-:Y:S05]  /*1920*/  BSYNC B0 ;  /* 0x0000000000007941 */ /* 0x000fea0003800000 */
.L_x_9251:
[----:B------:R-:W-:Y:S05]  /*1930*/  WARPSYNC.ALL ;  /* 0x0000000000007948 */ /* 0x000fea0003800000 */
[----:B------:R-:W-:-:S13]  /*1940*/  ISETP.GE.AND P0, PT, R2, R3, PT ;  /* 0x000000030200720c */ /* 0x000fda0003f06270 */
[----:B------:R-:W-:Y:S05]  /*1950*/  @P0 EXIT ;  /* 0x000000000000094d */ /* 0x000fea0003800000 */
[----:B--2---:R-:W2:Y:S01]  /*1960*/  LDC.64 R4, c[0x0][0x218] ;  /* 0x00008600ff047b82 */ /* 0x004ea20000000a00 */
[----:B------:R-:W-:-:S04]  /*1970*/  IMAD R3, R27, 0x200, R2 ;  /* 0x000002001b037824 */ /* 0x000fc800078e0202 */
[----:B--2---:R-:W-:-:S05]  /*1980*/  IMAD.WIDE.U32 R2, R3, 0x8, R4 ;  /* 0x0000000803027825 */ /* 0x004fca00078e0004 */
[----:B------:R-:W-:Y:S01]  /*1990*/  STG.E.64 desc[UR4][R2.64], R12 ;  /* 0x0000000c02007986 */ /* 0x000fe2000c101b04 */
[----:B------:R-:W-:Y:S05]  /*19a0*/  EXIT ;  /* 0x000000000000794d */ /* 0x000fea0003800000 */
        .weak           $__internal_10_$__cuda_sm20_dblrcp_rn_slowpath_v3
        .type           $__internal_10_$__cuda_sm20_dblrcp_rn_slowpath_v3,@function
        .size           $__internal_10_$__cuda_sm20_dblrcp_rn_slowpath_v3,(.L_x_9568 - $__internal_10_$__cuda_sm20_dblrcp_rn_slowpath_v3)
$__internal_10_$__cuda_sm20_dblrcp_rn_slowpath_v3:
        /* <DEDUP_REMOVED lines=24> */
.L_x_9258:
        /* <DEDUP_REMOVED lines=9> */
.L_x_9256:
[----:B------:R-:W-:Y:S01]  /*1bc0*/  LOP3.LUT R21, R19, 0x80000, RZ, 0xfc, !PT ;  /* 0x0008000013157812 */ /* 0x000fe200078efcff */
[----:B------:R-:W-:-:S07]  /*1bd0*/  IMAD.MOV.U32 R20, RZ, RZ, R18 ;  /* 0x000000ffff147224 */ /* 0x000fce00078e0012 */
.L_x_9257:
[----:B------:R-:W-:Y:S05]  /*1be0*/  BSYNC B2 ;  /* 0x0000000000027941 */ /* 0x000fea0003800000 */
.L_x_9255:
[----:B------:R-:W-:Y:S02]  /*1bf0*/  IMAD.MOV.U32 R18, RZ, RZ, R26 ;  /* 0x000000ffff127224 */ /* 0x000fe400078e001a */
[----:B------:R-:W-:-:S04]  /*1c00*/  IMAD.MOV.U32 R19, RZ, RZ, 0x0 ;  /* 0x00000000ff137424 */ /* 0x000fc800078e00ff */
[----:B------:R-:W-:Y:S05]  /*1c10*/  RET.REL.NODEC R18 `(_ZN2at6native27unrolled_elementwise_kernelIZZZNS0_10glu_kernelERNS_18TensorIteratorBaseEENKUlvE_clEvENKUlvE_clEvEUlddE_St5arrayIPcLm3EELi4E23TrivialOffsetCalculatorILi2EjESA_ILi1EjENS0_6memory15LoadWithoutCastENSD_16StoreWithoutCastEEEviT_T0_T2_T3_T4_T5_) ;  /* 0xffffffe012f87950 */ /* 0x000fea0003c3ffff */
.L_x_9259:
        /* <DEDUP_REMOVED lines=14> */
.L_x_9568:


//--------------------- .text._ZN2at6native29vectorized_elementwise_kernelILi2EZZZNS0_10glu_kernelERNS_18TensorIteratorBaseEENKUlvE_clEvENKUlvE_clEvEUlddE_St5arrayIPcLm3EEEEviT0_T1_ --------------------------
	.section	.text._ZN2at6native29vectorized_elementwise_kernelILi2EZZZNS0_10glu_kernelERNS_18TensorIteratorBaseEENKUlvE_clEvENKUlvE_clEvEUlddE_St5arrayIPcLm3EEEEviT0_T1_,"ax",@progbits
	.align	128
        .global         _ZN2at6native29vectorized_elementwise_kernelILi2EZZZNS0_10glu_kernelERNS_18TensorIteratorBaseEENKUlvE_clEvENKUlvE_clEvEUlddE_St5arrayIPcLm3EEEEviT0_T1_
        .type           _ZN2at6native29vectorized_elementwise_kernelILi2EZZZNS0_10glu_kernelERNS_18TensorIteratorBaseEENKUlvE_clEvENKUlvE_clEvEUlddE_St5arrayIPcLm3EEEEviT0_T1_,@function
        .size           _ZN2at6native29vectorized_elementwise_kernelILi2EZZZNS0_10glu_kernelERNS_18TensorIteratorBaseEENKUlvE_clEvENKUlvE_clEvEUlddE_St5arrayIPcLm3EEEEviT0_T1_,(.L_x_9569 - _ZN2at6native29vectorized_elementwise_kernelILi2EZZZNS0_10glu_kernelERNS_18TensorIteratorBaseEENKUlvE_clEvENKUlvE_clEvEUlddE_St5arrayIPcLm3EEEEviT0_T1_)
        .other          _ZN2at6native29vectorized_elementwise_kernelILi2EZZZNS0_10glu_kernelERNS_18TensorIteratorBaseEENKUlvE_clEvENKUlvE_clEvEUlddE_St5arrayIPcLm3EEEEviT0_T1_,@"STO_CUDA_ENTRY STV_DEFAULT"
_ZN2at6native29vectorized_elementwise_kernelILi2EZZZNS0_10glu_kernelERNS_18TensorIteratorBaseEENKUlvE_clEvENKUlvE_clEvEUlddE_St5arrayIPcLm3EEEEviT0_T1_:
.text._ZN2at6native29vectorized_elementwise_kernelILi2EZZZNS0_10glu_kernelERNS_18TensorIteratorBaseEENKUlvE_clEvENKUlvE_clEvEUlddE_St5arrayIPcLm3EEEEviT0_T1_:
        /* <DEDUP_REMOVED lines=13> */
[----:B------:R-:W2:Y:S01]  /*00d0*/  LDG.E.128 R4, desc[UR4][R40.64] ;  /* 0x0000000428047981 */ /* 0x000ea2000c1e1d00 */
[----:B------:R-:W-:Y:S02]  /*00e0*/  IMAD.MOV.U32 R36, RZ, RZ, 0x652b82fe ;  /* 0x652b82feff247424 */ /* 0x000fe400078e00ff */
[----:B------:R-:W-:Y:S01]  /*00f0*/  IMAD.MOV.U32 R37, RZ, RZ, 0x3ff71547 ;  /* 0x3ff71547ff257424 */ /* 0x000fe200078e00ff */
[----:B------:R-:W-:Y:S01]  /*0100*/  UMOV UR6, 0xfefa39ef ;  /* 0xfefa39ef00067882 */ /* 0x000fe20000000000 */
[----:B------:R-:W-:Y:S01]  /*0110*/  UMOV UR7, 0x3fe62e42 ;  /* 0x3fe62e4200077882 */ /* 0x000fe20000000000 */
[----:B------:R-:W-:Y:S01]  /*0120*/  UMOV UR8, 0x3b39803f ;  /* 0x3b39803f00087882 */ /* 0x000fe20000000000 */
[----:B------:R-:W-:Y:S01]  /*0130*/  UMOV UR9, 0x3c7abc9e ;  /* 0x3c7abc9e00097882 */ /* 0x000fe20000000000 */
[----:B------:R-:W5:Y:S01]  /*0140*/  LDG.E.128 R32, desc[UR4][R40.64+0x800] ;  /* 0x0008000428207981 */ /* 0x000f62000c1e1d00 */
[----:B------:R-:W-:-:S03]  /*0150*/  UMOV UR10, 0x69ce2bdf ;  /* 0x69ce2bdf000a7882 */ /* 0x000fc60000000000 */
[----:B------:R-:W5:Y:S01]  /*0160*/  LDG.E.128 R24, desc[UR4][R40.64+0x1000] ;  /* 0x0010000428187981 */ /* 0x000f62000c1e1d00 */
[----:B------:R-:W-:-:S03]  /*0170*/  UMOV UR11, 0x3e5ade15 ;  /* 0x3e5ade15000b7882 */ /* 0x000fc60000000000 */
[----:B------:R-:W5:Y:S01]  /*0180*/  LDG.E.128 R28, desc[UR4][R40.64+0x1800] ;  /* 0x00180004281c7981 */ /* 0x000f62000c1e1d00 */
[----:B0-----:R-:W-:-:S04]  /*0190*/  IMAD.WIDE R10, R10, 0x8, R2 ;  /* 0x000000080a0a7825 */ /* 0x001fc800078e0202 */
[----:B------:R-:W-:-:S05]  /*01a0*/  IMAD.WIDE.U32 R38, R39, 0x10, R10 ;  /* 0x0000001027267825 */ /* 0x000fca00078e000a */
[----:B------:R-:W5:Y:S04]  /*01b0*/  LDG.E.128 R8, desc[UR4][R38.64] ;  /* 0x0000000426087981 */ /* 0x000f68000c1e1d00 */
[----:B------:R-:W5:Y:S04]  /*01c0*/  LDG.E.128 R20, desc[UR4][R38.64+0x800] ;  /* 0x0008000426147981 */ /* 0x000f68000c1e1d00 */
[----:B------:R-:W5:Y:S04]  /*01d0*/  LDG.E.128 R16, desc[UR4][R38.64+0x1000] ;  /* 0x0010000426107981 */ /* 0x000f68000c1e1d00 */
[----:B------:R0:W5:Y:S01]  /*01e0*/  LDG.E.128 R12, desc[UR4][R38.64+0x1800] ;  /* 0x00180004260c7981 */ /* 0x000162000c1e1d00 */
[----:B------:R-:W-:Y:S01]  /*01f0*/  UMOV UR12, 0x62401315 ;  /* 0x62401315000c7882 */ /* 0x000fe20000000000 */
        /* <DEDUP_REMOVED lines=15> */
[----:B------:R-:W-:Y:S01]  /*02f0*/  BSSY B0, `(.L_x_9261) ;  /* 0x0000037000007945 */ /* 0x000fe20003800000 */
[----:B--2---:R-:W-:-:S02]  /*0300*/  DFMA R2, -R4, R36, 6.75539944105574400000e+15 ;  /* 0x433800000402742b */ /* 0x004fc40000000124 */
[----:B------:R-:W-:-:S06]  /*0310*/  DFMA R36, -R6, R36, 6.75539944105574400000e+15 ;  /* 0x433800000624742b */ /* 0x000fcc0000000124 */
[----:B------:R-:W-:Y:S02]  /*0320*/  DADD R42, R2, -6.75539944105574400000e+15 ;  /* 0xc3380000022a7429 */ /* 0x000fe40000000000 */
[----:B------:R-:W-:-:S06]  /*0330*/  DADD R46, R36, -6.75539944105574400000e+15 ;  /* 0xc3380000242e7429 */ /* 0x000fcc0000000000 */
[----:B------:R-:W-:Y:S02]  /*0340*/  DFMA R44, R42, -UR6, -R4 ;  /* 0x800000062a2c7c2b */ /* 0x000fe40008000804 */
[----:B------:R-:W-:-:S06]  /*0350*/  DFMA R48, R46, -UR6, -R6 ;  /* 0x800000062e307c2b */ /* 0x000fcc0008000806 */
[----:B0-----:R-:W-:Y:S01]  /*0360*/  DFMA R38, R42, -UR8, R44 ;  /* 0x800000082a267c2b */ /* 0x001fe2000800002c */
[----:B------:R-:W-:Y:S02]  /*0370*/  IMAD.MOV.U32 R44, RZ, RZ, -0x35dec16 ;  /* 0xfca213eaff2c7424 */ /* 0x000fe400078e00ff */
[----:B------:R-:W-:Y:S01]  /*0380*/  IMAD.MOV.U32 R45, RZ, RZ, 0x3e928af3 ;  /* 0x3e928af3ff2d7424 */ /* 0x000fe200078e00ff */
[----:B------:R-:W-:-:S05]  /*0390*/  DFMA R40, R46, -UR8, R48 ;  /* 0x800000082e287c2b */ /* 0x000fca0008000030 */
[----:B------:R-:W-:-:S03]  /*03a0*/  DFMA R42, R38, UR10, R44 ;  /* 0x0000000a262a7c2b */ /* 0x000fc6000800002c */
[----:B------:R-:W-:-:S05]  /*03b0*/  DFMA R44, R40, UR10, R44 ;  /* 0x0000000a282c7c2b */ /* 0x000fca000800002c */
[----:B------:R-:W-:-:S03]  /*03c0*/  DFMA R42, R38, R42, UR12 ;  /* 0x0000000c262a7e2b */ /* 0x000fc6000800002a */
[----:B------:R-:W-:-:S05]  /*03d0*/  DFMA R44, R40, R44, UR12 ;  /* 0x0000000c282c7e2b */ /* 0x000fca000800002c */
        /* <DEDUP_REMOVED lines=12> */
[----:B------:R-:W-:Y:S02]  /*04a0*/  DFMA R44, R38, R42, UR26 ;  /* 0x0000001a262c7e2b */ /* 0x000fe4000800002a */
[----:B------:R-:W-:Y:S02]  /*04b0*/  DADD R42, -RZ, -R4 ;  /* 0x00000000ff2a7229 */ /* 0x000fe40000000904 */
[----:B------:R-:W-:-:S04]  /*04c0*/  DFMA R46, R40, R46, UR26 ;  /* 0x0000001a282e7e2b */ /* 0x000fc8000800002e */
[----:B------:R-:W-:Y:S02]  /*04d0*/  DFMA R48, R38, R44, 1 ;  /* 0x3ff000002630742b */ /* 0x000fe4000000002c */
[----:B------:R-:W-:Y:S02]  /*04e0*/  DADD R44, -RZ, -R6 ;  /* 0x00000000ff2c7229 */ /* 0x000fe40000000906 */
[----:B------:R-:W-:Y:S01]  /*04f0*/  MOV R0, R43 ;  /* 0x0000002b00007202 */ /* 0x000fe20000000f00 */
[----:B------:R-:W-:-:S03]  /*0500*/  DFMA R46, R40, R46, 1 ;  /* 0x3ff00000282e742b */ /* 0x000fc6000000002e */
[----:B------:R-:W-:Y:S01]  /*0510*/  FSETP.GEU.FTZ.AND P0, PT, |R0|, 4.1917929649353027344, PT ;  /* 0x4086232b0000780b */ /* 0x000fe20003f1e200 */
[----:B------:R-:W-:-:S03]  /*0520*/  DFMA R38, R38, R48, 1 ;  /* 0x3ff000002626742b */ /* 0x000fc60000000030 */
[----:B------:R-:W-:Y:S01]  /*0530*/  IMAD.MOV.U32 R43, RZ, RZ, R45 ;  /* 0x000000ffff2b7224 */ /* 0x000fe200078e002d */
[----:B------:R-:W-:-:S04]  /*0540*/  DFMA R44, R40, R46, 1 ;  /* 0x3ff00000282c742b */ /* 0x000fc8000000002e */
[----:B------:R-:W-:Y:S02]  /*0550*/  FSETP.GEU.FTZ.AND P2, PT, |R43|, 4.1917929649353027344, PT ;  /* 0x4086232b2b00780b */ /* 0x000fe40003f5e200 */
[----:B------:R-:W-:Y:S02]  /*0560*/  IMAD R41, R2, 0x100000, R39 ;  /* 0x0010000002297824 */ /* 0x000fe400078e0227 */
[----:B------:R-:W-:Y:S02]  /*0570*/  IMAD.MOV.U32 R40, RZ, RZ, R38 ;  /* 0x000000ffff287224 */ /* 0x000fe400078e0026 */
[----:B------:R-:W-:Y:S01]  /*0580*/  IMAD R47, R36, 0x100000, R45 ;  /* 0x00100000242f7824 */ /* 0x000fe200078e022d */
        /* <DEDUP_REMOVED lines=13> */
.L_x_9262:
[----:B------:R-:W-:Y:S05]  /*0660*/  BSYNC B0 ;  /* 0x0000000000007941 */ /* 0x000fea0003800000 */
.L_x_9261:
[----:B------:R-:W-:Y:S01]  /*0670*/  BSSY B0, `(.L_x_9263) ;  /* 0x000000f000007945 */ /* 0x000fe20003800000 */
[----:B------:R-:W-:-:S03]  /*0680*/  IMAD.MOV.U32 R46, RZ, RZ, R44 ;  /* 0x000000ffff2e7224 */ /* 0x000fc600078e002c */
        /* <DEDUP_REMOVED lines=13> */
.L_x_9264:
[----:B------:R-:W-:Y:S05]  /*0760*/  BSYNC B0 ;  /* 0x0000000000007941 */ /* 0x000fea0003800000 */
.L_x_9263:
        /* <DEDUP_REMOVED lines=16> */
[----:B-----5:R-:W-:Y:S05]  /*0870*/  CALL.REL.NOINC `($__internal_11_$__cuda_sm20_dblrcp_rn_slowpath_v3) ;  /* 0x0000005000ec7944 */ /* 0x020fea0003c00000 */
.L_x_9266:
[----:B------:R-:W-:Y:S05]  /*0880*/  BSYNC B1 ;  /* 0x0000000000017941 */ /* 0x000fea0003800000 */
.L_x_9265:
[----:B------:R-:W-:Y:S01]  /*0890*/  IMAD.MOV.U32 R2, RZ, RZ, 0x652b82fe ;  /* 0x652b82feff027424 */ /* 0x000fe200078e00ff */
[----:B------:R-:W-:Y:S01]  /*08a0*/  UMOV UR6, 0xfefa39ef ;  /* 0xfefa39ef00067882 */ /* 0x000fe20000000000 */
[----:B------:R-:W-:Y:S01]  /*08b0*/  IMAD.MOV.U32 R3, RZ, RZ, 0x3ff71547 ;  /* 0x3ff71547ff037424 */ /* 0x000fe200078e00ff */
[----:B------:R-:W-:Y:S01]  /*08c0*/  UMOV UR7, 0x3fe62e42 ;  /* 0x3fe62e4200077882 */ /* 0x000fe20000000000 */
[----:B-----5:R-:W-:Y:S01]  /*08d0*/  DADD R46, -RZ, -R32 ;  /* 0x00000000ff2e7229 */ /* 0x020fe20000000920 */
[----:B------:R-:W-:Y:S01]  /*08e0*/  BSSY B1, `(.L_x_9267) ;  /* 0x000003b000017945 */ /* 0x000fe20003800000 */
[----:B------:R-:W-:Y:S02]  /*08f0*/  DMUL R10, R10, R6 ;  /* 0x000000060a0a7228 */ /* 0x000fe40000000000 */
[----:B------:R-:W-:-:S08]  /*0900*/  DFMA R2, -R32, R2, 6.75539944105574400000e+15 ;  /* 0x433800002002742b */ /* 0x000fd00000000102 */
[----:B------:R-:W-:Y:S01]  /*0910*/  DADD R42, R2, -6.75539944105574400000e+15 ;  /* 0xc3380000022a7429 */ /* 0x000fe20000000000 */
[----:B------:R-:W-:-:S05]  /*0920*/  IMAD.MOV.U32 R3, RZ, RZ, R47 ;  /* 0x000000ffff037224 */ /* 0x000fca00078e002f */
[----:B------:R-:W-:Y:S02]  /*0930*/  FSETP.GEU.FTZ.AND P0, PT, |R3|, 4.1917929649353027344, PT ;  /* 0x4086232b0300780b */ /* 0x000fe40003f1e200 */
        /* <DEDUP_REMOVED lines=20> */
[----:B------:R-:W-:-:S05]  /*0a80*/  DADD R4, R40, 1 ;  /* 0x3ff0000028047429 */ /* 0x000fca0000000000 */
[----:B------:R-:W-:Y:S01]  /*0a90*/  DFMA R38, R42, R36, UR6 ;  /* 0x000000062a267e2b */ /* 0x000fe20008000024 */
[----:B------:R-:W-:Y:S01]  /*0aa0*/  UMOV UR6, 0x11122322 ;  /* 0x1112232200067882 */ /* 0x000fe20000000000 */
[----:B------:R-:W-:Y:S01]  /*0ab0*/  UMOV UR7, 0x3f811111 ;  /* 0x3f81111100077882 */ /* 0x000fe20000000000 */
[----:B------:R-:W0:Y:S02]  /*0ac0*/  MUFU.RCP64H R37, R5 ;  /* 0x0000000500257308 */ /* 0x000e240000001800 */
[----:B------:R-:W-:-:S03]  /*0ad0*/  VIADD R36, R5, 0x300402 ;  /* 0x0030040205247836 */ /* 0x000fc60000000000 */
[----:B------:R-:W-:Y:S01]  /*0ae0*/  DFMA R38, R42, R38, UR6 ;  /* 0x000000062a267e2b */ /* 0x000fe20008000026 */
[----:B------:R-:W-:Y:S01]  /*0af0*/  UMOV UR6, 0x555502a1 ;  /* 0x555502a100067882 */ /* 0x000fe20000000000 */
[----:B------:R-:W-:Y:S01]  /*0b00*/  UMOV UR7, 0x3fa55555 ;  /* 0x3fa5555500077882 */ /* 0x000fe20000000000 */
[----:B------:R-:W-:-:S05]  /*0b10*/  FSETP.GEU.AND P1, PT, |R36|, 5.8789094863358348022e-39, PT ;  /* 0x004004022400780b */ /* 0x000fca0003f2e200 */
[----:B------:R-:W-:Y:S01]  /*0b20*/  DFMA R38, R42, R38, UR6 ;  /* 0x000000062a267e2b */ /* 0x000fe20008000026 */
[----:B------:R-:W-:Y:S01]  /*0b30*/  UMOV UR6, 0x55555511 ;  /* 0x5555551100067882 */ /* 0x000fe20000000000 */
[----:B------:R-:W-:Y:S01]  /*0b40*/  UMOV UR7, 0x3fc55555 ;  /* 0x3fc5555500077882 */ /* 0x000fe20000000000 */
[----:B0-----:R-:W-:-:S05]  /*0b50*/  DFMA R40, -R4, R36, 1 ;  /* 0x3ff000000428742b */ /* 0x001fca0000000124 */
[----:B------:R-:W-:Y:S01]  /*0b60*/  DFMA R38, R42, R38, UR6 ;  /* 0x000000062a267e2b */ /* 0x000fe20008000026 */
[----:B------:R-:W-:Y:S01]  /*0b70*/  UMOV UR6, 0xb ;  /* 0x0000000b00067882 */ /* 0x000fe20000000000 */
[----:B------:R-:W-:Y:S01]  /*0b80*/  UMOV UR7, 0x3fe00000 ;  /* 0x3fe0000000077882 */ /* 0x000fe20000000000 */
[----:B------:R-:W-:-:S05]  /*0b90*/  DFMA R40, R40, R40, R40 ;  /* 0x000000282828722b */ /* 0x000fca0000000028 */
[----:B------:R-:W-:-:S03]  /*0ba0*/  DFMA R38, R42, R38, UR6 ;  /* 0x000000062a267e2b */ /* 0x000fc60008000026 */
[----:B------:R-:W-:-:S05]  /*0bb0*/  DFMA R40, R36, R40, R36 ;  /* 0x000000282428722b */ /* 0x000fca0000000024 */
[----:B------:R-:W-:-:S03]  /*0bc0*/  DFMA R38, R42, R38, 1 ;  /* 0x3ff000002a26742b */ /* 0x000fc60000000026 */
[----:B------:R-:W-:-:S05]  /*0bd0*/  DFMA R44, -R4, R40, 1 ;  /* 0x3ff00000042c742b */ /* 0x000fca0000000128 */
[----:B------:R-:W-:-:S03]  /*0be0*/  DFMA R42, R42, R38, 1 ;  /* 0x3ff000002a2a742b */ /* 0x000fc60000000026 */
[----:B------:R-:W-:-:S07]  /*0bf0*/  DFMA R36, R40, R44, R40 ;  /* 0x0000002c2824722b */ /* 0x000fce0000000028 */
[----:B------:R-:W-:Y:S02]  /*0c00*/  IMAD R41, R2, 0x100000, R43 ;  /* 0x0010000002297824 */ /* 0x000fe400078e022b */
[----:B------:R-:W-:Y:S01]  /*0c10*/  IMAD.MOV.U32 R40, RZ, RZ, R42 ;  /* 0x000000ffff287224 */ /* 0x000fe200078e002a */
[----:B------:R-:W-:Y:S06]  /*0c20*/  @P1 BRA `(.L_x_9268) ;  /* 0x0000000000181947 */ /* 0x000fec0003800000 */
[----:B------:R-:W-:Y:S02]  /*0c30*/  LOP3.LUT R2, R5, 0x7fffffff, RZ, 0xc0, !PT ;  /* 0x7fffffff05027812 */ /* 0x000fe400078ec0ff */
[----:B------:R-:W-:Y:S02]  /*0c40*/  MOV R0, 0xc70 ;  /* 0x00000c7000007802 */ /* 0x000fe40000000f00 */
[----:B------:R-:W-:-:S07]  /*0c50*/  IADD3 R2, R2, -0x100000, RZ ;  /* 0xfff0000002027810 */ /* 0x000fce0007ffe0ff */
[----:B------:R-:W-:Y:S05]  /*0c60*/  CALL.REL.NOINC `($__internal_11_$__cuda_sm20_dblrcp_rn_slowpath_v3) ;  /* 0x0000004c00f07944 */ /* 0x000fea0003c00000 */
[----:B------:R-:W-:Y:S02]  /*0c70*/  IMAD.MOV.U32 R36, RZ, RZ, R6 ;  /* 0x000000ffff247224 */ /* 0x000fe400078e0006 */
[----:B------:R-:W-:-:S07]  /*0c80*/  IMAD.MOV.U32 R37, RZ, RZ, R7 ;  /* 0x000000ffff257224 */ /* 0x000fce00078e0007 */
.L_x_9268:
[----:B------:R-:W-:Y:S05]  /*0c90*/  BSYNC B1 ;  /* 0x0000000000017941 */ /* 0x000fea0003800000 */
.L_x_9267:
[----:B------:R-:W-:Y:S01]  /*0ca0*/  IMAD.MOV.U32 R4, RZ, RZ, 0x652b82fe ;  /* 0x652b82feff047424 */ /* 0x000fe200078e00ff */
[----:B------:R-:W-:Y:S01]  /*0cb0*/  BSSY B0, `(.L_x_9269) ;  /* 0x0000015000007945 */ /* 0x000fe20003800000 */
[----:B------:R-:W-:-:S06]  /*0cc0*/  IMAD.MOV.U32 R5, RZ, RZ, 0x3ff71547 ;  /* 0x3ff71547ff057424 */ /* 0x000fcc00078e00ff */
[----:B------:R-:W-:-:S08]  /*0cd0*/  DFMA R4, -R34, R4, 6.75539944105574400000e+15 ;  /* 0x433800002204742b */ /* 0x000fd00000000104 */
[----:B------:R-:W-:Y:S01]  /*0ce0*/  DADD R6, R4, -6.75539944105574400000e+15 ;  /* 0xc338000004067429 */ /* 0x000fe20000000000 */
[----:B------:R-:W-:Y:S10]  /*0cf0*/  @!P0 BRA `(.L_x_9270) ;  /* 0x0000000000408947 */ /* 0x000ff40003800000 */
[----:B------:R-:W-:Y:S01]  /*0d00*/  FSETP.GEU.FTZ.AND P1, PT, |R3|, 4.2275390625, PT ;  /* 0x408748000300780b */ /* 0x000fe20003f3e200 */
[C---:B------:R-:W-:Y:S02]  /*0d10*/  DADD R38, -R32.reuse, +INF ;  /* 0x7ff0000020267429 */ /* 0x040fe40000000100 */
[----:B------:R-:W-:-:S08]  /*0d20*/  DSETP.GT.AND P0, PT, R32, RZ, PT ;  /* 0x000000ff2000722a */ /* 0x000fd00003f04000 */
[----:B------:R-:W-:Y:S02]  /*0d30*/  FSEL R40, R38, RZ, !P0 ;  /* 0x000000ff26287208 */ /* 0x000fe40004000000 */
[----:B------:R-:W-:Y:S01]  /*0d40*/  FSEL R41, R39, RZ, !P0 ;  /* 0x000000ff27297208 */ /* 0x000fe20004000000 */
[----:B------:R-:W-:Y:S06]  /*0d50*/  @P1 BRA `(.L_x_9270) ;  /* 0x0000000000281947 */ /* 0x000fec0003800000 */
[----:B------:R-:W-:Y:S01]  /*0d60*/  IMAD.MOV.U32 R2, RZ, RZ, 0x652b82fe ;  /* 0x652b82feff027424 */ /* 0x000fe200078e00ff */
[----:B------:R-:W-:Y:S01]  /*0d70*/  MOV R3, 0x3ff71547 ;  /* 0x3ff7154700037802 */ /* 0x000fe20000000f00 */
[----:B------:R-:W-:-:S05]  /*0d80*/  IMAD.MOV.U32 R40, RZ, RZ, RZ ;  /* 0x000000ffff287224 */ /* 0x000fca00078e00ff */
[----:B------:R-:W-:-:S10]  /*0d90*/  DFMA R2, -R32, R2, 6.75539944105574400000e+15 ;  /* 0x433800002002742b */ /* 0x000fd40000000102 */
[----:B------:R-:W-:-:S04]  /*0da0*/  LEA.HI R0, R2, R2, RZ, 0x1 ;  /* 0x0000000202007211 */ /* 0x000fc800078f08ff */
[----:B------:R-:W-:-:S05]  /*0db0*/  SHF.R.S32.HI R3, RZ, 0x1, R0 ;  /* 0x00000001ff037819 */ /* 0x000fca0000011400 */
[----:B------:R-:W-:Y:S02]  /*0dc0*/  IMAD.IADD R2, R2, 0x1, -R3 ;  /* 0x0000000102027824 */ /* 0x000fe400078e0a03 */
[----:B------:R-:W-:-:S03]  /*0dd0*/  IMAD R43, R3, 0x100000, R43 ;  /* 0x00100000032b7824 */ /* 0x000fc600078e022b */
[----:B------:R-:W-:-:S06]  /*0de0*/  LEA R41, R2, 0x3ff00000, 0x14 ;  /* 0x3ff0000002297811 */ /* 0x000fcc00078ea0ff */
[----:B------:R-:W-:-:S11]  /*0df0*/  DMUL R40, R42, R40 ;  /* 0x000000282a287228 */ /* 0x000fd60000000000 */
.L_x_9270:
[----:B------:R-:W-:Y:S05]  /*0e00*/  BSYNC B0 ;  /* 0x0000000000007941 */ /* 0x000fea0003800000 */
.L_x_9269:
[----:B------:R-:W-:Y:S01]  /*0e10*/  UMOV UR6, 0xfefa39ef ;  /* 0xfefa39ef00067882 */ /* 0x000fe20000000000 */
[----:B------:R-:W-:Y:S01]  /*0e20*/  UMOV UR7, 0x3fe62e42 ;  /* 0x3fe62e4200077882 */ /* 0x000fe20000000000 */
[--C-:B------:R-:W-:Y:S01]  /*0e30*/  DADD R32, -RZ, -R34.reuse ;  /* 0x00000000ff207229 */ /* 0x100fe20000000922 */
[----:B------:R-:W-:Y:S01]  /*0e40*/  BSSY B0, `(.L_x_9271) ;  /* 0x0000034000007945 */ /* 0x000fe20003800000 */
[----:B------:R-:W-:Y:S01]  /*0e50*/  DFMA R2, R6, -UR6, -R34 ;  /* 0x8000000606027c2b */ /* 0x000fe20008000822 */
[----:B------:R-:W-:Y:S01]  /*0e60*/  UMOV UR6, 0x3b39803f ;  /* 0x3b39803f00067882 */ /* 0x000fe20000000000 */
[----:B------:R-:W-:-:S06]  /*0e70*/  UMOV UR7, 0x3c7abc9e ;  /* 0x3c7abc9e00077882 */ /* 0x000fcc0000000000 */
[----:B------:R-:W-:Y:S01]  /*0e80*/  DFMA R2, R6, -UR6, R2 ;  /* 0x8000000606027c2b */ /* 0x000fe20008000002 */
[----:B------:R-:W-:Y:S01]  /*0e90*/  UMOV UR6, 0x69ce2bdf ;  /* 0x69ce2bdf00067882 */ /* 0x000fe20000000000 */
[----:B------:R-:W-:Y:S01]  /*0ea0*/  IMAD.MOV.U32 R6, RZ, RZ, -0x35dec16 ;  /* 0xfca213eaff067424 */ /* 0x000fe200078e00ff */
[----:B------:R-:W-:Y:S01]  /*0eb0*/  UMOV UR7, 0x3e5ade15 ;  /* 0x3e5ade1500077882 */ /* 0x000fe20000000000 */
[----:B------:R-:W-:Y:S01]  /*0ec0*/  IMAD.MOV.U32 R7, RZ, RZ, 0x3e928af3 ;  /* 0x3e928af3ff077424 */ /* 0x000fe200078e00ff */
[----:B------:R-:W-:-:S05]  /*0ed0*/  FSETP.GEU.FTZ.AND P0, PT, |R33|, 4.1917929649353027344, PT ;  /* 0x4086232b2100780b */ /* 0x000fca0003f1e200 */
        /* <DEDUP_REMOVED lines=42> */
.L_x_9272:
[----:B------:R-:W-:Y:S05]  /*1180*/  BSYNC B0 ;  /* 0x0000000000007941 */ /* 0x000fea0003800000 */
.L_x_9271:
[----:B------:R-:W-:Y:S01]  /*1190*/  DADD R32, R2, 1 ;  /* 0x3ff0000002207429 */ /* 0x000fe20000000000 */
[----:B------:R-:W-:Y:S01]  /*11a0*/  BSSY B1, `(.L_x_9273) ;  /* 0x0000011000017945 */ /* 0x000fe20003800000 */
[----:B------:R-:W-:-:S04]  /*11b0*/  DMUL R8, R8, R36 ;  /* 0x0000002408087228 */ /* 0x000fc80000000000 */
        /* <DEDUP_REMOVED lines=14> */
[----:B------:R-:W-:Y:S05]  /*12a0*/  CALL.REL.NOINC `($__internal_11_$__cuda_sm20_dblrcp_rn_slowpath_v3) ;  /* 0x0000004800607944 */ /* 0x000fea0003c00000 */
.L_x_9274:
[----:B------:R-:W-:Y:S05]  /*12b0*/  BSYNC B1 ;  /* 0x0000000000017941 */ /* 0x000fea0003800000 */
.L_x_9273:
[----:B------:R-:W-:Y:S01]  /*12c0*/  IMAD.MOV.U32 R32, RZ, RZ, 0x652b82fe ;  /* 0x652b82feff207424 */ /* 0x000fe200078e00ff */
[----:B------:R-:W-:Y:S01]  /*12d0*/  UMOV UR6, 0xfefa39ef ;  /* 0xfefa39ef00067882 */ /* 0x000fe20000000000 */
[----:B------:R-:W-:Y:S01]  /*12e0*/  IMAD.MOV.U32 R33, RZ, RZ, 0x3ff71547 ;  /* 0x3ff71547ff217424 */ /* 0x000fe200078e00ff */
[----:B------:R-:W-:Y:S01]  /*12f0*/  UMOV UR7, 0x3fe62e42 ;  /* 0x3fe62e4200077882 */ /* 0x000fe20000000000 */
[----:B------:R-:W-:Y:S01]  /*1300*/  DADD R44, -RZ, -R24 ;  /* 0x00000000ff2c7229 */ /* 0x000fe20000000918 */
[----:B------:R-:W-:Y:S01]  /*1310*/  BSSY B1, `(.L_x_9275) ;  /* 0x000003b000017945 */ /* 0x000fe20003800000 */
[----:B------:R-:W-:Y:S02]  /*1320*/  DMUL R22, R22, R6 ;  /* 0x0000000616167228 */ /* 0x000fe40000000000 */
        /* <DEDUP_REMOVED lines=44> */
[----:B------:R-:W-:Y:S01]  /*15f0*/  DFMA R40, R2, R36, 1 ;  /* 0x3ff000000228742b */ /* 0x000fe20000000024 */
[----:B------:R-:W-:Y:S02]  /*1600*/  IMAD.MOV.U32 R3, RZ, RZ, R45 ;  /* 0x000000ffff037224 */ /* 0x000fe400078e002d */
[----:B------:R-:W-:-:S03]  /*1610*/  DFMA R36, R38, R42, R38 ;  /* 0x0000002a2624722b */ /* 0x000fc60000000026 */
[----:B------:R-:W-:-:S04]  /*1620*/  FSETP.GEU.FTZ.AND P0, PT, |R3|, 4.1917929649353027344, PT ;  /* 0x4086232b0300780b */ /* 0x000fc80003f1e200 */
[----:B------:R-:W-:Y:S02]  /*1630*/  IMAD R35, R32, 0x100000, R41 ;  /* 0x0010000020237824 */ /* 0x000fe400078e0229 */
[----:B------:R-:W-:Y:S01]  /*1640*/  IMAD.MOV.U32 R34, RZ, RZ, R40 ;  /* 0x000000ffff227224 */ /* 0x000fe200078e0028 */
[----:B------:R-:W-:Y:S06]  /*1650*/  @P1 BRA `(.L_x_9276) ;  /* 0x0000000000181947 */ /* 0x000fec0003800000 */
[----:B------:R-:W-:Y:S02]  /*1660*/  LOP3.LUT R2, R5, 0x7fffffff, RZ, 0xc0, !PT ;  /* 0x7fffffff05027812 */ /* 0x000fe400078ec0ff */
[----:B------:R-:W-:-:S03]  /*1670*/  MOV R0, 0x16a0 ;  /* 0x000016a000007802 */ /* 0x000fc60000000f00 */
[----:B------:R-:W-:-:S07]  /*1680*/  VIADD R2, R2, 0xfff00000 ;  /* 0xfff0000002027836 */ /* 0x000fce0000000000 */
[----:B------:R-:W-:Y:S05]  /*1690*/  CALL.REL.NOINC `($__internal_11_$__cuda_sm20_dblrcp_rn_slowpath_v3) ;  /* 0x0000004400647944 */ /* 0x000fea0003c00000 */
[----:B------:R-:W-:Y:S01]  /*16a0*/  MOV R36, R6 ;  /* 0x0000000600247202 */ /* 0x000fe20000000f00 */
[----:B------:R-:W-:-:S07]  /*16b0*/  IMAD.MOV.U32 R37, RZ, RZ, R7 ;  /* 0x000000ffff257224 */ /* 0x000fce00078e0007 */
.L_x_9276:
[----:B------:R-:W-:Y:S05]  /*16c0*/  BSYNC B1 ;  /* 0x0000000000017941 */ /* 0x000fea0003800000 */
.L_x_9275:
        /* <DEDUP_REMOVED lines=18> */
.L_x_9278:
[----:B------:R-:W-:Y:S05]  /*17f0*/  BSYNC B0 ;  /* 0x0000000000007941 */ /* 0x000fea0003800000 */
.L_x_9277:
        /* <DEDUP_REMOVED lines=55> */
.L_x_9280:
[----:B------:R-:W-:Y:S05]  /*1b70*/  BSYNC B0 ;  /* 0x0000000000007941 */ /* 0x000fea0003800000 */
.L_x_9279:
        /* <DEDUP_REMOVED lines=17> */
[----:B------:R-:W-:Y:S05]  /*1c90*/  CALL.REL.NOINC `($__internal_11_$__cuda_sm20_dblrcp_rn_slowpath_v3) ;  /* 0x0000003c00e47944 */ /* 0x000fea0003c00000 */
.L_x_9282:
[----:B------:R-:W-:Y:S05]  /*1ca0*/  BSYNC B1 ;  /* 0x0000000000017941 */ /* 0x000fea0003800000 */
.L_x_9281:
[----:B------:R-:W-:Y:S01]  /*1cb0*/  MOV R24, 0x652b82fe ;  /* 0x652b82fe00187802 */ /* 0x000fe20000000f00 */
[----:B------:R-:W-:Y:S01]  /*1cc0*/  IMAD.MOV.U32 R25, RZ, RZ, 0x3ff71547 ;  /* 0x3ff71547ff197424 */ /* 0x000fe200078e00ff */
[----:B------:R-:W-:Y:S01]  /*1cd0*/  UMOV UR6, 0xfefa39ef ;  /* 0xfefa39ef00067882 */ /* 0x000fe20000000000 */
[----:B------:R-:W-:Y:S01]  /*1ce0*/  UMOV UR7, 0x3fe62e42 ;  /* 0x3fe62e4200077882 */ /* 0x000fe20000000000 */
[----:B------:R-:W-:Y:S01]  /*1cf0*/  DADD R4, R34, 1 ;  /* 0x3ff0000022047429 */ /* 0x000fe20000000000 */
[----:B------:R-:W-:Y:S01]  /*1d00*/  BSSY B1, `(.L_x_9283) ;  /* 0x000003b000017945 */ /* 0x000fe20003800000 */
[----:B------:R-:W-:Y:S02]  /*1d10*/  DADD R38, -RZ, -R28 ;  /* 0x00000000ff267229 */ /* 0x000fe4000000091c */
[----:B------:R-:W-:Y:S02]  /*1d20*/  DFMA R24, -R28, R24, 6.75539944105574400000e+15 ;  /* 0x433800001c18742b */ /* 0x000fe40000000118 */
[----:B------:R-:W-:-:S06]  /*1d30*/  DMUL R18, R18, R6 ;  /* 0x0000000612127228 */ /* 0x000fcc0000000000 */
        /* <DEDUP_REMOVED lines=24> */
[----:B------:R-:W0:Y:S01]  /*1ec0*/  MUFU.RCP64H R3, R5 ;  /* 0x0000000500037308 */ /* 0x000e220000001800 */
[----:B------:R-:W-:-:S04]  /*1ed0*/  VIADD R2, R5, 0x300402 ;  /* 0x0030040205027836 */ /* 0x000fc80000000000 */
        /* <DEDUP_REMOVED lines=13> */
[----:B------:R-:W-:Y:S01]  /*1fb0*/  DFMA R34, R2, R34, R2 ;  /* 0x000000220222722b */ /* 0x000fe20000000002 */
[----:B------:R-:W-:-:S04]  /*1fc0*/  IMAD.MOV.U32 R3, RZ, RZ, R39 ;  /* 0x000000ffff037224 */ /* 0x000fc800078e0027 */
[----:B------:R-:W-:Y:S01]  /*1fd0*/  DFMA R26, R32, R26, 1 ;  /* 0x3ff00000201a742b */ /* 0x000fe2000000001a */
[----:B------:R-:W-:Y:S02]  /*1fe0*/  FSETP.GEU.FTZ.AND P0, PT, |R3|, 4.1917929649353027344, PT ;  /* 0x4086232b0300780b */ /* 0x000fe40003f1e200 */
[----:B------:R-:W-:-:S05]  /*1ff0*/  DFMA R36, -R4, R34, 1 ;  /* 0x3ff000000424742b */ /* 0x000fca0000000122 */
[----:B------:R-:W-:-:S03]  /*2000*/  DFMA R32, R32, R26, 1 ;  /* 0x3ff000002020742b */ /* 0x000fc6000000001a */
[----:B------:R-:W-:-:S07]  /*2010*/  DFMA R34, R34, R36, R34 ;  /* 0x000000242222722b */ /* 0x000fce0000000022 */
[----:B------:R-:W-:Y:S01]  /*2020*/  LEA R27, R24, R33, 0x14 ;  /* 0x00000021181b7211 */ /* 0x000fe200078ea0ff */
[----:B------:R-:W-:Y:S01]  /*2030*/  IMAD.MOV.U32 R26, RZ, RZ, R32 ;  /* 0x000000ffff1a7224 */ /* 0x000fe200078e0020 */
[----:B------:R-:W-:Y:S06]  /*2040*/  @P1 BRA `(.L_x_9284) ;  /* 0x0000000000181947 */ /* 0x000fec0003800000 */
[----:B------:R-:W-:Y:S02]  /*2050*/  LOP3.LUT R2, R5, 0x7fffffff, RZ, 0xc0, !PT ;  /* 0x7fffffff05027812 */ /* 0x000fe400078ec0ff */
[----:B------:R-:W-:-:S03]  /*2060*/  MOV R0, 0x2090 ;  /* 0x0000209000007802 */ /* 0x000fc60000000f00 */
[----:B------:R-:W-:-:S07]  /*2070*/  VIADD R2, R2, 0xfff00000 ;  /* 0xfff0000002027836 */ /* 0x000fce0000000000 */
[----:B------:R-:W-:Y:S05]  /*2080*/  CALL.REL.NOINC `($__internal_11_$__cuda_sm20_dblrcp_rn_slowpath_v3) ;  /* 0x0000003800e87944 */ /* 0x000fea0003c00000 */
[----:B------:R-:W-:Y:S02]  /*2090*/  IMAD.MOV.U32 R34, RZ, RZ, R6 ;  /* 0x000000ffff227224 */ /* 0x000fe400078e0006 */
[----:B------:R-:W-:-:S07]  /*20a0*/  IMAD.MOV.U32 R35, RZ, RZ, R7 ;  /* 0x000000ffff237224 */ /* 0x000fce00078e0007 */
.L_x_9284:
[----:B------:R-:W-:Y:S05]  /*20b0*/  BSYNC B1 ;  /* 0x0000000000017941 */ /* 0x000fea0003800000 */
.L_x_9283:
[----:B------:R-:W-:Y:S01]  /*20c0*/  IMAD.MOV.U32 R4, RZ, RZ, 0x652b82fe ;  /* 0x652b82feff047424 */ /* 0x000fe200078e00ff */
[----:B------:R-:W-:Y:S01]  /*20d0*/  MOV R5, 0x3ff71547 ;  /* 0x3ff7154700057802 */ /* 0x000fe20000000f00 */
[----:B------:R-:W-:Y:S05]  /*20e0*/  BSSY B0, `(.L_x_9285) ;  /* 0x0000010000007945 */ /* 0x000fea0003800000 */
        /* <DEDUP_REMOVED lines=15> */
.L_x_9286:
[----:B------:R-:W-:Y:S05]  /*21e0*/  BSYNC B0 ;  /* 0x0000000000007941 */ /* 0x000fea0003800000 */
.L_x_9285:
        /* <DEDUP_REMOVED lines=55> */
.L_x_9288:
[----:B------:R-:W-:Y:S05]  /*2560*/  BSYNC B0 ;  /* 0x0000000000007941 */ /* 0x000fea0003800000 */
.L_x_9287:
[----:B------:R-:W-:Y:S01]  /*2570*/  DADD R30, R2, 1 ;  /* 0x3ff00000021e7429 */ /* 0x000fe20000000000 */
[----:B------:R-:W0:Y:S01]  /*2580*/  S2R R24, SR_CTAID.X ;  /* 0x0000000000187919 */ /* 0x000e220000002500 */
[----:B------:R-:W-:Y:S01]  /*2590*/  BSSY B1, `(.L_x_9289) ;  /* 0x0000015000017945 */ /* 0x000fe20003800000 */
[----:B------:R-:W-:-:S03]  /*25a0*/  DMUL R16, R16, R34 ;  /* 0x0000002210107228 */ /* 0x000fc60000000000 */
[----:B------:R-:W1:Y:S04]  /*25b0*/  MUFU.RCP64H R5, R31 ;  /* 0x0000001f00057308 */ /* 0x000e680000001800 */
[----:B------:R-:W-:-:S05]  /*25c0*/  VIADD R4, R31, 0x300402 ;  /* 0x003004021f047836 */ /* 0x000fca0000000000 */
[----:B------:R-:W-:Y:S01]  /*25d0*/  FSETP.GEU.AND P0, PT, |R4|, 5.8789094863358348022e-39, PT ;  /* 0x004004020400780b */ /* 0x000fe20003f0e200 */
[----:B-1----:R-:W-:-:S08]  /*25e0*/  DFMA R2, -R30, R4, 1 ;  /* 0x3ff000001e02742b */ /* 0x002fd00000000104 */
[----:B------:R-:W-:Y:S02]  /*25f0*/  DFMA R6, R2, R2, R2 ;  /* 0x000000020206722b */ /* 0x000fe40000000002 */
[----:B------:R-:W1:Y:S01]  /*2600*/  S2R R3, SR_TID.X ;  /* 0x0000000000037919 */ /* 0x000e620000002100 */
[----:B0-----:R-:W-:-:S05]  /*2610*/  SHF.L.U32 R24, R24, 0xa, RZ ;  /* 0x0000000a18187819 */ /* 0x001fca00000006ff */
        /* <DEDUP_REMOVED lines=9> */
[----:B-1----:R-:W-:Y:S05]  /*26b0*/  CALL.REL.NOINC `($__internal_11_$__cuda_sm20_dblrcp_rn_slowpath_v3) ;  /* 0x00000034005c7944 */ /* 0x002fea0003c00000 */
[----:B------:R-:W-:Y:S02]  /*26c0*/  IMAD.MOV.U32 R28, RZ, RZ, R6 ;  /* 0x000000ffff1c7224 */ /* 0x000fe400078e0006 */
[----:B------:R-:W-:-:S07]  /*26d0*/  IMAD.MOV.U32 R29, RZ, RZ, R7 ;  /* 0x000000ffff1d7224 */ /* 0x000fce00078e0007 */
.L_x_9290:
[----:B------:R-:W-:Y:S05]  /*26e0*/  BSYNC B1 ;  /* 0x0000000000017941 */ /* 0x000fea0003800000 */
.L_x_9289:
[----:B------:R-:W-:Y:S01]  /*26f0*/  DADD R30, R26, 1 ;  /* 0x3ff000001a1e7429 */ /* 0x000fe20000000000 */
[----:B------:R-:W-:Y:S01]  /*2700*/  BSSY B1, `(.L_x_9291) ;  /* 0x0000016000017945 */ /* 0x000fe20003800000 */
[----:B------:R-:W0:Y:S04]  /*2710*/  LDC.64 R26, c[0x0][0x218] ;  /* 0x00008600ff1a7b82 */ /* 0x000e280000000a00 */
[----:B------:R-:W2:Y:S04]  /*2720*/  MUFU.RCP64H R5, R31 ;  /* 0x0000001f00057308 */ /* 0x000ea80000001800 */
[----:B------:R-:W-:-:S04]  /*2730*/  IADD3 R4, R31, 0x300402, RZ ;  /* 0x003004021f047810 */ /* 0x000fc80007ffe0ff */
[----:B------:R-:W-:Y:S02]  /*2740*/  FSETP.GEU.AND P0, PT, |R4|, 5.8789094863358348022e-39, PT ;  /* 0x004004020400780b */ /* 0x000fe40003f0e200 */
[----:B--2---:R-:W-:Y:S01]  /*2750*/  DFMA R6, -R30, R4, 1 ;  /* 0x3ff000001e06742b */ /* 0x004fe20000000104 */
[----:B0-----:R-:W-:-:S07]  /*2760*/  IMAD.WIDE.U32 R24, R24, 0x8, R26 ;  /* 0x0000000818187825 */ /* 0x001fce00078e001a */
[----:B------:R-:W-:Y:S01]  /*2770*/  DFMA R6, R6, R6, R6 ;  /* 0x000000060606722b */ /* 0x000fe20000000006 */
[----:B-1----:R-:W-:-:S05]  /*2780*/  IMAD.WIDE R24, R3, 0x10, R24 ;  /* 0x0000001003187825 */ /* 0x002fca00078e0218 */
[----:B------:R0:W-:Y:S02]  /*2790*/  STG.E.128 desc[UR4][R24.64], R8 ;  /* 0x0000000818007986 */ /* 0x0001e4000c101d04 */
[----:B------:R-:W-:Y:S02]  /*27a0*/  DFMA R6, R4, R6, R4 ;  /* 0x000000060406722b */ /* 0x000fe40000000004 */
[----:B------:R0:W-:Y:S04]  /*27b0*/  STG.E.128 desc[UR4][R24.64+0x800], R20 ;  /* 0x0008001418007986 */ /* 0x0001e8000c101d04 */
[----:B------:R0:W-:Y:S02]  /*27c0*/  STG.E.128 desc[UR4][R24.64+0x1000], R16 ;  /* 0x0010001018007986 */ /* 0x0001e4000c101d04 */
        /* <DEDUP_REMOVED lines=8> */
[----:B0-----:R-:W-:Y:S05]  /*2850*/  CALL.REL.NOINC `($__internal_11_$__cuda_sm20_dblrcp_rn_slowpath_v3) ;  /* 0x0000003000f47944 */ /* 0x001fea0003c00000 */
.L_x_9292:
[----:B------:R-:W-:Y:S05]  /*2860*/  BSYNC B1 ;  /* 0x0000000000017941 */ /* 0x000fea0003800000 */
.L_x_9291:
[----:B------:R-:W-:Y:S02]  /*2870*/  DMUL R14, R14, R28 ;  /* 0x0000001c0e0e7228 */ /* 0x000fe40000000000 */
[----:B------:R-:W-:-:S07]  /*2880*/  DMUL R12, R12, R6 ;  /* 0x000000060c0c7228 */ /* 0x000fce0000000000 */
[----:B------:R-:W-:Y:S01]  /*2890*/  STG.E.128 desc[UR4][R24.64+0x1800], R12 ;  /* 0x0018000c18007986 */ /* 0x000fe2000c101d04 */
[----:B------:R-:W-:Y:S05]  /*28a0*/  EXIT ;  /* 0x000000000000794d */ /* 0x000fea0003800000 */
.L_x_9260:
[----:B------:R-:W0:Y:S01]  /*28b0*/  S2R R0, SR_TID.X ;  /* 0x0000000000007919 */ /* 0x000e220000002100 */
[----:B------:R-:W-:Y:S02]  /*28c0*/  CS2R R46, SRZ ;  /* 0x00000000002e7805 */ /* 0x000fe4000001ff00 */
[----:B------:R-:W-:Y:S02]  /*28d0*/  CS2R R44, SRZ ;  /* 0x00000000002c7805 */ /* 0x000fe4000001ff00 */
[----:B0-----:R-:W-:-:S13]  /*28e0*/  ISETP.GE.AND P0, PT, R0, R3, PT ;  /* 0x000000030000720c */ /* 0x001fda0003f06270 */
[----:B------:R-:W-:Y:S02]  /*28f0*/  @!P0 IMAD.IADD R11, R10, 0x1, R0 ;  /* 0x000000010a0b8824 */ /* 0x000fe400078e0200 */
[----:B------:R-:W-:-:S05]  /*2900*/  @!P0 VIADD R0, R0, 0x80 ;  /* 0x0000008000008836 */ /* 0x000fca0000000000 */
[----:B------:R-:W-:-:S13]  /*2910*/  ISETP.GE.AND P6, PT, R0, R3, PT ;  /* 0x000000030000720c */ /* 0x000fda0003fc6270 */
[----:B------:R-:W-:Y:S01]  /*2920*/  @!P6 IADD3 R13, R10, R0, RZ ;  /* 0x000000000a0de210 */ /* 0x000fe20007ffe0ff */
[----:B------:R-:W-:Y:S01]  /*2930*/  @!P6 VIADD R0, R0, 0x80 ;  /* 0x000000800000e836 */ /* 0x000fe20000000000 */
[----:B------:R-:W0:Y:S04]  /*2940*/  @!P6 LDC.64 R4, c[0x0][0x220] ;  /* 0x00008800ff04eb82 */ /* 0x000e280000000a00 */
[----:B------:R-:W-:-:S04]  /*2950*/  ISETP.GE.AND P5, PT, R0, R3, PT ;  /* 0x000000030000720c */ /* 0x000fc80003fa6270 */
[----:B------:R-:W1:Y:S09]  /*2960*/  @!P6 LDC.64 R6, c[0x0][0x228] ;  /* 0x00008a00ff06eb82 */ /* 0x000e720000000a00 */
[----:B------:R-:W-:Y:S01]  /*2970*/  @!P5 IMAD.IADD R17, R10, 0x1, R0 ;  /* 0x000000010a11d824 */ /* 0x000fe200078e0200 */
[----:B------:R-:W2:Y:S01]  /*2980*/  @!P5 LDC.64 R8, c[0x0][0x220] ;  /* 0x00008800ff08db82 */ /* 0x000ea20000000a00 */
[----:B------:R-:W-:-:S05]  /*2990*/  @!P5 VIADD R0, R0, 0x80 ;  /* 0x000000800000d836 */ /* 0x000fca0000000000 */
[----:B------:R-:W-:Y:S01]  /*29a0*/  ISETP.GE.AND P4, PT, R0, R3, PT ;  /* 0x000000030000720c */ /* 0x000fe20003f86270 */
[C---:B0-----:R-:W-:Y:S01]  /*29b0*/  @!P6 IMAD.WIDE.U32 R4, R13.reuse, 0x8, R4 ;  /* 0x000000080d04e825 */ /* 0x041fe200078e0004 */
[----:B------:R-:W0:Y:S04]  /*29c0*/  @!P5 LDC.64 R38, c[0x0][0x228] ;  /* 0x00008a00ff26db82 */ /* 0x000e280000000a00 */
[----:B------:R-:W5:Y:S01]  /*29d0*/  @!P6 LDG.E.64 R46, desc[UR4][R4.64] ;  /* 0x00000004042ee981 */ /* 0x000f62000c1e1b00 */
[----:B-1----:R-:W-:-:S06]  /*29e0*/  @!P6 IMAD.WIDE.U32 R6, R13, 0x8, R6 ;  /* 0x000000080d06e825 */ /* 0x002fcc00078e0006 */
[----:B------:R-:W-:Y:S01]  /*29f0*/  @!P4 IMAD.IADD R29, R10, 0x1, R0 ;  /* 0x000000010a1dc824 */ /* 0x000fe200078e0200 */
[----:B------:R1:W5:Y:S01]  /*2a00*/  @!P6 LDG.E.64 R44, desc[UR4][R6.64] ;  /* 0x00000004062ce981 */ /* 0x000362000c1e1b00 */
[----:B------:R-:W-:Y:S01]  /*2a10*/  @!P4 VIADD R0, R0, 0x80 ;  /* 0x000000800000c836 */ /* 0x000fe20000000000 */
[----:B------:R-:W3:Y:S04]  /*2a20*/  @!P4 LDC.64 R50, c[0x0][0x228] ;  /* 0x00008a00ff32cb82 */ /* 0x000ee80000000a00 */
[----:B------:R-:W-:Y:S02]  /*2a30*/  ISETP.GE.AND P3, PT, R0, R3, PT ;  /* 0x000000030000720c */ /* 0x000fe40003f66270 */
[----:B------:R-:W-:Y:S01]  /*2a40*/  CS2R R40, SRZ ;  /* 0x0000000000287805 */ /* 0x000fe2000001ff00 */
[C---:B--2---:R-:W-:Y:S01]  /*2a50*/  @!P5 IMAD.WIDE.U32 R14, R17.reuse, 0x8, R8 ;  /* 0x00000008110ed825 */ /* 0x044fe200078e0008 */
[----:B------:R-:W2:Y:S03]  /*2a60*/  @!P4 LDC.64 R48, c[0x0][0x220] ;  /* 0x00008800ff30cb82 */ /* 0x000ea60000000a00 */
[----:B0-----:R-:W-:Y:S01]  /*2a70*/  @!P5 IMAD.WIDE.U32 R38, R17, 0x8, R38 ;  /* 0x000000081126d825 */ /* 0x001fe200078e0026 */
[----:B------:R0:W5:Y:S04]  /*2a80*/  @!P5 LDG.E.64 R40, desc[UR4][R14.64] ;  /* 0x000000040e28d981 */ /* 0x000168000c1e1b00 */
[----:B-1----:R-:W1:Y:S01]  /*2a90*/  @!P0 LDC.64 R6, c[0x0][0x220] ;  /* 0x00008800ff068b82 */ /* 0x002e620000000a00 */
[----:B------:R-:W-:Y:S01]  /*2aa0*/  @!P3 IADD3 R27, R10, R0, RZ ;  /* 0x000000000a1bb210 */ /* 0x000fe20007ffe0ff */
[----:B------:R-:W-:-:S05]  /*2ab0*/  @!P3 VIADD R0, R0, 0x80 ;  /* 0x000000800000b836 */ /* 0x000fca0000000000 */
[----:B------:R-:W-:Y:S01]  /*2ac0*/  ISETP.GE.AND P2, PT, R0, R3, PT ;  /* 0x000000030000720c */ /* 0x000fe20003f46270 */
[----:B------:R-:W4:Y:S08]  /*2ad0*/  @!P3 LDC.64 R52, c[0x0][0x220] ;  /* 0x00008800ff34bb82 */ /* 0x000f300000000a00 */
[----:B------:R-:W1:Y:S04]  /*2ae0*/  @!P3 LDC.64 R36, c[0x0][0x228] ;  /* 0x00008a00ff24bb82 */ /* 0x000e680000000a00 */
[----:B------:R-:W-:-:S02]  /*2af0*/  @!P2 IMAD.IADD R25, R10, 0x1, R0 ;  /* 0x000000010a19a824 */ /* 0x000fc400078e0200 */
[----:B------:R-:W-:Y:S02]  /*2b00*/  @!P2 VIADD R0, R0, 0x80 ;  /* 0x000000800000a836 */ /* 0x000fe40000000000 */
[----:B------:R-:W4:Y:S03]  /*2b10*/  @!P2 LDC.64 R20, c[0x0][0x228] ;  /* 0x00008a00ff14ab82 */ /* 0x000f260000000a00 */
[----:B------:R-:W-:-:S05]  /*2b20*/  ISETP.GE.AND P1, PT, R0, R3, PT ;  /* 0x000000030000720c */ /* 0x000fca0003f26270 */
[----:B------:R-:W1:Y:S08]  /*2b30*/  @!P2 LDC.64 R22, c[0x0][0x220] ;  /* 0x00008800ff16ab82 */ /* 0x000e700000000a00 */
[----:B------:R-:W-:Y:S01]  /*2b40*/  @!P1 IMAD.IADD R19, R10, 0x1, R0 ;  /* 0x000000010a139824 */ /* 0x000fe200078e0200 */
[----:B------:R-:W4:Y:S01]  /*2b50*/  @!P1 LDC.64 R4, c[0x0][0x220] ;  /* 0x00008800ff049b82 */ /* 0x000f220000000a00 */
[----:B------:R-:W-:-:S05]  /*2b60*/  @!P1 VIADD R0, R0, 0x80 ;  /* 0x0000008000009836 */ /* 0x000fca0000000000 */
[----:B------:R-:W-:Y:S02]  /*2b70*/  ISETP.GE.AND P6, PT, R0, R3, PT ;  /* 0x000000030000720c */ /* 0x000fe40003fc6270 */
[----:B------:R-:W1:Y:S08]  /*2b80*/  @!P1 LDC.64 R8, c[0x0][0x228] ;  /* 0x00008a00ff089b82 */ /* 0x000e700000000a00 */
[----:B------:R-:W1:Y:S08]  /*2b90*/  @!P0 LDC.64 R16, c[0x0][0x228] ;  /* 0x00008a00ff108b82 */ /* 0x000e700000000a00 */
[----:B------:R-:W1:Y:S08]  /*2ba0*/  @!P6 LDC.64 R12, c[0x0][0x220] ;  /* 0x00008800ff0ceb82 */ /* 0x000e700000000a00 */
[----:B0-----:R-:W0:Y:S01]  /*2bb0*/  @!P6 LDC.64 R14, c[0x0][0x228] ;  /* 0x00008a00ff0eeb82 */ /* 0x001e220000000a00 */
[----:B------:R-:W-:-:S02]  /*2bc0*/  CS2R R34, SRZ ;  /* 0x0000000000227805 */ /* 0x000fc4000001ff00 */
[----:B------:R-:W-:Y:S01]  /*2bd0*/  CS2R R32, SRZ ;  /* 0x0000000000207805 */ /* 0x000fe2000001ff00 */
[C---:B---3--:R-:W-:Y:S01]  /*2be0*/  @!P4 IMAD.WIDE.U32 R50, R29.reuse, 0x8, R50 ;  /* 0x000000081d32c825 */ /* 0x048fe200078e0032 */
[----:B------:R-:W-:Y:S02]  /*2bf0*/  CS2R R42, SRZ ;  /* 0x00000000002a7805 */ /* 0x000fe4000001ff00 */
[----:B------:R3:W5:Y:S01]  /*2c00*/  @!P5 LDG.E.64 R34, desc[UR4][R38.64] ;  /* 0x000000042622d981 */ /* 0x000762000c1e1b00 */
[----:B--2---:R-:W-:Y:S01]  /*2c10*/  @!P4 IMAD.WIDE.U32 R48, R29, 0x8, R48 ;  /* 0x000000081d30c825 */ /* 0x004fe200078e0030 */
[----:B------:R-:W-:Y:S02]  /*2c20*/  CS2R R30, SRZ ;  /* 0x00000000001e7805 */ /* 0x000fe4000001ff00 */
[----:B------:R2:W5:Y:S01]  /*2c30*/  @!P4 LDG.E.64 R32, desc[UR4][R50.64] ;  /* 0x000000043220c981 */ /* 0x000562000c1e1b00 */
[----:B----4-:R-:W-:-:S04]  /*2c40*/  @!P1 IMAD.WIDE.U32 R4, R19, 0x8, R4 ;  /* 0x0000000813049825 */ /* 0x010fc800078e0004 */
[C---:B---3--:R-:W-:Y:S01]  /*2c50*/  @!P2 IMAD.WIDE.U32 R38, R25.reuse, 0x8, R20 ;  /* 0x000000081926a825 */ /* 0x048fe200078e0014 */
[----:B------:R-:W-:Y:S01]  /*2c60*/  CS2R R20, SRZ ;  /* 0x0000000000147805 */ /* 0x000fe2000001ff00 */
[----:B------:R-:W5:Y:S01]  /*2c70*/  @!P4 LDG.E.64 R42, desc[UR4][R48.64] ;  /* 0x00000004302ac981 */ /* 0x000f62000c1e1b00 */
[----:B--2---:R-:W-:Y:S01]  /*2c80*/  @!P6 IADD3 R51, R10, R0, RZ ;  /* 0x000000000a33e210 */ /* 0x004fe20007ffe0ff */
[----:B-1----:R-:W-:-:S03]  /*2c90*/  @!P2 IMAD.WIDE.U32 R22, R25, 0x8, R22 ;  /* 0x000000081916a825 */ /* 0x002fc600078e0016 */
[----:B------:R-:W5:Y:S01]  /*2ca0*/  @!P1 LDG.E.64 R20, desc[UR4][R4.64] ;  /* 0x0000000404149981 */ /* 0x000f62000c1e1b00 */
[C---:B------:R-:W-:Y:S01]  /*2cb0*/  @!P6 IMAD.WIDE.U32 R12, R51.reuse, 0x8, R12 ;  /* 0x00000008330ce825 */ /* 0x040fe200078e000c */
[----:B------:R-:W-:Y:S02]  /*2cc0*/  CS2R R28, SRZ ;  /* 0x00000000001c7805 */ /* 0x000fe4000001ff00 */
[----:B------:R1:W5:Y:S01]  /*2cd0*/  @!P2 LDG.E.64 R30, desc[UR4][R22.64] ;  /* 0x00000004161ea981 */ /* 0x000362000c1e1b00 */
[----:B0-----:R-:W-:Y:S01]  /*2ce0*/  @!P6 IMAD.WIDE.U32 R50, R51, 0x8, R14 ;  /* 0x000000083332e825 */ /* 0x001fe200078e000e */
[----:B------:R-:W-:-:S03]  /*2cf0*/  CS2R R24, SRZ ;  /* 0x0000000000187805 */ /* 0x000fc6000001ff00 */
[----:B------:R-:W-:-:S03]  /*2d00*/  @!P3 IMAD.WIDE.U32 R52, R27, 0x8, R52 ;  /* 0x000000081b34b825 */ /* 0x000fc600078e0034 */
[----:B------:R0:W5:Y:S01]  /*2d10*/  @!P2 LDG.E.64 R24, desc[UR4][R38.64] ;  /* 0x000000042618a981 */ /* 0x000162000c1e1b00 */
[----:B------:R-:W-:Y:S01]  /*2d20*/  @!P3 IMAD.WIDE.U32 R36, R27, 0x8, R36 ;  /* 0x000000081b24b825 */ /* 0x000fe200078e0024 */
[----:B------:R-:W-:Y:S02]  /*2d30*/  CS2R R26, SRZ ;  /* 0x00000000001a7805 */ /* 0x000fe4000001ff00 */
[----:B-1----:R-:W-:Y:S01]  /*2d40*/  CS2R R22, SRZ ;  /* 0x0000000000167805 */ /* 0x002fe2000001ff00 */
[----:B------:R0:W5:Y:S01]  /*2d50*/  @!P3 LDG.E.64 R28, desc[UR4][R52.64] ;  /* 0x00000004341cb981 */ /* 0x000162000c1e1b00 */
[----:B------:R-:W-:Y:S01]  /*2d60*/  @!P1 IMAD.WIDE.U32 R4, R19, 0x8, R8 ;  /* 0x0000000813049825 */ /* 0x000fe200078e0008 */
[----:B------:R-:W-:Y:S02]  /*2d70*/  CS2R R18, SRZ ;  /* 0x0000000000127805 */ /* 0x000fe4000001ff00 */
[----:B------:R-:W-:Y:S01]  /*2d80*/  CS2R R8, SRZ ;  /* 0x0000000000087805 */ /* 0x000fe2000001ff00 */
[----:B------:R0:W5:Y:S01]  /*2d90*/  @!P3 LDG.E.64 R26, desc[UR4][R36.64] ;  /* 0x00000004241ab981 */ /* 0x000162000c1e1b00 */
[----:B------:R-:W-:Y:S01]  /*2da0*/  @!P0 IMAD.WIDE.U32 R14, R11, 0x8, R6 ;  /* 0x000000080b0e8825 */ /* 0x000fe200078e0006 */
[----:B------:R-:W-:-:S02]  /*2db0*/  CS2R R6, SRZ ;  /* 0x0000000000067805 */ /* 0x000fc4000001ff00 */
[----:B------:R0:W5:Y:S01]  /*2dc0*/  @!P1 LDG.E.64 R18, desc[UR4][R4.64] ;  /* 0x0000000404129981 */ /* 0x000162000c1e1b00 */
[----:B------:R-:W-:Y:S01]  /*2dd0*/  @!P0 IMAD.WIDE.U32 R48, R11, 0x8, R16 ;  /* 0x000000080b308825 */ /* 0x000fe200078e0010 */
[----:B------:R-:W-:Y:S02]  /*2de0*/  CS2R R16, SRZ ;  /* 0x0000000000107805 */ /* 0x000fe4000001ff00 */
[----:B------:R0:W5:Y:S04]  /*2df0*/  @!P6 LDG.E.64 R22, desc[UR4][R12.64] ;  /* 0x000000040c16e981 */ /* 0x000168000c1e1b00 */
[----:B------:R0:W5:Y:S04]  /*2e00*/  @!P6 LDG.E.64 R16, desc[UR4][R50.64] ;  /* 0x000000043210e981 */ /* 0x000168000c1e1b00 */
        /* <DEDUP_REMOVED lines=63> */
.L_x_9296:
[----:B------:R-:W-:Y:S05]  /*3200*/  BSYNC B0 ;  /* 0x0000000000007941 */ /* 0x000fea0003800000 */
.L_x_9295:
        /* <DEDUP_REMOVED lines=17> */
.L_x_9298:
[----:B------:R-:W-:Y:S05]  /*3320*/  BSYNC B2 ;  /* 0x0000000000027941 */ /* 0x000fea0003800000 */
.L_x_9297:
[----:B------:R-:W-:-:S11]  /*3330*/  DMUL R8, R6, R8 ;  /* 0x0000000806087228 */ /* 0x000fd60000000000 */
.L_x_9294:
[----:B------:R-:W-:Y:S05]  /*3340*/  BSYNC B1 ;  /* 0x0000000000017941 */ /* 0x000fea0003800000 */
.L_x_9293:
[----:B0-----:R-:W0:Y:S01]  /*3350*/  S2R R12, SR_TID.X ;  /* 0x00000000000c7919 */ /* 0x001e220000002100 */
        /* <DEDUP_REMOVED lines=63> */
.L_x_9302:
[----:B------:R-:W-:Y:S05]  /*3750*/  BSYNC B0 ;  /* 0x0000000000007941 */ /* 0x000fea0003800000 */
.L_x_9301:
        /* <DEDUP_REMOVED lines=14> */
[----:B------:R-:W-:Y:S05]  /*3840*/  CALL.REL.NOINC `($__internal_11_$__cuda_sm20_dblrcp_rn_slowpath_v3) ;  /* 0x0000002000f87944 */ /* 0x000fea0003c00000 */
.L_x_9304:
[----:B------:R-:W-:Y:S05]  /*3850*/  BSYNC B2 ;  /* 0x0000000000027941 */ /* 0x000fea0003800000 */
.L_x_9303:
[----:B------:R-:W-:-:S11]  /*3860*/  DMUL R46, R6, R46 ;  /* 0x0000002e062e7228 */ /* 0x000fd60000000000 */
.L_x_9300:
[----:B------:R-:W-:Y:S05]  /*3870*/  BSYNC B1 ;  /* 0x0000000000017941 */ /* 0x000fea0003800000 */
.L_x_9299:
        /* <DEDUP_REMOVED lines=63> */
.L_x_9308:
[----:B------:R-:W-:Y:S05]  /*3c70*/  BSYNC B0 ;  /* 0x0000000000007941 */ /* 0x000fea0003800000 */
.L_x_9307:
        /* <DEDUP_REMOVED lines=17> */
.L_x_9310:
[----:B------:R-:W-:Y:S05]  /*3d90*/  BSYNC B2 ;  /* 0x0000000000027941 */ /* 0x000fea0003800000 */
.L_x_9309:
[----:B------:R-:W-:-:S11]  /*3da0*/  DMUL R40, R6, R40 ;  /* 0x0000002806287228 */ /* 0x000fd60000000000 */
.L_x_9306:
[----:B------:R-:W-:Y:S05]  /*3db0*/  BSYNC B1 ;  /* 0x0000000000017941 */ /* 0x000fea0003800000 */
.L_x_9305:
[----:B------:R-:W-:Y:S01]  /*3dc0*/  VIADD R0, R12, 0x180 ;  /* 0x000001800c007836 */ /* 0x000fe20000000000 */
[----:B------:R-:W-:Y:S04]  /*3dd0*/  BSSY B1, `(.L_x_9311) ;  /* 0x0000053000017945 */ /* 0x000fe80003800000 */
[----:B------:R-:W-:-:S13]  /*3de0*/  ISETP.GE.AND P0, PT, R0, R3, PT ;  /* 0x000000030000720c */ /* 0x000fda0003f06270 */
[----:B------:R-:W-:Y:S05]  /*3df0*/  @P0 BRA `(.L_x_9312) ;  /* 0x0000000400400947 */ /* 0x000fea0003800000 */
[----:B------:R-:W-:Y:S01]  /*3e00*/  IMAD.MOV.U32 R4, RZ, RZ, 0x652b82fe ;  /* 0x652b82feff047424 */ /* 0x000fe200078e00ff */
        /* <DEDUP_REMOVED lines=59> */
.L_x_9314:
[----:B------:R-:W-:Y:S05]  /*41c0*/  BSYNC B0 ;  /* 0x0000000000007941 */ /* 0x000fea0003800000 */
.L_x_9313:
        /* <DEDUP_REMOVED lines=16> */
[----:B------:R-:W-:Y:S05]  /*42d0*/  CALL.REL.NOINC `($__internal_11_$__cuda_sm20_dblrcp_rn_slowpath_v3) ;  /* 0x0000001800547944 */ /* 0x000fea0003c00000 */
.L_x_9316:
[----:B------:R-:W-:Y:S05]  /*42e0*/  BSYNC B2 ;  /* 0x0000000000027941 */ /* 0x000fea0003800000 */
.L_x_9315:
[----:B------:R-:W-:-:S11]  /*42f0*/  DMUL R42, R6, R42 ;  /* 0x0000002a062a7228 */ /* 0x000fd60000000000 */
.L_x_9312:
[----:B------:R-:W-:Y:S05]  /*4300*/  BSYNC B1 ;  /* 0x0000000000017941 */ /* 0x000fea0003800000 */
.L_x_9311:
        /* <DEDUP_REMOVED lines=59> */
[----:B------:R-:W-:Y:S02]  /*46c0*/  @!P1 IMAD.IADD R4, R4, 0x1, -R5 ;  /* 0x0000000104049824 */ /* 0x000fe400078e0a05 */
[----:B------:R-:W-:-:S03]  /*46d0*/  @!P1 IMAD R5, R5, 0x100000, R33 ;  /* 0x0010000005059824 */ /* 0x000fc600078e0221 */
[----:B------:R-:W-:Y:S01]  /*46e0*/  @!P1 LEA R27, R4, 0x3ff00000, 0x14 ;  /* 0x3ff00000041b9811 */ /* 0x000fe200078ea0ff */
[----:B------:R-:W-:-:S06]  /*46f0*/  @!P1 IMAD.MOV.U32 R4, RZ, RZ, R32 ;  /* 0x000000ffff049224 */ /* 0x000fcc00078e0020 */
[----:B------:R-:W-:-:S11]  /*4700*/  @!P1 DMUL R6, R4, R26 ;  /* 0x0000001a04069228 */ /* 0x000fd60000000000 */
.L_x_9320:
[----:B------:R-:W-:Y:S05]  /*4710*/  BSYNC B0 ;  /* 0x0000000000007941 */ /* 0x000fea0003800000 */
.L_x_9319:
        /* <DEDUP_REMOVED lines=17> */
.L_x_9322:
[----:B------:R-:W-:Y:S05]  /*4830*/  BSYNC B2 ;  /* 0x0000000000027941 */ /* 0x000fea0003800000 */
.L_x_9321:
[----:B------:R-:W-:-:S11]  /*4840*/  DMUL R28, R6, R28 ;  /* 0x0000001c061c7228 */ /* 0x000fd60000000000 */
.L_x_9318:
[----:B------:R-:W-:Y:S05]  /*4850*/  BSYNC B1 ;  /* 0x0000000000017941 */ /* 0x000fea0003800000 */
.L_x_9317:
        /* <DEDUP_REMOVED lines=64> */
.L_x_9326:
[----:B------:R-:W-:Y:S05]  /*4c60*/  BSYNC B0 ;  /* 0x0000000000007941 */ /* 0x000fea0003800000 */
.L_x_9325:
        /* <DEDUP_REMOVED lines=17> */
.L_x_9328:
[----:B------:R-:W-:Y:S05]  /*4d80*/  BSYNC B2 ;  /* 0x0000000000027941 */ /* 0x000fea0003800000 */
.L_x_9327:
[----:B------:R-:W-:-:S11]  /*4d90*/  DMUL R30, R6, R30 ;  /* 0x0000001e061e7228 */ /* 0x000fd60000000000 */
.L_x_9324:
[----:B------:R-:W-:Y:S05]  /*4da0*/  BSYNC B1 ;  /* 0x0000000000017941 */ /* 0x000fea0003800000 */
.L_x_9323:
        /* <DEDUP_REMOVED lines=56> */
[----:B------:R-:W-:Y:S02]  /*5130*/  @!P1 MOV R18, RZ ;  /* 0x000000ff00129202 */ /* 0x000fe40000000f00 */
[----:B------:R-:W-:Y:S02]  /*5140*/  @!P1 SHF.R.S32.HI R5, RZ, 0x1, R0 ;  /* 0x00000001ff059819 */ /* 0x000fe40000011400 */
[----:B------:R-:W-:-:S03]  /*5150*/  FSEL R7, R7, RZ, !P0 ;  /* 0x000000ff07077208 */ /* 0x000fc60004000000 */
[----:B------:R-:W-:Y:S02]  /*5160*/  @!P1 IMAD.IADD R4, R4, 0x1, -R5 ;  /* 0x0000000104049824 */ /* 0x000fe400078e0a05 */
[----:B------:R-:W-:-:S03]  /*5170*/  @!P1 IMAD R5, R5, 0x100000, R25 ;  /* 0x0010000005059824 */ /* 0x000fc600078e0219 */
[----:B------:R-:W-:Y:S01]  /*5180*/  @!P1 LEA R19, R4, 0x3ff00000, 0x14 ;  /* 0x3ff0000004139811 */ /* 0x000fe200078ea0ff */
[----:B------:R-:W-:-:S06]  /*5190*/  @!P1 IMAD.MOV.U32 R4, RZ, RZ, R24 ;  /* 0x000000ffff049224 */ /* 0x000fcc00078e0018 */
[----:B------:R-:W-:-:S11]  /*51a0*/  @!P1 DMUL R6, R4, R18 ;  /* 0x0000001204069228 */ /* 0x000fd60000000000 */
.L_x_9332:
[----:B------:R-:W-:Y:S05]  /*51b0*/  BSYNC B0 ;  /* 0x0000000000007941 */ /* 0x000fea0003800000 */
.L_x_9331:
        /* <DEDUP_REMOVED lines=17> */
.L_x_9334:
[----:B------:R-:W-:Y:S05]  /*52d0*/  BSYNC B2 ;  /* 0x0000000000027941 */ /* 0x000fea0003800000 */
.L_x_9333:
[----:B------:R-:W-:-:S11]  /*52e0*/  DMUL R20, R6, R20 ;  /* 0x0000001406147228 */ /* 0x000fd60000000000 */
.L_x_9330:
[----:B------:R-:W-:Y:S05]  /*52f0*/  BSYNC B1 ;  /* 0x0000000000017941 */ /* 0x000fea0003800000 */
.L_x_9329:
        /* <DEDUP_REMOVED lines=64> */
.L_x_9338:
[----:B------:R-:W-:Y:S05]  /*5700*/  BSYNC B0 ;  /* 0x0000000000007941 */ /* 0x000fea0003800000 */
.L_x_9337:
        /* <DEDUP_REMOVED lines=17> */
.L_x_9340:
[----:B------:R-:W-:Y:S05]  /*5820*/  BSYNC B2 ;  /* 0x0000000000027941 */ /* 0x000fea0003800000 */
.L_x_9339:
[----:B------:R-:W-:-:S11]  /*5830*/  DMUL R22, R6, R22 ;  /* 0x0000001606167228 */ /* 0x000fd60000000000 */
.L_x_9336:
[----:B------:R-:W-:Y:S05]  /*5840*/  BSYNC B1 ;  /* 0x0000000000017941 */ /* 0x000fea0003800000 */
.L_x_9335:
[----:B------:R-:W-:Y:S01]  /*5850*/  ISETP.GE.AND P0, PT, R12, R3, PT ;  /* 0x000000030c00720c */ /* 0x000fe20003f06270 */
[----:B------:R-:W-:Y:S04]  /*5860*/  BSSY B0, `(.L_x_9341) ;  /* 0x0000034000007945 */ /* 0x000fe80003800000 */
[----:B------:R-:W-:Y:S08]  /*5870*/  BSSY B1, `(.L_x_9342) ;  /* 0x000002c000017945 */ /* 0x000ff00003800000 */
[----:B------:R-:W-:Y:S05]  /*5880*/  @P0 BRA `(.L_x_9343) ;  /* 0x0000000000340947 */ /* 0x000fea0003800000 */
[----:B-----5:R-:W0:Y:S01]  /*5890*/  S2R R7, SR_TID.X ;  /* 0x0000000000077919 */ /* 0x020e220000002100 */
[----:B------:R-:W1:Y:S01]  /*58a0*/  LDC.64 R4, c[0x0][0x218] ;  /* 0x00008600ff047b82 */ /* 0x000e620000000a00 */
[----:B------:R-:W-:-:S05]  /*58b0*/  IMAD.MOV.U32 R12, RZ, RZ, R14 ;  /* 0x000000ffff0c7224 */ /* 0x000fca00078e000e */
[----:B------:R-:W-:Y:S02]  /*58c0*/  ISETP.GE.AND P0, PT, R12, R3, PT ;  /* 0x000000030c00720c */ /* 0x000fe40003f06270 */
[----:B0-----:R-:W-:-:S05]  /*58d0*/  IADD3 R7, R10, R7, RZ ;  /* 0x000000070a077210 */ /* 0x001fca0007ffe0ff */
[----:B-1----:R-:W-:-:S05]  /*58e0*/  IMAD.WIDE.U32 R4, R7, 0x8, R4 ;  /* 0x0000000807047825 */ /* 0x002fca00078e0004 */
[----:B------:R0:W-:Y:S01]  /*58f0*/  STG.E.64 desc[UR4][R4.64], R8 ;  /* 0x0000000804007986 */ /* 0x0001e2000c101b04 */
[----:B------:R-:W-:Y:S05]  /*5900*/  @P0 BRA `(.L_x_9344) ;  /* 0x0000000000300947 */ /* 0x000fea0003800000 */
[----:B0-----:R-:W0:Y:S01]  /*5910*/  LDC.64 R4, c[0x0][0x218] ;  /* 0x00008600ff047b82 */ /* 0x001e220000000a00 */
[----:B------:R-:W-:Y:S02]  /*5920*/  IMAD.IADD R7, R10, 0x1, R12 ;  /* 0x000000010a077824 */ /* 0x000fe400078e020c */
[----:B------:R-:W-:Y:S02]  /*5930*/  VIADD R12, R12, 0x80 ;  /* 0x000000800c0c7836 */ /* 0x000fe40000000000 */
[----:B0-----:R-:W-:-:S05]  /*5940*/  IMAD.WIDE.U32 R4, R7, 0x8, R4 ;  /* 0x0000000807047825 */ /* 0x001fca00078e0004 */
[----:B------:R0:W-:Y:S02]  /*5950*/  STG.E.64 desc[UR4][R4.64], R46 ;  /* 0x0000002e04007986 */ /* 0x0001e4000c101b04 */
.L_x_9343:
[----:B------:R-:W-:-:S13]  /*5960*/  ISETP.GE.AND P0, PT, R12, R3, PT ;  /* 0x000000030c00720c */ /* 0x000fda0003f06270 */
[----:B------:R-:W-:Y:S05]  /*5970*/  @P0 BRA `(.L_x_9345) ;  /* 0x0000000000300947 */ /* 0x000fea0003800000 */
[----:B0-----:R-:W0:Y:S01]  /*5980*/  LDC.64 R4, c[0x0][0x218] ;  /* 0x00008600ff047b82 */ /* 0x001e220000000a00 */
[----:B-----5:R-:W-:Y:S01]  /*5990*/  IMAD.IADD R7, R10, 0x1, R12 ;  /* 0x000000010a077824 */ /* 0x020fe200078e020c */
[----:B------:R-:W-:-:S03]  /*59a0*/  IADD3 R12, R12, 0x80, RZ ;  /* 0x000000800c0c7810 */ /* 0x000fc60007ffe0ff */
[----:B0-----:R-:W-:-:S05]  /*59b0*/  IMAD.WIDE.U32 R4, R7, 0x8, R4 ;  /* 0x0000000807047825 */ /* 0x001fca00078e0004 */
[----:B------:R1:W-:Y:S02]  /*59c0*/  STG.E.64 desc[UR4][R4.64], R40 ;  /* 0x0000002804007986 */ /* 0x0003e4000c101b04 */
.L_x_9344:
[----:B------:R-:W-:-:S13]  /*59d0*/  ISETP.GE.AND P0, PT, R12, R3, PT ;  /* 0x000000030c00720c */ /* 0x000fda0003f06270 */
[----:B------:R-:W-:Y:S05]  /*59e0*/  @P0 BRA `(.L_x_9346) ;  /* 0x0000000000300947 */ /* 0x000fea0003800000 */
[----:B01----:R-:W0:Y:S01]  /*59f0*/  LDC.64 R4, c[0x0][0x218] ;  /* 0x00008600ff047b82 */ /* 0x003e220000000a00 */
[----:B------:R-:W-:Y:S02]  /*5a00*/  IMAD.IADD R7, R10, 0x1, R12 ;  /* 0x000000010a077824 */ /* 0x000fe400078e020c */
[----:B------:R-:W-:Y:S02]  /*5a10*/  VIADD R12, R12, 0x80 ;  /* 0x000000800c0c7836 */ /* 0x000fe40000000000 */
[----:B0-----:R-:W-:-:S05]  /*5a20*/  IMAD.WIDE.U32 R4, R7, 0x8, R4 ;  /* 0x0000000807047825 */ /* 0x001fca00078e0004 */
[----:B------:R1:W-:Y:S02]  /*5a30*/  STG.E.64 desc[UR4][R4.64], R42 ;  /* 0x0000002a04007986 */ /* 0x0003e4000c101b04 */
.L_x_9345:
[----:B------:R-:W-:-:S13]  /*5a40*/  ISETP.GE.AND P0, PT, R12, R3, PT ;  /* 0x000000030c00720c */ /* 0x000fda0003f06270 */
[----:B------:R-:W-:Y:S05]  /*5a50*/  @P0 BRA `(.L_x_9347) ;  /* 0x0000000000340947 */ /* 0x000fea0003800000 */
[----:B01----:R-:W0:Y:S01]  /*5a60*/  LDC.64 R4, c[0x0][0x218] ;  /* 0x00008600ff047b82 */ /* 0x003e220000000a00 */
[----:B-----5:R-:W-:Y:S02]  /*5a70*/  IMAD.IADD R7, R10, 0x1, R12 ;  /* 0x000000010a077824 */ /* 0x020fe400078e020c */
[----:B------:R-:W-:Y:S02]  /*5a80*/  VIADD R12, R12, 0x80 ;  /* 0x000000800c0c7836 */ /* 0x000fe40000000000 */
[----:B0-----:R-:W-:-:S05]  /*5a90*/  IMAD.WIDE.U32 R4, R7, 0x8, R4 ;  /* 0x0000000807047825 */ /* 0x001fca00078e0004 */
[----:B------:R2:W-:Y:S02]  /*5aa0*/  STG.E.64 desc[UR4][R4.64], R28 ;  /* 0x0000001c04007986 */ /* 0x0005e4000c101b04 */
.L_x_9346:
[----:B------:R-:W-:-:S13]  /*5ab0*/  ISETP.GE.AND P0, PT, R12, R3, PT ;  /* 0x000000030c00720c */ /* 0x000fda0003f06270 */
[----:B------:R-:W-:Y:S05]  /*5ac0*/  @P0 BREAK B1 ;  /* 0x0000000000010942 */ /* 0x000fea0003800000 */
[----:B------:R-:W-:Y:S05]  /*5ad0*/  @P0 BRA `(.L_x_9348) ;  /* 0x0000000000300947 */ /* 0x000fea0003800000 */
[----:B012---:R-:W0:Y:S01]  /*5ae0*/  LDC.64 R4, c[0x0][0x218] ;  /* 0x00008600ff047b82 */ /* 0x007e220000000a00 */
[----:B------:R-:W-:Y:S01]  /*5af0*/  IADD3 R7, R10, R12, RZ ;  /* 0x0000000c0a077210 */ /* 0x000fe20007ffe0ff */
[----:B------:R-:W-:-:S04]  /*5b00*/  VIADD R12, R12, 0x80 ;  /* 0x000000800c0c7836 */ /* 0x000fc80000000000 */
[----:B0-----:R-:W-:-:S05]  /*5b10*/  IMAD.WIDE.U32 R4, R7, 0x8, R4 ;  /* 0x0000000807047825 */ /* 0x001fca00078e0004 */
[----:B------:R2:W-:Y:S02]  /*5b20*/  STG.E.64 desc[UR4][R4.64], R30 ;  /* 0x0000001e04007986 */ /* 0x0005e4000c101b04 */
.L_x_9347:
[----:B------:R-:W-:Y:S05]  /*5b30*/  BSYNC B1 ;  /* 0x0000000000017941 */ /* 0x000fea0003800000 */
.L_x_9342:
[----:B------:R-:W-:-:S13]  /*5b40*/  ISETP.GE.AND P0, PT, R12, R3, PT ;  /* 0x000000030c00720c */ /* 0x000fda0003f06270 */
[----:B012---:R-:W0:Y:S01]  /*5b50*/  @!P0 LDC.64 R4, c[0x0][0x218] ;  /* 0x00008600ff048b82 */ /* 0x007e220000000a00 */
[----:B-----5:R-:W-:Y:S02]  /*5b60*/  @!P0 IMAD.IADD R7, R10, 0x1, R12 ;  /* 0x000000010a078824 */ /* 0x020fe400078e020c */
[----:B------:R-:W-:Y:S02]  /*5b70*/  @!P0 VIADD R12, R12, 0x80 ;  /* 0x000000800c0c8836 */ /* 0x000fe40000000000 */
[----:B0-----:R-:W-:-:S05]  /*5b80*/  @!P0 IMAD.WIDE.U32 R4, R7, 0x8, R4 ;  /* 0x0000000807048825 */ /* 0x001fca00078e0004 */
[----:B------:R3:W-:Y:S02]  /*5b90*/  @!P0 STG.E.64 desc[UR4][R4.64], R20 ;  /* 0x0000001404008986 */ /* 0x0007e4000c101b04 */
.L_x_9348:
[----:B------:R-:W-:Y:S05]  /*5ba0*/  BSYNC B0 ;  /* 0x0000000000007941 */ /* 0x000fea0003800000 */
.L_x_9341:
[----:B------:R-:W-:Y:S05]  /*5bb0*/  WARPSYNC.ALL ;  /* 0x0000000000007948 */ /* 0x000fea0003800000 */
[----:B------:R-:W-:-:S13]  /*5bc0*/  ISETP.GE.AND P0, PT, R12, R3, PT ;  /* 0x000000030c00720c */ /* 0x000fda0003f06270 */
[----:B------:R-:W-:Y:S05]  /*5bd0*/  @P0 EXIT ;  /* 0x000000000000094d */ /* 0x000fea0003800000 */
[----:B------:R-:W4:Y:S01]  /*5be0*/  LDC.64 R2, c[0x0][0x218] ;  /* 0x00008600ff027b82 */ /* 0x000f220000000a00 */
[----:B0123--:R-:W-:-:S04]  /*5bf0*/  IMAD.IADD R5, R10, 0x1, R12 ;  /* 0x000000010a057824 */ /* 0x00ffc800078e020c */
[----:B----4-:R-:W-:-:S05]  /*5c00*/  IMAD.WIDE.U32 R2, R5, 0x8, R2 ;  /* 0x0000000805027825 */ /* 0x010fca00078e0002 */
[----:B------:R-:W-:Y:S01]  /*5c10*/  STG.E.64 desc[UR4][R2.64], R22 ;  /* 0x0000001602007986 */ /* 0x000fe2000c101b04 */
[----:B------:R-:W-:Y:S05]  /*5c20*/  EXIT ;  /* 0x000000000000794d */ /* 0x000fea0003800000 */
        .weak           $__internal_11_$__cuda_sm20_dblrcp_rn_slowpath_v3
        .type           $__internal_11_$__cuda_sm20_dblrcp_rn_slowpath_v3,@function
        .size           $__internal_11_$__cuda_sm20_dblrcp_rn_slowpath_v3,(.L_x_9569 - $__internal_11_$__cuda_sm20_dblrcp_rn_slowpath_v3)
$__internal_11_$__cuda_sm20_dblrcp_rn_slowpath_v3:
        /* <DEDUP_REMOVED lines=25> */
.L_x_9352:
        /* <DEDUP_REMOVED lines=10> */
.L_x_9350:
[----:B------:R-:W-:Y:S01]  /*5e60*/  LOP3.LUT R7, R5, 0x80000, RZ, 0xfc, !PT ;  /* 0x0008000005077812 */ /* 0x000fe200078efcff */
[----:B------:R-:W-:-:S07]  /*5e70*/  IMAD.MOV.U32 R6, RZ, RZ, R4 ;  /* 0x000000ffff067224 */ /* 0x000fce00078e0004 */
.L_x_9351:
[----:B------:R-:W-:Y:S05]  /*5e80*/  BSYNC B0 ;  /* 0x0000000000007941 */ /* 0x000fea0003800000 */
.L_x_9349:
[----:B------:R-:W-:Y:S02]  /*5e90*/  IMAD.MOV.U32 R4, RZ, RZ, R0 ;  /* 0x000000ffff047224 */ /* 0x000fe400078e0000 */
[----:B------:R-:W-:-:S04]  /*5ea0*/  IMAD.MOV.U32 R5, RZ, RZ, 0x0 ;  /* 0x00000000ff057424 */ /* 0x000fc800078e00ff */
[----:B------:R-:W-:Y:S05]  /*5eb0*/  RET.REL.NODEC R4 `(_ZN2at6native29vectorized_elementwise_kernelILi2EZZZNS0_10glu_kernelERNS_18TensorIteratorBaseEENKUlvE_clEvENKUlvE_clEvEUlddE_St5arrayIPcLm3EEEEviT0_T1_) ;  /* 0xffffffa004507950 */ /* 0x000fea0003c3ffff */
.L_x_9353:
        /* <DEDUP_REMOVED lines=12> */
.L_x_9569:


//--------------------- .text._ZN2at6native29vectorized_elementwise_kernelILi4EZZZNS0_10glu_kernelERNS_18TensorIteratorBaseEENKUlvE_clEvENKUlvE_clEvEUlddE_St5arrayIPcLm3EEEEviT0_T1_ --------------------------
	.section	.text._ZN2at6native29vectorized_elementwise_kernelILi4EZZZNS0_10glu_kernelERNS_18TensorIteratorBaseEENKUlvE_clEvENKUlvE_clEvEUlddE_St5arrayIPcLm3EEEEviT0_T1_,"ax",@progbits
	.align	128
        .global         _ZN2at6native29vectorized_elementwise_kernelILi4EZZZNS0_10glu_kernelERNS_18TensorIteratorBaseEENKUlvE_clEvENKUlvE_clEvEUlddE_St5arrayIPcLm3EEEEviT0_T1_
        .type           _ZN2at6native29vectorized_elementwise_kernelILi4EZZZNS0_10glu_kernelERNS_18TensorIteratorBaseEENKUlvE_clEvENKUlvE_clEvEUlddE_St5arrayIPcLm3EEEEviT0_T1_,@function
        .size           _ZN2at6native29vectorized_elementwise_kernelILi4EZZZNS0_10glu_kernelERNS_18TensorIteratorBaseEENKUlvE_clEvENKUlvE_clEvEUlddE_St5arrayIPcLm3EEEEviT0_T1_,(.L_x_9570 - _ZN2at6native29vectorized_elementwise_kernelILi4EZZZNS0_10glu_kernelERNS_18TensorIteratorBaseEENKUlvE_clEvENKUlvE_clEvEUlddE_St5arrayIPcLm3EEEEviT0_T1_)
        .other          _ZN2at6native29vectorized_elementwise_kernelILi4EZZZNS0_10glu_kernelERNS_18TensorIteratorBaseEENKUlvE_clEvENKUlvE_clEvEUlddE_St5arrayIPcLm3EEEEviT0_T1_,@"STO_CUDA_ENTRY STV_DEFAULT"
_ZN2at6native29vectorized_elementwise_kernelILi4EZZZNS0_10glu_kernelERNS_18TensorIteratorBaseEENKUlvE_clEvENKUlvE_clEvEUlddE_St5arrayIPcLm3EEEEviT0_T1_:
.text._ZN2at6native29vectorized_elementwise_kernelILi4EZZZNS0_10glu_kernelERNS_18TensorIteratorBaseEENKUlvE_clEvENKUlvE_clEvEUlddE_St5arrayIPcLm3EEEEviT0_T1_:
        /* <DEDUP_REMOVED lines=102> */
.L_x_9356:
[----:B------:R-:W-:Y:S05]  /*0660*/  BSYNC B0 ;  /* 0x0000000000007941 */ /* 0x000fea0003800000 */
.L_x_9355:
        /* <DEDUP_REMOVED lines=15> */
.L_x_9358:
[----:B------:R-:W-:Y:S05]  /*0760*/  BSYNC B0 ;  /* 0x0000000000007941 */ /* 0x000fea0003800000 */
.L_x_9357:
        /* <DEDUP_REMOVED lines=16> */
[----:B-----5:R-:W-:Y:S05]  /*0870*/  CALL.REL.NOINC `($__internal_12_$__cuda_sm20_dblrcp_rn_slowpath_v3) ;  /* 0x0000005000ec7944 */ /* 0x020fea0003c00000 */
.L_x_9360:
[----:B------:R-:W-:Y:S05]  /*0880*/  BSYNC B1 ;  /* 0x0000000000017941 */ /* 0x000fea0003800000 */
.L_x_9359:
        /* <DEDUP_REMOVED lines=61> */
[----:B------:R-:W-:Y:S05]  /*0c60*/  CALL.REL.NOINC `($__internal_12_$__cuda_sm20_dblrcp_rn_slowpath_v3) ;  /* 0x0000004c00f07944 */ /* 0x000fea0003c00000 */
[----:B------:R-:W-:Y:S02]  /*0c70*/  IMAD.MOV.U32 R36, RZ, RZ, R6 ;  /* 0x000000ffff247224 */ /* 0x000fe400078e0006 */
[----:B------:R-:W-:-:S07]  /*0c80*/  IMAD.MOV.U32 R37, RZ, RZ, R7 ;  /* 0x000000ffff257224 */ /* 0x000fce00078e0007 */
.L_x_9362:
[----:B------:R-:W-:Y:S05]  /*0c90*/  BSYNC B1 ;  /* 0x0000000000017941 */ /* 0x000fea0003800000 */
.L_x_9361:
        /* <DEDUP_REMOVED lines=22> */
.L_x_9364:
[----:B------:R-:W-:Y:S05]  /*0e00*/  BSYNC B0 ;  /* 0x0000000000007941 */ /* 0x000fea0003800000 */
.L_x_9363:
        /* <DEDUP_REMOVED lines=55> */
.L_x_9366:
[----:B------:R-:W-:Y:S05]  /*1180*/  BSYNC B0 ;  /* 0x0000000000007941 */ /* 0x000fea0003800000 */
.L_x_9365:
        /* <DEDUP_REMOVED lines=17> */
[----:B------:R-:W-:Y:S05]  /*12a0*/  CALL.REL.NOINC `($__internal_12_$__cuda_sm20_dblrcp_rn_slowpath_v3) ;  /* 0x0000004800607944 */ /* 0x000fea0003c00000 */
.L_x_9368:
[----:B------:R-:W-:Y:S05]  /*12b0*/  BSYNC B1 ;  /* 0x0000000000017941 */ /* 0x000fea0003800000 */
.L_x_9367:
        /* <DEDUP_REMOVED lines=61> */
[----:B------:R-:W-:Y:S05]  /*1690*/  CALL.REL.NOINC `($__internal_12_$__cuda_sm20_dblrcp_rn_slowpath_v3) ;  /* 0x0000004400647944 */ /* 0x000fea0003c00000 */
[----:B------:R-:W-:Y:S01]  /*16a0*/  MOV R36, R6 ;  /* 0x0000000600247202 */ /* 0x000fe20000000f00 */
[----:B------:R-:W-:-:S07]  /*16b0*/  IMAD.MOV.U32 R37, RZ, RZ, R7 ;  /* 0x000000ffff257224 */ /* 0x000fce00078e0007 */
.L_x_9370:
[----:B------:R-:W-:Y:S05]  /*16c0*/  BSYNC B1 ;  /* 0x0000000000017941 */ /* 0x000fea0003800000 */
.L_x_9369:
        /* <DEDUP_REMOVED lines=18> */
.L_x_9372:
[----:B------:R-:W-:Y:S05]  /*17f0*/  BSYNC B0 ;  /* 0x0000000000007941 */ /* 0x000fea0003800000 */
.L_x_9371:
        /* <DEDUP_REMOVED lines=55> */
.L_x_9374:
[----:B------:R-:W-:Y:S05]  /*1b70*/  BSYNC B0 ;  /* 0x0000000000007941 */ /* 0x000fea0003800000 */
.L_x_9373:
        /* <DEDUP_REMOVED lines=17> */
[----:B------:R-:W-:Y:S05]  /*1c90*/  CALL.REL.NOINC `($__internal_12_$__cuda_sm20_dblrcp_rn_slowpath_v3) ;  /* 0x0000003c00e47944 */ /* 0x000fea0003c00000 */
.L_x_9376:
[----:B------:R-:W-:Y:S05]  /*1ca0*/  BSYNC B1 ;  /* 0x0000000000017941 */ /* 0x000fea0003800000 */
.L_x_9375:
        /* <DEDUP_REMOVED lines=61> */
[----:B------:R-:W-:Y:S05]  /*2080*/  CALL.REL.NOINC `($__internal_12_$__cuda_sm20_dblrcp_rn_slowpath_v3) ;  /* 0x0000003800e87944 */ /* 0x000fea0003c00000 */
[----:B------:R-:W-:Y:S02]  /*2090*/  IMAD.MOV.U32 R34, RZ, RZ, R6 ;  /* 0x000000ffff227224 */ /* 0x000fe400078e0006 */
[----:B------:R-:W-:-:S07]  /*20a0*/  IMAD.MOV.U32 R35, RZ, RZ, R7 ;  /* 0x000000ffff237224 */ /* 0x000fce00078e0007 */
.L_x_9378:
[----:B------:R-:W-:Y:S05]  /*20b0*/  BSYNC B1 ;  /* 0x0000000000017941 */ /* 0x000fea0003800000 */
.L_x_9377:
        /* <DEDUP_REMOVED lines=18> */
.L_x_9380:
[----:B------:R-:W-:Y:S05]  /*21e0*/  BSYNC B0 ;  /* 0x0000000000007941 */ /* 0x000fea0003800000 */
.L_x_9379:
        /* <DEDUP_REMOVED lines=55> */
.L_x_9382:
[----:B------:R-:W-:Y:S05]  /*2560*/  BSYNC B0 ;  /* 0x0000000000007941 */ /* 0x000fea0003800000 */
.L_x_9381:
        /* <DEDUP_REMOVED lines=20> */
[----:B-1----:R-:W-:Y:S05]  /*26b0*/  CALL.REL.NOINC `($__internal_12_$__cuda_sm20_dblrcp_rn_slowpath_v3) ;  /* 0x00000034005c7944 */ /* 0x002fea0003c00000 */
[----:B------:R-:W-:Y:S02]  /*26c0*/  IMAD.MOV.U32 R28, RZ, RZ, R6 ;  /* 0x000000ffff1c7224 */ /* 0x000fe400078e0006 */
[----:B------:R-:W-:-:S07]  /*26d0*/  IMAD.MOV.U32 R29, RZ, RZ, R7 ;  /* 0x000000ffff1d7224 */ /* 0x000fce00078e0007 */
.L_x_9384:
[----:B------:R-:W-:Y:S05]  /*26e0*/  BSYNC B1 ;  /* 0x0000000000017941 */ /* 0x000fea0003800000 */
.L_x_9383:
        /* <DEDUP_REMOVED lines=22> */
[----:B0-----:R-:W-:Y:S05]  /*2850*/  CALL.REL.NOINC `($__internal_12_$__cuda_sm20_dblrcp_rn_slowpath_v3) ;  /* 0x0000003000f47944 */ /* 0x001fea0003c00000 */
.L_x_9386:
[----:B------:R-:W-:Y:S05]  /*2860*/  BSYNC B1 ;  /* 0x0000000000017941 */ /* 0x000fea0003800000 */
.L_x_9385:
[----:B------:R-:W-:Y:S02]  /*2870*/  DMUL R14, R14, R28 ;  /* 0x0000001c0e0e7228 */ /* 0x000fe40000000000 */
[----:B------:R-:W-:-:S07]  /*2880*/  DMUL R12, R12, R6 ;  /* 0x000000060c0c7228 */ /* 0x000fce0000000000 */
[----:B------:R-:W-:Y:S01]  /*2890*/  STG.E.128 desc[UR4][R24.64+0x1010], R12 ;  /* 0x0010100c18007986 */ /* 0x000fe2000c101d04 */
[----:B------:R-:W-:Y:S05]  /*28a0*/  EXIT ;  /* 0x000000000000794d */ /* 0x000fea0003800000 */
.L_x_9354:
        /* <DEDUP_REMOVED lines=149> */
.L_x_9390:
[----:B------:R-:W-:Y:S05]  /*3200*/  BSYNC B0 ;  /* 0x0000000000007941 */ /* 0x000fea0003800000 */
.L_x_9389:
        /* <DEDUP_REMOVED lines=17> */
.L_x_9392:
[----:B------:R-:W-:Y:S05]  /*3320*/  BSYNC B2 ;  /* 0x0000000000027941 */ /* 0x000fea0003800000 */
.L_x_9391:
[----:B------:R-:W-:-:S11]  /*3330*/  DMUL R8, R6, R8 ;  /* 0x0000000806087228 */ /* 0x000fd60000000000 */
.L_x_9388:
[----:B------:R-:W-:Y:S05]  /*3340*/  BSYNC B1 ;  /* 0x0000000000017941 */ /* 0x000fea0003800000 */
.L_x_9387:
        /* <DEDUP_REMOVED lines=64> */
.L_x_9396:
[----:B------:R-:W-:Y:S05]  /*3750*/  BSYNC B0 ;  /* 0x0000000000007941 */ /* 0x000fea0003800000 */
.L_x_9395:
        /* <DEDUP_REMOVED lines=14> */
[----:B------:R-:W-:Y:S05]  /*3840*/  CALL.REL.NOINC `($__internal_12_$__cuda_sm20_dblrcp_rn_slowpath_v3) ;  /* 0x0000002000f87944 */ /* 0x000fea0003c00000 */
.L_x_9398:
[----:B------:R-:W-:Y:S05]  /*3850*/  BSYNC B2 ;  /* 0x0000000000027941 */ /* 0x000fea0003800000 */
.L_x_9397:
[----:B------:R-:W-:-:S11]  /*3860*/  DMUL R46, R6, R46 ;  /* 0x0000002e062e7228 */ /* 0x000fd60000000000 */
.L_x_9394:
[----:B------:R-:W-:Y:S05]  /*3870*/  BSYNC B1 ;  /* 0x0000000000017941 */ /* 0x000fea0003800000 */
.L_x_9393:
        /* <DEDUP_REMOVED lines=63> */
.L_x_9402:
[----:B------:R-:W-:Y:S05]  /*3c70*/  BSYNC B0 ;  /* 0x0000000000007941 */ /* 0x000fea0003800000 */
.L_x_9401:
        /* <DEDUP_REMOVED lines=17> */
.L_x_9404:
[----:B------:R-:W-:Y:S05]  /*3d90*/  BSYNC B2 ;  /* 0x0000000000027941 */ /* 0x000fea0003800000 */
.L_x_9403:
[----:B------:R-:W-:-:S11]  /*3da0*/  DMUL R40, R6, R40 ;  /* 0x0000002806287228 */ /* 0x000fd60000000000 */
.L_x_9400:
[----:B------:R-:W-:Y:S05]  /*3db0*/  BSYNC B1 ;  /* 0x0000000000017941 */ /* 0x000fea0003800000 */
.L_x_9399:
        /* <DEDUP_REMOVED lines=64> */
.L_x_9408:
[----:B------:R-:W-:Y:S05]  /*41c0*/  BSYNC B0 ;  /* 0x0000000000007941 */ /* 0x000fea0003800000 */
.L_x_9407:
        /* <DEDUP_REMOVED lines=16> */
[----:B------:R-:W-:Y:S05]  /*42d0*/  CALL.REL.NOINC `($__internal_12_$__cuda_sm20_dblrcp_rn_slowpath_v3) ;  /* 0x0000001800547944 */ /* 0x000fea0003c00000 */
.L_x_9410:
[----:B------:R-:W-:Y:S05]  /*42e0*/  BSYNC B2 ;  /* 0x0000000000027941 */ /* 0x000fea0003800000 */
.L_x_9409:
[----:B------:R-:W-:-:S11]  /*42f0*/  DMUL R42, R6, R42 ;  /* 0x0000002a062a7228 */ /* 0x000fd60000000000 */
.L_x_9406:
[----:B------:R-:W-:Y:S05]  /*4300*/  BSYNC B1 ;  /* 0x0000000000017941 */ /* 0x000fea0003800000 */
.L_x_9405:
        /* <DEDUP_REMOVED lines=64> */
.L_x_9414:
[----:B------:R-:W-:Y:S05]  /*4710*/  BSYNC B0 ;  /* 0x0000000000007941 */ /* 0x000fea0003800000 */
.L_x_9413:
        /* <DEDUP_REMOVED lines=17> */
.L_x_9416:
[----:B------:R-:W-:Y:S05]  /*4830*/  BSYNC B2 ;  /* 0x0000000000027941 */ /* 0x000fea0003800000 */
.L_x_9415:
[----:B------:R-:W-:-:S11]  /*4840*/  DMUL R28, R6, R28 ;  /* 0x0000001c061c7228 */ /* 0x000fd60000000000 */
.L_x_9412:
[----:B------:R-:W-:Y:S05]  /*4850*/  BSYNC B1 ;  /* 0x0000000000017941 */ /* 0x000fea0003800000 */
.L_x_9411:
        /* <DEDUP_REMOVED lines=64> */
.L_x_9420:
[----:B------:R-:W-:Y:S05]  /*4c60*/  BSYNC B0 ;  /* 0x0000000000007941 */ /* 0x000fea0003800000 */
.L_x_9419:
        /* <DEDUP_REMOVED lines=17> */
.L_x_9422:
[----:B------:R-:W-:Y:S05]  /*4d80*/  BSYNC B2 ;  /* 0x0000000000027941 */ /* 0x000fea0003800000 */
.L_x_9421:
[----:B------:R-:W-:-:S11]  /*4d90*/  DMUL R30, R6, R30 ;  /* 0x0000001e061e7228 */ /* 0x000fd60000000000 */
.L_x_9418:
[----:B------:R-:W-:Y:S05]  /*4da0*/  BSYNC B1 ;  /* 0x0000000000017941 */ /* 0x000fea0003800000 */
.L_x_9417:
        /* <DEDUP_REMOVED lines=64> */
.L_x_9426:
[----:B------:R-:W-:Y:S05]  /*51b0*/  BSYNC B0 ;  /* 0x0000000000007941 */ /* 0x000fea0003800000 */
.L_x_9425:
        /* <DEDUP_REMOVED lines=17> */
.L_x_9428:
[----:B------:R-:W-:Y:S05]  /*52d0*/  BSYNC B2 ;  /* 0x0000000000027941 */ /* 0x000fea0003800000 */
.L_x_9427:
[----:B------:R-:W-:-:S11]  /*52e0*/  DMUL R20, R6, R20 ;  /* 0x0000001406147228 */ /* 0x000fd60000000000 */
.L_x_9424:
[----:B------:R-:W-:Y:S05]  /*52f0*/  BSYNC B1 ;  /* 0x0000000000017941 */ /* 0x000fea0003800000 */
.L_x_9423:
        /* <DEDUP_REMOVED lines=64> */
.L_x_9432:
[----:B------:R-:W-:Y:S05]  /*5700*/  BSYNC B0 ;  /* 0x0000000000007941 */ /* 0x000fea0003800000 */
.L_x_9431:
        /* <DEDUP_REMOVED lines=17> */
.L_x_9434:
[----:B------:R-:W-:Y:S05]  /*5820*/  BSYNC B2 ;  /* 0x0000000000027941 */ /* 0x000fea0003800000 */
.L_x_9433:
[----:B------:R-:W-:-:S11]  /*5830*/  DMUL R22, R6, R22 ;  /* 0x0000001606167228 */ /* 0x000fd60000000000 */
.L_x_9430:
[----:B------:R-:W-:Y:S05]  /*5840*/  BSYNC B1 ;  /* 0x0000000000017941 */ /* 0x000fea0003800000 */
.L_x_9429:
        /* <DEDUP_REMOVED lines=17> */
.L_x_9437:
[----:B------:R-:W-:-:S13]  /*5960*/  ISETP.GE.AND P0, PT, R12, R3, PT ;  /* 0x000000030c00720c */ /* 0x000fda0003f06270 */
[----:B------:R-:W-:Y:S05]  /*5970*/  @P0 BRA `(.L_x_9439) ;  /* 0x0000000000300947 */ /* 0x000fea0003800000 */
[----:B0-----:R-:W0:Y:S01]  /*5980*/  LDC.64 R4, c[0x0][0x218] ;  /* 0x00008600ff047b82 */ /* 0x001e220000000a00 */
[----:B-----5:R-:W-:Y:S01]  /*5990*/  IMAD.IADD R7, R10, 0x1, R12 ;  /* 0x000000010a077824 */ /* 0x020fe200078e020c */
[----:B------:R-:W-:-:S03]  /*59a0*/  IADD3 R12, R12, 0x80, RZ ;  /* 0x000000800c0c7810 */ /* 0x000fc60007ffe0ff */
[----:B0-----:R-:W-:-:S05]  /*59b0*/  IMAD.WIDE.U32 R4, R7, 0x8, R4 ;  /* 0x0000000807047825 */ /* 0x001fca00078e0004 */
[----:B------:R1:W-:Y:S02]  /*59c0*/  STG.E.64 desc[UR4][R4.64], R40 ;  /* 0x0000002804007986 */ /* 0x0003e4000c101b04 */
.L_x_9438:
[----:B------:R-:W-:-:S13]  /*59d0*/  ISETP.GE.AND P0, PT, R12, R3, PT ;  /* 0x000000030c00720c */ /* 0x000fda0003f06270 */
[----:B------:R-:W-:Y:S05]  /*59e0*/  @P0 BRA `(.L_x_9440) ;  /* 0x0000000000300947 */ /* 0x000fea0003800000 */
[----:B01----:R-:W0:Y:S01]  /*59f0*/  LDC.64 R4, c[0x0][0x218] ;  /* 0x00008600ff047b82 */ /* 0x003e220000000a00 */
[----:B------:R-:W-:Y:S02]  /*5a00*/  IMAD.IADD R7, R10, 0x1, R12 ;  /* 0x000000010a077824 */ /* 0x000fe400078e020c */
[----:B------:R-:W-:Y:S02]  /*5a10*/  VIADD R12, R12, 0x80 ;  /* 0x000000800c0c7836 */ /* 0x000fe40000000000 */
[----:B0-----:R-:W-:-:S05]  /*5a20*/  IMAD.WIDE.U32 R4, R7, 0x8, R4 ;  /* 0x0000000807047825 */ /* 0x001fca00078e0004 */
[----:B------:R1:W-:Y:S02]  /*5a30*/  STG.E.64 desc[UR4][R4.64], R42 ;  /* 0x0000002a04007986 */ /* 0x0003e4000c101b04 */
.L_x_9439:
[----:B------:R-:W-:-:S13]  /*5a40*/  ISETP.GE.AND P0, PT, R12, R3, PT ;  /* 0x000000030c00720c */ /* 0x000fda0003f06270 */
[----:B------:R-:W-:Y:S05]  /*5a50*/  @P0 BRA `(.L_x_9441) ;  /* 0x0000000000340947 */ /* 0x000fea0003800000 */
[----:B01----:R-:W0:Y:S01]  /*5a60*/  LDC.64 R4, c[0x0][0x218] ;  /* 0x00008600ff047b82 */ /* 0x003e220000000a00 */
[----:B-----5:R-:W-:Y:S02]  /*5a70*/  IMAD.IADD R7, R10, 0x1, R12 ;  /* 0x000000010a077824 */ /* 0x020fe400078e020c */
[----:B------:R-:W-:Y:S02]  /*5a80*/  VIADD R12, R12, 0x80 ;  /* 0x000000800c0c7836 */ /* 0x000fe40000000000 */
[----:B0-----:R-:W-:-:S05]  /*5a90*/  IMAD.WIDE.U32 R4, R7, 0x8, R4 ;  /* 0x0000000807047825 */ /* 0x001fca00078e0004 */
[----:B------:R2:W-:Y:S02]  /*5aa0*/  STG.E.64 desc[UR4][R4.64], R28 ;  /* 0x0000001c04007986 */ /* 0x0005e4000c101b04 */
.L_x_9440:
        /* <DEDUP_REMOVED lines=8> */
.L_x_9441:
[----:B------:R-:W-:Y:S05]  /*5b30*/  BSYNC B1 ;  /* 0x0000000000017941 */ /* 0x000fea0003800000 */
.L_x_9436:
[----:B------:R-:W-:-:S13]  /*5b40*/  ISETP.GE.AND P0, PT, R12, R3, PT ;  /* 0x000000030c00720c */ /* 0x000fda0003f06270 */
[----:B012---:R-:W0:Y:S01]  /*5b50*/  @!P0 LDC.64 R4, c[0x0][0x218] ;  /* 0x00008600ff048b82 */ /* 0x007e220000000a00 */
[----:B-----5:R-:W-:Y:S02]  /*5b60*/  @!P0 IMAD.IADD R7, R10, 0x1, R12 ;  /* 0x000000010a078824 */ /* 0x020fe400078e020c */
[----:B------:R-:W-:Y:S02]  /*5b70*/  @!P0 VIADD R12, R12, 0x80 ;  /* 0x000000800c0c8836 */ /* 0x000fe40000000000 */
[----:B0-----:R-:W-:-:S05]  /*5b80*/  @!P0 IMAD.WIDE.U32 R4, R7, 0x8, R4 ;  /* 0x0000000807048825 */ /* 0x001fca00078e0004 */
[----:B------:R3:W-:Y:S02]  /*5b90*/  @!P0 STG.E.64 desc[UR4][R4.64], R20 ;  /* 0x0000001404008986 */ /* 0x0007e4000c101b04 */
.L_x_9442:
[----:B------:R-:W-:Y:S05]  /*5ba0*/  BSYNC B0 ;  /* 0x0000000000007941 */ /* 0x000fea0003800000 */
.L_x_9435:
        /* <DEDUP_REMOVED lines=8> */
        .weak           $__internal_12_$__cuda_sm20_dblrcp_rn_slowpath_v3
        .type           $__internal_12_$__cuda_sm20_dblrcp_rn_slowpath_v3,@function
        .size           $__internal_12_$__cuda_sm20_dblrcp_rn_slowpath_v3,(.L_x_9570 - $__internal_12_$__cuda_sm20_dblrcp_rn_slowpath_v3)
$__internal_12_$__cuda_sm20_dblrcp_rn_slowpath_v3:
        /* <DEDUP_REMOVED lines=25> */
.L_x_9446:
        /* <DEDUP_REMOVED lines=10> */
.L_x_9444:
[----:B------:R-:W-:Y:S01]  /*5e60*/  LOP3.LUT R7, R5, 0x80000, RZ, 0xfc, !PT ;  /* 0x0008000005077812 */ /* 0x000fe200078efcff */
[----:B------:R-:W-:-:S07]  /*5e70*/  IMAD.MOV.U32 R6, RZ, RZ, R4 ;  /* 0x000000ffff067224 */ /* 0x000fce00078e0004 */
.L_x_9445:
[----:B------:R-:W-:Y:S05]  /*5e80*/  BSYNC B0 ;  /* 0x0000000000007941 */ /* 0x000fea0003800000 */
.L_x_9443:
[----:B------:R-:W-:Y:S02]  /*5e90*/  IMAD.MOV.U32 R4, RZ, RZ, R0 ;  /* 0x000000ffff047224 */ /* 0x000fe400078e0000 */
[----:B------:R-:W-:-:S04]  /*5ea0*/  IMAD.MOV.U32 R5, RZ, RZ, 0x0 ;  /* 0x00000000ff057424 */ /* 0x000fc800078e00ff */
[----:B------:R-:W-:Y:S05]  /*5eb0*/  RET.REL.NODEC R4 `(_ZN2at6native29vectorized_elementwise_kernelILi4EZZZNS0_10glu_kernelERNS_18TensorIteratorBaseEENKUlvE_clEvENKUlvE_clEvEUlddE_St5arrayIPcLm3EEEEviT0_T1_) ;  /* 0xffffffa004507950 */ /* 0x000fea0003c3ffff */
.L_x_9447:
        /* <DEDUP_REMOVED lines=12> */
.L_x_9570:


//--------------------- .text._ZN2at6native29vectorized_elementwise_kernelILi8EZZZNS0_10glu_kernelERNS_18TensorIteratorBaseEENKUlvE_clEvENKUlvE_clEvEUlddE_St5arrayIPcLm3EEEEviT0_T1_ --------------------------
	.section	.text._ZN2at6native29vectorized_elementwise_kernelILi8EZZZNS0_10glu_kernelERNS_18TensorIteratorBaseEENKUlvE_clEvENKUlvE_clEvEUlddE_St5arrayIPcLm3EEEEviT0_T1_,"ax",@progbits
	.align	128
        .global         _ZN2at6native29vectorized_elementwise_kernelILi8EZZZNS0_10glu_kernelERNS_18TensorIteratorBaseEENKUlvE_clEvENKUlvE_clEvEUlddE_St5arrayIPcLm3EEEEviT0_T1_
        .type           _ZN2at6native29vectorized_elementwise_kernelILi8EZZZNS0_10glu_kernelERNS_18TensorIteratorBaseEENKUlvE_clEvENKUlvE_clEvEUlddE_St5arrayIPcLm3EEEEviT0_T1_,@function
        .size           _ZN2at6native29vectorized_elementwise_kernelILi8EZZZNS0_10glu_kernelERNS_18TensorIteratorBaseEENKUlvE_clEvENKUlvE_clEvEUlddE_St5arrayIPcLm3EEEEviT0_T1_,(.L_x_9571 - _ZN2at6native29vectorized_elementwise_kernelILi8EZZZNS0_10glu_kernelERNS_18TensorIteratorBaseEENKUlvE_clEvENKUlvE_clEvEUlddE_St5arrayIPcLm3EEEEviT0_T1_)
        .other          _ZN2at6native29vectorized_elementwise_kernelILi8EZZZNS0_10glu_kernelERNS_18TensorIteratorBaseEENKUlvE_clEvENKUlvE_clEvEUlddE_St5arrayIPcLm3EEEEviT0_T1_,@"STO_CUDA_ENTRY STV_DEFAULT"
_ZN2at6native29vectorized_elementwise_kernelILi8EZZZNS0_10glu_kernelERNS_18TensorIteratorBaseEENKUlvE_clEvENKUlvE_clEvEUlddE_St5arrayIPcLm3EEEEviT0_T1_:
.text._ZN2at6native29vectorized_elementwise_kernelILi8EZZZNS0_10glu_kernelERNS_18TensorIteratorBaseEENKUlvE_clEvENKUlvE_clEvEUlddE_St5arrayIPcLm3EEEEviT0_T1_:
        /* <DEDUP_REMOVED lines=102> */
.L_x_9450:
[----:B------:R-:W-:Y:S05]  /*0660*/  BSYNC B0 ;  /* 0x0000000000007941 */ /* 0x000fea0003800000 */
.L_x_9449:
        /* <DEDUP_REMOVED lines=15> */
.L_x_9452:
[----:B------:R-:W-:Y:S05]  /*0760*/  BSYNC B0 ;  /* 0x0000000000007941 */ /* 0x000fea0003800000 */
.L_x_9451:
        /* <DEDUP_REMOVED lines=16> */
[----:B-----5:R-:W-:Y:S05]  /*0870*/  CALL.REL.NOINC `($__internal_13_$__cuda_sm20_dblrcp_rn_slowpath_v3) ;  /* 0x0000005000ec7944 */ /* 0x020fea0003c00000 */
.L_x_9454:
[----:B------:R-:W-:Y:S05]  /*0880*/  BSYNC B1 ;  /* 0x0000000000017941 */ /* 0x000fea0003800000 */
.L_x_9453:
        /* <DEDUP_REMOVED lines=61> */
[----:B------:R-:W-:Y:S05]  /*0c60*/  CALL.REL.NOINC `($__internal_13_$__cuda_sm20_dblrcp_rn_slowpath_v3) ;  /* 0x0000004c00f07944 */ /* 0x000fea0003c00000 */
[----:B------:R-:W-:Y:S02]  /*0c70*/  IMAD.MOV.U32 R36, RZ, RZ, R6 ;  /* 0x000000ffff247224 */ /* 0x000fe400078e0006 */
[----:B------:R-:W-:-:S07]  /*0c80*/  IMAD.MOV.U32 R37, RZ, RZ, R7 ;  /* 0x000000ffff257224 */ /* 0x000fce00078e0007 */
.L_x_9456:
[----:B------:R-:W-:Y:S05]  /*0c90*/  BSYNC B1 ;  /* 0x0000000000017941 */ /* 0x000fea0003800000 */
.L_x_9455:
        /* <DEDUP_REMOVED lines=22> */
.L_x_9458:
[----:B------:R-:W-:Y:S05]  /*0e00*/  BSYNC B0 ;  /* 0x0000000000007941 */ /* 0x000fea0003800000 */
.L_x_9457:
        /* <DEDUP_REMOVED lines=55> */
.L_x_9460:
[----:B------:R-:W-:Y:S05]  /*1180*/  BSYNC B0 ;  /* 0x0000000000007941 */ /* 0x000fea0003800000 */
.L_x_9459:
        /* <DEDUP_REMOVED lines=17> */
[----:B------:R-:W-:Y:S05]  /*12a0*/  CALL.REL.NOINC `($__internal_13_$__cuda_sm20_dblrcp_rn_slowpath_v3) ;  /* 0x0000004800607944 */ /* 0x000fea0003c00000 */
.L_x_9462:
[----:B------:R-:W-:Y:S05]  /*12b0*/  BSYNC B1 ;  /* 0x0000000000017941 */ /* 0x000fea0003800000 */
.L_x_9461:
        /* <DEDUP_REMOVED lines=61> */
[----:B------:R-:W-:Y:S05]  /*1690*/  CALL.REL.NOINC `($__internal_13_$__cuda_sm20_dblrcp_rn_slowpath_v3) ;  /* 0x0000004400647944 */ /* 0x000fea0003c00000 */
[----:B------:R-:W-:Y:S01]  /*16a0*/  MOV R36, R6 ;  /* 0x0000000600247202 */ /* 0x000fe20000000f00 */
[----:B------:R-:W-:-:S07]  /*16b0*/  IMAD.MOV.U32 R37, RZ, RZ, R7 ;  /* 0x000000ffff257224 */ /* 0x000fce00078e0007 */
.L_x_9464:
[----:B------:R-:W-:Y:S05]  /*16c0*/  BSYNC B1 ;  /* 0x0000000000017941 */ /* 0x000fea0003800000 */
.L_x_9463:
        /* <DEDUP_REMOVED lines=18> */
.L_x_9466:
[----:B------:R-:W-:Y:S05]  /*17f0*/  BSYNC B0 ;  /* 0x0000000000007941 */ /* 0x000fea0003800000 */
.L_x_9465:
        /* <DEDUP_REMOVED lines=55> */
.L_x_9468:
[----:B------:R-:W-:Y:S05]  /*1b70*/  BSYNC B0 ;  /* 0x0000000000007941 */ /* 0x000fea0003800000 */
.L_x_9467:
        /* <DEDUP_REMOVED lines=17> */
[----:B------:R-:W-:Y:S05]  /*1c90*/  CALL.REL.NOINC `($__internal_13_$__cuda_sm20_dblrcp_rn_slowpath_v3) ;  /* 0x0000003c00e47944 */ /* 0x000fea0003c00000 */
.L_x_9470:
[----:B------:R-:W-:Y:S05]  /*1ca0*/  BSYNC B1 ;  /* 0x0000000000017941 */ /* 0x000fea0003800000 */
.L_x_9469:
        /* <DEDUP_REMOVED lines=61> */
[----:B------:R-:W-:Y:S05]  /*2080*/  CALL.REL.NOINC `($__internal_13_$__cuda_sm20_dblrcp_rn_slowpath_v3) ;  /* 0x0000003800e87944 */ /* 0x000fea0003c00000 */
[----:B------:R-:W-:Y:S02]  /*2090*/  IMAD.MOV.U32 R34, RZ, RZ, R6 ;  /* 0x000000ffff227224 */ /* 0x000fe400078e0006 */
[----:B------:R-:W-:-:S07]  /*20a0*/  IMAD.MOV.U32 R35, RZ, RZ, R7 ;  /* 0x000000ffff237224 */ /* 0x000fce00078e0007 */
.L_x_9472:
[----:B------:R-:W-:Y:S05]  /*20b0*/  BSYNC B1 ;  /* 0x0000000000017941 */ /* 0x000fea0003800000 */
.L_x_9471:
        /* <DEDUP_REMOVED lines=18> */
.L_x_9474:
[----:B------:R-:W-:Y:S05]  /*21e0*/  BSYNC B0 ;  /* 0x0000000000007941 */ /* 0x000fea0003800000 */
.L_x_9473:
        /* <DEDUP_REMOVED lines=55> */
.L_x_9476:
[----:B------:R-:W-:Y:S05]  /*2560*/  BSYNC B0 ;  /* 0x0000000000007941 */ /* 0x000fea0003800000 */
.L_x_9475:
        /* <DEDUP_REMOVED lines=20> */
[----:B-1----:R-:W-:Y:S05]  /*26b0*/  CALL.REL.NOINC `($__internal_13_$__cuda_sm20_dblrcp_rn_slowpath_v3) ;  /* 0x00000034005c7944 */ /* 0x002fea0003c00000 */
[----:B------:R-:W-:Y:S02]  /*26c0*/  IMAD.MOV.U32 R28, RZ, RZ, R6 ;  /* 0x000000ffff1c7224 */ /* 0x000fe400078e0006 */
[----:B------:R-:W-:-:S07]  /*26d0*/  IMAD.MOV.U32 R29, RZ, RZ, R7 ;  /* 0x000000ffff1d7224 */ /* 0x000fce00078e0007 */
.L_x_9478:
[----:B------:R-:W-:Y:S05]  /*26e0*/  BSYNC B1 ;  /* 0x0000000000017941 */ /* 0x000fea0003800000 */
.L_x_9477:
        /* <DEDUP_REMOVED lines=22> */
[----:B0-----:R-:W-:Y:S05]  /*2850*/  CALL.REL.NOINC `($__internal_13_$__cuda_sm20_dblrcp_rn_slowpath_v3) ;  /* 0x0000003000f47944 */ /* 0x001fea0003c00000 */
.L_x_9480:
[----:B------:R-:W-:Y:S05]  /*2860*/  BSYNC B1 ;  /* 0x0000000000017941 */ /* 0x000fea0003800000 */
.L_x_9479:
[----:B------:R-:W-:Y:S02]  /*2870*/  DMUL R14, R14, R28 ;  /* 0x0000001c0e0e7228 */ /* 0x000fe40000000000 */
[----:B------:R-:W-:-:S07]  /*2880*/  DMUL R12, R12, R6 ;  /* 0x000000060c0c7228 */ /* 0x000fce0000000000 */
[----:B------:R-:W-:Y:S01]  /*2890*/  STG.E.128 desc[UR4][R24.64+0x30], R12 ;  /* 0x0000300c18007986 */ /* 0x000fe2000c101d04 */
[----:B------:R-:W-:Y:S05]  /*28a0*/  EXIT ;  /* 0x000000000000794d */ /* 0x000fea0003800000 */
.L_x_9448:
        /* <DEDUP_REMOVED lines=149> */
.L_x_9484:
[----:B------:R-:W-:Y:S05]  /*3200*/  BSYNC B0 ;  /* 0x0000000000007941 */ /* 0x000fea0003800000 */
.L_x_9483:
        /* <DEDUP_REMOVED lines=17> */
.L_x_9486:
[----:B------:R-:W-:Y:S05]  /*3320*/  BSYNC B2 ;  /* 0x0000000000027941 */ /* 0x000fea0003800000 */
.L_x_9485:
[----:B------:R-:W-:-:S11]  /*3330*/  DMUL R8, R6, R8 ;  /* 0x0000000806087228 */ /* 0x000fd60000000000 */
.L_x_9482:
[----:B------:R-:W-:Y:S05]  /*3340*/  BSYNC B1 ;  /* 0x0000000000017941 */ /* 0x000fea0003800000 */
.L_x_9481:
        /* <DEDUP_REMOVED lines=64> */
.L_x_9490:
[----:B------:R-:W-:Y:S05]  /*3750*/  BSYNC B0 ;  /* 0x0000000000007941 */ /* 0x000fea0003800000 */
.L_x_9489:
        /* <DEDUP_REMOVED lines=14> */
[----:B------:R-:W-:Y:S05]  /*3840*/  CALL.REL.NOINC `($__internal_13_$__cuda_sm20_dblrcp_rn_slowpath_v3) ;  /* 0x0000002000f87944 */ /* 0x000fea0003c00000 */
.L_x_9492:
[----:B------:R-:W-:Y:S05]  /*3850*/  BSYNC B2 ;  /* 0x0000000000027941 */ /* 0x000fea0003800000 */
.L_x_9491:
[----:B------:R-:W-:-:S11]  /*3860*/  DMUL R46, R6, R46 ;  /* 0x0000002e062e7228 */ /* 0x000fd60000000000 */
.L_x_9488:
[----:B------:R-:W-:Y:S05]  /*3870*/  BSYNC B1 ;  /* 0x0000000000017941 */ /* 0x000fea0003800000 */
.L_x_9487:
        /* <DEDUP_REMOVED lines=63> */
.L_x_9496:
[----:B------:R-:W-:Y:S05]  /*3c70*/  BSYNC B0 ;  /* 0x0000000000007941 */ /* 0x000fea0003800000 */
.L_x_9495:
        /* <DEDUP_REMOVED lines=17> */
.L_x_9498:
[----:B------:R-:W-:Y:S05]  /*3d90*/  BSYNC B2 ;  /* 0x0000000000027941 */ /* 0x000fea0003800000 */
.L_x_9497:
[----:B------:R-:W-:-:S11]  /*3da0*/  DMUL R40, R6, R40 ;  /* 0x0000002806287228 */ /* 0x000fd60000000000 */
.L_x_9494:
[----:B------:R-:W-:Y:S05]  /*3db0*/  BSYNC B1 ;  /* 0x0000000000017941 */ /* 0x000fea0003800000 */
.L_x_9493:
        /* <DEDUP_REMOVED lines=64> */
.L_x_9502:
[----:B------:R-:W-:Y:S05]  /*41c0*/  BSYNC B0 ;  /* 0x0000000000007941 */ /* 0x000fea0003800000 */
.L_x_9501:
        /* <DEDUP_REMOVED lines=16> */
[----:B------:R-:W-:Y:S05]  /*42d0*/  CALL.REL.NOINC `($__internal_13_$__cuda_sm20_dblrcp_rn_slowpath_v3) ;  /* 0x0000001800547944 */ /* 0x000fea0003c00000 */
.L_x_9504:
[----:B------:R-:W-:Y:S05]  /*42e0*/  BSYNC B2 ;  /* 0x0000000000027941 */ /* 0x000fea0003800000 */
.L_x_9503:
[----:B------:R-:W-:-:S11]  /*42f0*/  DMUL R42, R6, R42 ;  /* 0x0000002a062a7228 */ /* 0x000fd60000000000 */
.L_x_9500:
[----:B------:R-:W-:Y:S05]  /*4300*/  BSYNC B1 ;  /* 0x0000000000017941 */ /* 0x000fea0003800000 */
.L_x_9499:
        /* <DEDUP_REMOVED lines=64> */
.L_x_9508:
[----:B------:R-:W-:Y:S05]  /*4710*/  BSYNC B0 ;  /* 0x0000000000007941 */ /* 0x000fea0003800000 */
.L_x_9507:
        /* <DEDUP_REMOVED lines=17> */
.L_x_9510:
[----:B------:R-:W-:Y:S05]  /*4830*/  BSYNC B2 ;  /* 0x0000000000027941 */ /* 0x000fea0003800000 */
.L_x_9509:
[----:B------:R-:W-:-:S11]  /*4840*/  DMUL R28, R6, R28 ;  /* 0x0000001c061c7228 */ /* 0x000fd60000000000 */
.L_x_9506:
[----:B------:R-:W-:Y:S05]  /*4850*/  BSYNC B1 ;  /* 0x0000000000017941 */ /* 0x000fea0003800000 */
.L_x_9505:
        /* <DEDUP_REMOVED lines=64> */
.L_x_9514:
[----:B------:R-:W-:Y:S05]  /*4c60*/  BSYNC B0 ;  /* 0x0000000000007941 */ /* 0x000fea0003800000 */
.L_x_9513:
        /* <DEDUP_REMOVED lines=17> */
.L_x_9516:
[----:B------:R-:W-:Y:S05]  /*4d80*/  BSYNC B2 ;  /* 0x0000000000027941 */ /* 0x000fea0003800000 */
.L_x_9515:
[----:B------:R-:W-:-:S11]  /*4d90*/  DMUL R30, R6, R30 ;  /* 0x0000001e061e7228 */ /* 0x000fd60000000000 */
.L_x_9512:
[----:B------:R-:W-:Y:S05]  /*4da0*/  BSYNC B1 ;  /* 0x0000000000017941 */ /* 0x000fea0003800000 */
.L_x_9511:
        /* <DEDUP_REMOVED lines=64> */
.L_x_9520:
[----:B------:R-:W-:Y:S05]  /*51b0*/  BSYNC B0 ;  /* 0x0000000000007941 */ /* 0x000fea0003800000 */
.L_x_9519:
        /* <DEDUP_REMOVED lines=17> */
.L_x_9522:
[----:B------:R-:W-:Y:S05]  /*52d0*/  BSYNC B2 ;  /* 0x0000000000027941 */ /* 0x000fea0003800000 */
.L_x_9521:
[----:B------:R-:W-:-:S11]  /*52e0*/  DMUL R20, R6, R20 ;  /* 0x0000001406147228 */ /* 0x000fd60000000000 */
.L_x_9518:
[----:B------:R-:W-:Y:S05]  /*52f0*/  BSYNC B1 ;  /* 0x0000000000017941 */ /* 0x000fea0003800000 */
.L_x_9517:
        /* <DEDUP_REMOVED lines=64> */
.L_x_9526:
[----:B------:R-:W-:Y:S05]  /*5700*/  BSYNC B0 ;  /* 0x0000000000007941 */ /* 0x000fea0003800000 */
.L_x_9525:
        /* <DEDUP_REMOVED lines=17> */
.L_x_9528:
[----:B------:R-:W-:Y:S05]  /*5820*/  BSYNC B2 ;  /* 0x0000000000027941 */ /* 0x000fea0003800000 */
.L_x_9527:
[----:B------:R-:W-:-:S11]  /*5830*/  DMUL R22, R6, R22 ;  /* 0x0000001606167228 */ /* 0x000fd60000000000 */
.L_x_9524:
[----:B------:R-:W-:Y:S05]  /*5840*/  BSYNC B1 ;  /* 0x0000000000017941 */ /* 0x000fea0003800000 */
.L_x_9523:
        /* <DEDUP_REMOVED lines=17> */
.L_x_9531:
[----:B------:R-:W-:-:S13]  /*5960*/  ISETP.GE.AND P0, PT, R12, R3, PT ;  /* 0x000000030c00720c */ /* 0x000fda0003f06270 */
[----:B------:R-:W-:Y:S05]  /*5970*/  @P0 BRA `(.L_x_9533) ;  /* 0x0000000000300947 */ /* 0x000fea0003800000 */
[----:B0-----:R-:W0:Y:S01]  /*5980*/  LDC.64 R4, c[0x0][0x218] ;  /* 0x00008600ff047b82 */ /* 0x001e220000000a00 */
[----:B-----5:R-:W-:Y:S01]  /*5990*/  IMAD.IADD R7, R10, 0x1, R12 ;  /* 0x000000010a077824 */ /* 0x020fe200078e020c */
[----:B------:R-:W-:-:S03]  /*59a0*/  IADD3 R12, R12, 0x80, RZ ;  /* 0x000000800c0c7810 */ /* 0x000fc60007ffe0ff */
[----:B0-----:R-:W-:-:S05]  /*59b0*/  IMAD.WIDE.U32 R4, R7, 0x8, R4 ;  /* 0x0000000807047825 */ /* 0x001fca00078e0004 */
[----:B------:R1:W-:Y:S02]  /*59c0*/  STG.E.64 desc[UR4][R4.64], R40 ;  /* 0x0000002804007986 */ /* 0x0003e4000c101b04 */
.L_x_9532:
[----:B------:R-:W-:-:S13]  /*59d0*/  ISETP.GE.AND P0, PT, R12, R3, PT ;  /* 0x000000030c00720c */ /* 0x000fda0003f06270 */
[----:B------:R-:W-:Y:S05]  /*59e0*/  @P0 BRA `(.L_x_9534) ;  /* 0x0000000000300947 */ /* 0x000fea0003800000 */
[----:B01----:R-:W0:Y:S01]  /*59f0*/  LDC.64 R4, c[0x0][0x218] ;  /* 0x00008600ff047b82 */ /* 0x003e220000000a00 */
[----:B------:R-:W-:Y:S02]  /*5a00*/  IMAD.IADD R7, R10, 0x1, R12 ;  /* 0x000000010a077824 */ /* 0x000fe400078e020c */
[----:B------:R-:W-:Y:S02]  /*5a10*/  VIADD R12, R12, 0x80 ;  /* 0x000000800c0c7836 */ /* 0x000fe40000000000 */
[----:B0-----:R-:W-:-:S05]  /*5a20*/  IMAD.WIDE.U32 R4, R7, 0x8, R4 ;  /* 0x0000000807047825 */ /* 0x001fca00078e0004 */
[----:B------:R1:W-:Y:S02]  /*5a30*/  STG.E.64 desc[UR4][R4.64], R42 ;  /* 0x0000002a04007986 */ /* 0x0003e4000c101b04 */
.L_x_9533:
[----:B------:R-:W-:-:S13]  /*5a40*/  ISETP.GE.AND P0, PT, R12, R3, PT ;  /* 0x000000030c00720c */ /* 0x000fda0003f06270 */
[----:B------:R-:W-:Y:S05]  /*5a50*/  @P0 BRA `(.L_x_9535) ;  /* 0x0000000000340947 */ /* 0x000fea0003800000 */
[----:B01----:R-:W0:Y:S01]  /*5a60*/  LDC.64 R4, c[0x0][0x218] ;  /* 0x00008600ff047b82 */ /* 0x003e220000000a00 */
[----:B-----5:R-:W-:Y:S02]  /*5a70*/  IMAD.IADD R7, R10, 0x1, R12 ;  /* 0x000000010a077824 */ /* 0x020fe400078e020c */
[----:B------:R-:W-:Y:S02]  /*5a80*/  VIADD R12, R12, 0x80 ;  /* 0x000000800c0c7836 */ /* 0x000fe40000000000 */
[----:B0-----:R-:W-:-:S05]  /*5a90*/  IMAD.WIDE.U32 R4, R7, 0x8, R4 ;  /* 0x0000000807047825 */ /* 0x001fca00078e0004 */
[----:B------:R2:W-:Y:S02]  /*5aa0*/  STG.E.64 desc[UR4][R4.64], R28 ;  /* 0x0000001c04007986 */ /* 0x0005e4000c101b04 */
.L_x_9534:
        /* <DEDUP_REMOVED lines=8> */
.L_x_9535:
[----:B------:R-:W-:Y:S05]  /*5b30*/  BSYNC B1 ;  /* 0x0000000000017941 */ /* 0x000fea0003800000 */
.L_x_9530:
[----:B------:R-:W-:-:S13]  /*5b40*/  ISETP.GE.AND P0, PT, R12, R3, PT ;  /* 0x000000030c00720c */ /* 0x000fda0003f06270 */
[----:B012---:R-:W0:Y:S01]  /*5b50*/  @!P0 LDC.64 R4, c[0x0][0x218] ;  /* 0x00008600ff048b82 */ /* 0x007e220000000a00 */
[----:B-----5:R-:W-:Y:S02]  /*5b60*/  @!P0 IMAD.IADD R7, R10, 0x1, R12 ;  /* 0x000000010a078824 */ /* 0x020fe400078e020c */
[----:B------:R-:W-:Y:S02]  /*5b70*/  @!P0 VIADD R12, R12, 0x80 ;  /* 0x000000800c0c8836 */ /* 0x000fe40000000000 */
[----:B0-----:R-:W-:-:S05]  /*5b80*/  @!P0 IMAD.WIDE.U32 R4, R7, 0x8, R4 ;  /* 0x0000000807048825 */ /* 0x001fca00078e0004 */
[----:B------:R3:W-:Y:S02]  /*5b90*/  @!P0 STG.E.64 desc[UR4][R4.64], R20 ;  /* 0x0000001404008986 */ /* 0x0007e4000c101b04 */
.L_x_9536:
[----:B------:R-:W-:Y:S05]  /*5ba0*/  BSYNC B0 ;  /* 0x0000000000007941 */ /* 0x000fea0003800000 */
.L_x_9529:
        /* <DEDUP_REMOVED lines=8> */
        .weak           $__internal_13_$__cuda_sm20_dblrcp_rn_slowpath_v3
        .type           $__internal_13_$__cuda_sm20_dblrcp_rn_slowpath_v3,@function
        .size           $__internal_13_$__cuda_sm20_dblrcp_rn_slowpath_v3,(.L_x_9571 - $__internal_13_$__cuda_sm20_dblrcp_rn_slowpath_v3)
$__internal_13_$__cuda_sm20_dblrcp_rn_slowpath_v3:
        /* <DEDUP_REMOVED lines=25> */
.L_x_9540:
        /* <DEDUP_REMOVED lines=10> */
.L_x_9538:
[----:B------:R-:W-:Y:S01]  /*5e60*/  LOP3.LUT R7, R5, 0x80000, RZ, 0xfc, !PT ;  /* 0x0008000005077812 */ /* 0x000fe200078efcff */
[----:B------:R-:W-:-:S07]  /*5e70*/  IMAD.MOV.U32 R6, RZ, RZ, R4 ;  /* 0x000000ffff067224 */ /* 0x000fce00078e0004 */
.L_x_9539:
[----:B------:R-:W-:Y:S05]  /*5e80*/  BSYNC B0 ;  /* 0x0000000000007941 */ /* 0x000fea0003800000 */
.L_x_9537:
[----:B------:R-:W-:Y:S02]  /*5e90*/  IMAD.MOV.U32 R4, RZ, RZ, R0 ;  /* 0x000000ffff047224 */ /* 0x000fe400078e0000 */
[----:B------:R-:W-:-:S04]  /*5ea0*/  IMAD.MOV.U32 R5, RZ, RZ, 0x0 ;  /* 0x00000000ff057424 */ /* 0x000fc800078e00ff */
[----:B------:R-:W-:Y:S05]  /*5eb0*/  RET.REL.NODEC R4 `(_ZN2at6native29vectorized_elementwise_kernelILi8EZZZNS0_10glu_kernelERNS_18TensorIteratorBaseEENKUlvE_clEvENKUlvE_clEvEUlddE_St5arrayIPcLm3EEEEviT0_T1_) ;  /* 0xffffffa004507950 */ /* 0x000fea0003c3ffff */
.L_x_9541:
        /* <DEDUP_REMOVED lines=12> */
.L_x_9571:


//--------------------- .text._ZN2at6native19glu_backward_kernelIN3c108BFloat16E16OffsetCalculatorILi3EjLb0EEEEviPT_PKS6_S9_T0_ll --------------------------
	.section	.text._ZN2at6native19glu_backward_kernelIN3c108BFloat16E16OffsetCalculatorILi3EjLb0EEEEviPT_PKS6_S9_T0_ll,"ax",@progbits
	.align	128
        .global         _ZN2at6native19glu_backward_kernelIN3c108BFloat16E16OffsetCalculatorILi3EjLb0EEEEviPT_PKS6_S9_T0_ll
        .type           _ZN2at6native19glu_backward_kernelIN3c108BFloat16E16OffsetCalculatorILi3EjLb0EEEEviPT_PKS6_S9_T0_ll,@function
        .size           _ZN2at6native19glu_backward_kernelIN3c108BFloat16E16OffsetCalculatorILi3EjLb0EEEEviPT_PKS6_S9_T0_ll,(.L_x_9629 - _ZN2at6native19glu_backward_kernelIN3c108BFloat16E16OffsetCalculatorILi3EjLb0EEEEviPT_PKS6_S9_T0_ll)
        .other          _ZN2at6native19glu_backward_kernelIN3c108BFloat16E16OffsetCalculatorILi3EjLb0EEEEviPT_PKS6_S9_T0_ll,@"STO_CUDA_ENTRY STV_DEFAULT"
_ZN2at6native19glu_backward_kernelIN3c108BFloat16E16OffsetCalculatorILi3EjLb0EEEEviPT_PKS6_S9_T0_ll:
.text._ZN2at6native19glu_backward_kernelIN3c108BFloat16E16OffsetCalculatorILi3EjLb0EEEEviPT_PKS6_S9_T0_ll:
[----:B------:R-:W-:Y:S01]  /*0000*/  LDC R1, c[0x0][0x28] ;  /* 0x00000a00ff017b82 */ /* 0x000fe20000000800 */
[----:B------:R-:W0:Y:S01]  /*0010*/  S2R R4, SR_CTAID.X ;  /* 0x0000000000047919 */ /* 0x000e220000002500 */
[----:B------:R-:W-:Y:S01]  /*0020*/  ULDC UR4, c[0x0][0x0] ;  /* 0x0000000000047ab9 */ /* 0x000fe20000000800 */
[----:B------:R-:W0:Y:S02]  /*0030*/  S2R R5, SR_TID.X ;  /* 0x0000000000057919 */ /* 0x000e240000002100 */
[----:B0-----:R-:W-:Y:S01]  /*0040*/  IMAD R5, R4, UR4, R5 ;  /* 0x0000000404057c24 */ /* 0x001fe2000f8e0205 */
[----:B------:R-:W-:-:S04]  /*0050*/  ULDC UR4, c[0x0][0x210] ;  /* 0x0000840000047ab9 */ /* 0x000fc80000000800 */
[----:B------:R-:W-:-:S13]  /*0060*/  ISETP.GE.U32.AND P0, PT, R5, UR4, PT ;  /* 0x0000000405007c0c */ /* 0x000fda000bf06070 */
[----:B------:R-:W-:Y:S05]  /*0070*/  @P0 EXIT ;  /* 0x000000000000094d */ /* 0x000fea0003800000 */
[----:B------:R-:W0:Y:S01]  /*0080*/  LDC R8, c[0x0][0x230] ;  /* 0x00008c00ff087b82 */ /* 0x000e220000000800 */
[----:B------:R-:W-:Y:S01]  /*0090*/  ULDC.64 UR4, c[0x0][0x208] ;  /* 0x0000820000047ab9 */ /* 0x000fe20000000a00 */
[----:B------:R-:W-:Y:S01]  /*00a0*/  HFMA2.MMA R0, -RZ, RZ, 0, 0 ;  /* 0x00000000ff007435 */ /* 0x000fe200000001ff */
[----:B------:R-:W-:Y:S02]  /*00b0*/  CS2R R2, SRZ ;  /* 0x0000000000027805 */ /* 0x000fe4000001ff00 */
        /* <DEDUP_REMOVED lines=349> */
.L_x_9542:
[----:B------:R-:W0:Y:S01]  /*1690*/  LDC.64 R4, c[0x0][0x220] ;  /* 0x00008800ff047b82 */ /* 0x000e220000000a00 */
[----:B------:R-:W-:-:S07]  /*16a0*/  ULDC.64 UR6, c[0x0][0x498] ;  /* 0x0001260000067ab9 */ /* 0x000fce0000000a00 */
[----:B------:R-:W1:Y:S08]  /*16b0*/  LDC.64 R6, c[0x0][0x228] ;  /* 0x00008a00ff067b82 */ /* 0x000e700000000a00 */
[----:B------:R-:W2:Y:S01]  /*16c0*/  LDC.64 R10, c[0x0][0x218] ;  /* 0x00008600ff0a7b82 */ /* 0x000ea20000000a00 */
[----:B0-----:R-:W-:-:S03]  /*16d0*/  IMAD.WIDE.U32 R4, R2, 0x2, R4 ;  /* 0x0000000202047825 */ /* 0x001fc600078e0004 */
[----:B------:R-:W-:-:S03]  /*16e0*/  IADD3 R8, P0, R4, UR6, RZ ;  /* 0x0000000604087c10 */ /* 0x000fc6000ff1e0ff */
[----:B------:R-:W3:Y:S01]  /*16f0*/  LDG.E.U16 R4, desc[UR4][R4.64] ;  /* 0x0000000404047981 */ /* 0x000ee2000c1e1500 */
[----:B------:R-:W-:Y:S01]  /*1700*/  IADD3.X R9, R5, UR7, RZ, P0, !PT ;  /* 0x0000000705097c10 */ /* 0x000fe200087fe4ff */
[----:B-1----:R-:W-:Y:S01]  /*1710*/  IMAD.WIDE.U32 R6, R0, 0x2, R6 ;  /* 0x0000000200067825 */ /* 0x002fe200078e0006 */
[----:B------:R-:W-:-:S03]  /*1720*/  ULDC.64 UR6, c[0x0][0x490] ;  /* 0x0001240000067ab9 */ /* 0x000fc60000000a00 */
[----:B------:R-:W4:Y:S04]  /*1730*/  LDG.E.U16 R8, desc[UR4][R8.64] ;  /* 0x0000000408087981 */ /* 0x000f28000c1e1500 */
[----:B------:R-:W5:Y:S01]  /*1740*/  LDG.E.U16 R6, desc[UR4][R6.64] ;  /* 0x0000000406067981 */ /* 0x000f62000c1e1500 */
[----:B--2---:R-:W-:Y:S01]  /*1750*/  IMAD.WIDE.U32 R2, R3, 0x2, R10 ;  /* 0x0000000203027825 */ /* 0x004fe200078e000a */
[----:B----4-:R-:W-:-:S05]  /*1760*/  SHF.L.U32 R0, R8, 0x10, RZ ;  /* 0x0000001008007819 */ /* 0x010fca00000006ff */
[----:B------:R-:W-:-:S06]  /*1770*/  FMUL.FTZ R12, R0, -1.4426950216293334961 ;  /* 0xbfb8aa3b000c7820 */ /* 0x000fcc0000410000 */
[----:B------:R-:W0:Y:S02]  /*1780*/  MUFU.EX2 R12, R12 ;  /* 0x0000000c000c7308 */ /* 0x000e240000000800 */
[----:B0-----:R-:W-:-:S06]  /*1790*/  FADD.FTZ R13, R12, 1 ;  /* 0x3f8000000c0d7421 */ /* 0x001fcc0000010000 */
[----:B------:R-:W0:Y:S01]  /*17a0*/  MUFU.RCP R13, R13 ;  /* 0x0000000d000d7308 */ /* 0x000e220000001000 */
[----:B-----5:R-:W-:Y:S01]  /*17b0*/  SHF.L.U32 R8, R6, 0x10, RZ ;  /* 0x0000001006087819 */ /* 0x020fe200000006ff */
[----:B0-----:R-:W-:-:S04]  /*17c0*/  FADD.FTZ R0, -R13, 1 ;  /* 0x3f8000000d007421 */ /* 0x001fc80000010100 */
[----:B------:R-:W-:Y:S01]  /*17d0*/  FMUL.FTZ R9, R13, R0 ;  /* 0x000000000d097220 */ /* 0x000fe20000410000 */
[----:B---3--:R-:W-:-:S03]  /*17e0*/  SHF.L.U32 R0, R4, 0x10, RZ ;  /* 0x0000001004007819 */ /* 0x008fc600000006ff */
[C---:B------:R-:W-:Y:S01]  /*17f0*/  FMUL.FTZ R9, R8.reuse, R9 ;  /* 0x0000000908097220 */ /* 0x040fe20000410000 */
[----:B------:R-:W-:Y:S01]  /*1800*/  FMUL.FTZ R8, R8, R13 ;  /* 0x0000000d08087220 */ /* 0x000fe20000410000 */
[----:B------:R-:W-:Y:S02]  /*1810*/  IADD3 R4, P0, R2, UR6, RZ ;  /* 0x0000000602047c10 */ /* 0x000fe4000ff1e0ff */
[----:B------:R-:W-:Y:S02]  /*1820*/  FMUL.FTZ R0, R0, R9 ;  /* 0x0000000900007220 */ /* 0x000fe40000410000 */
[----:B------:R-:W-:Y:S02]  /*1830*/  F2FP.BF16.F32.PACK_AB R8, RZ, R8 ;  /* 0x00000008ff08723e */ /* 0x000fe400000010ff */
[----:B------:R-:W-:Y:S02]  /*1840*/  IADD3.X R5, R3, UR7, RZ, P0, !PT ;  /* 0x0000000703057c10 */ /* 0x000fe400087fe4ff */
[----:B------:R-:W-:Y:S01]  /*1850*/  F2FP.BF16.F32.PACK_AB R0, RZ, R0 ;  /* 0x00000000ff00723e */ /* 0x000fe200000010ff */
[----:B------:R-:W-:Y:S04]  /*1860*/  STG.E.U16 desc[UR4][R2.64], R8 ;  /* 0x0000000802007986 */ /* 0x000fe8000c101504 */
[----:B------:R-:W-:Y:S01]  /*1870*/  STG.E.U16 desc[UR4][R4.64], R0 ;  /* 0x0000000004007986 */ /* 0x000fe2000c101504 */
[----:B------:R-:W-:Y:S05]  /*1880*/  EXIT ;  /* 0x000000000000794d */ /* 0x000fea0003800000 */
.L_x_9543:
        /* <DEDUP_REMOVED lines=15> */
.L_x_9629:


//--------------------- .text._ZN2at6native19glu_backward_kernelIN3c104HalfE16OffsetCalculatorILi3EjLb0EEEEviPT_PKS6_S9_T0_ll --------------------------
	.section	.text._ZN2at6native19glu_backward_kernelIN3c104HalfE16OffsetCalculatorILi3EjLb0EEEEviPT_PKS6_S9_T0_ll,"ax",@progbits
	.align	128
        .global         _ZN2at6native19glu_backward_kernelIN3c104HalfE16OffsetCalculatorILi3EjLb0EEEEviPT_PKS6_S9_T0_ll
        .type           _ZN2at6native19glu_backward_kernelIN3c104HalfE16OffsetCalculatorILi3EjLb0EEEEviPT_PKS6_S9_T0_ll,@function
        .size           _ZN2at6native19glu_backward_kernelIN3c104HalfE16OffsetCalculatorILi3EjLb0EEEEviPT_PKS6_S9_T0_ll,(.L_x_9630 - _ZN2at6native19glu_backward_kernelIN3c104HalfE16OffsetCalculatorILi3EjLb0EEEEviPT_PKS6_S9_T0_ll)
        .other          _ZN2at6native19glu_backward_kernelIN3c104HalfE16OffsetCalculatorILi3EjLb0EEEEviPT_PKS6_S9_T0_ll,@"STO_CUDA_ENTRY STV_DEFAULT"
_ZN2at6native19glu_backward_kernelIN3c104HalfE16OffsetCalculatorILi3EjLb0EEEEviPT_PKS6_S9_T0_ll:
.text._ZN2at6native19glu_backward_kernelIN3c104HalfE16OffsetCalculatorILi3EjLb0EEEEviPT_PKS6_S9_T0_ll:
        /* <DEDUP_REMOVED lines=361> */
.L_x_9544:
        /* <DEDUP_REMOVED lines=12> */
[----:B--2---:R-:W-:-:S04]  /*1750*/  IMAD.WIDE.U32 R2, R3, 0x2, R10 ;  /* 0x0000000203027825 */ /* 0x004fc800078e000a */
[----:B----4-:R-:W-:-:S05]  /*1760*/  HADD2.F32 R0, -RZ, R8.H0_H0 ;  /* 0x20000008ff007230 */ /* 0x010fca0000004100 */
[----:B------:R-:W-:-:S06]  /*1770*/  FMUL.FTZ R12, R0, -1.4426950216293334961 ;  /* 0xbfb8aa3b000c7820 */ /* 0x000fcc0000410000 */
[----:B------:R-:W0:Y:S02]  /*1780*/  MUFU.EX2 R12, R12 ;  /* 0x0000000c000c7308 */ /* 0x000e240000000800 */
[----:B0-----:R-:W-:-:S06]  /*1790*/  FADD.FTZ R13, R12, 1 ;  /* 0x3f8000000c0d7421 */ /* 0x001fcc0000010000 */
[----:B------:R-:W0:Y:S01]  /*17a0*/  MUFU.RCP R13, R13 ;  /* 0x0000000d000d7308 */ /* 0x000e220000001000 */
[----:B-----5:R-:W-:Y:S02]  /*17b0*/  HADD2.F32 R8, -RZ, R6.H0_H0 ;  /* 0x20000006ff087230 */ /* 0x020fe40000004100 */
[----:B0-----:R-:W-:-:S04]  /*17c0*/  FADD.FTZ R0, -R13, 1 ;  /* 0x3f8000000d007421 */ /* 0x001fc80000010100 */
[----:B------:R-:W-:Y:S01]  /*17d0*/  FMUL.FTZ R9, R13, R0 ;  /* 0x000000000d097220 */ /* 0x000fe20000410000 */
[----:B---3--:R-:W-:-:S03]  /*17e0*/  HADD2.F32 R0, -RZ, R4.H0_H0 ;  /* 0x20000004ff007230 */ /* 0x008fc60000004100 */
[C---:B------:R-:W-:Y:S01]  /*17f0*/  FMUL.FTZ R9, R8.reuse, R9 ;  /* 0x0000000908097220 */ /* 0x040fe20000410000 */
[----:B------:R-:W-:Y:S01]  /*1800*/  FMUL.FTZ R8, R8, R13 ;  /* 0x0000000d08087220 */ /* 0x000fe20000410000 */
[----:B------:R-:W-:Y:S02]  /*1810*/  IADD3 R4, P0, R2, UR6, RZ ;  /* 0x0000000602047c10 */ /* 0x000fe4000ff1e0ff */
[----:B------:R-:W-:Y:S02]  /*1820*/  FMUL.FTZ R0, R0, R9 ;  /* 0x0000000900007220 */ /* 0x000fe40000410000 */
[----:B------:R-:W-:Y:S02]  /*1830*/  F2FP.F16.F32.PACK_AB R8, RZ, R8 ;  /* 0x00000008ff08723e */ /* 0x000fe400000000ff */
[----:B------:R-:W-:Y:S02]  /*1840*/  IADD3.X R5, R3, UR7, RZ, P0, !PT ;  /* 0x0000000703057c10 */ /* 0x000fe400087fe4ff */
[----:B------:R-:W-:Y:S01]  /*1850*/  F2FP.F16.F32.PACK_AB R0, RZ, R0 ;  /* 0x00000000ff00723e */ /* 0x000fe200000000ff */
[----:B------:R-:W-:Y:S04]  /*1860*/  STG.E.U16 desc[UR4][R2.64], R8 ;  /* 0x0000000802007986 */ /* 0x000fe8000c101504 */
[----:B------:R-:W-:Y:S01]  /*1870*/  STG.E.U16 desc[UR4][R4.64], R0 ;  /* 0x0000000004007986 */ /* 0x000fe2000c101504 */
[----:B------:R-:W-:Y:S05]  /*1880*/  EXIT ;  /* 0x000000000000794d */ /* 0x000fea0003800000 */
.L_x_9545:
        /* <DEDUP_REMOVED lines=15> */
.L_x_9630:


//--------------------- .text._ZN2at6native19glu_backward_kernelIf16OffsetCalculatorILi3EjLb0EEEEviPT_PKS4_S7_T0_ll --------------------------
	.section	.text._ZN2at6native19glu_backward_kernelIf16OffsetCalculatorILi3EjLb0EEEEviPT_PKS4_S7_T0_ll,"ax",@progbits
	.align	128
        .global         _ZN2at6native19glu_backward_kernelIf16OffsetCalculatorILi3EjLb0EEEEviPT_PKS4_S7_T0_ll
        .type           _ZN2at6native19glu_backward_kernelIf16OffsetCalculatorILi3EjLb0EEEEviPT_PKS4_S7_T0_ll,@function
        .size           _ZN2at6native19glu_backward_kernelIf16OffsetCalculatorILi3EjLb0EEEEviPT_PKS4_S7_T0_ll,(.L_x_9631 - _ZN2at6native19glu_backward_kernelIf16OffsetCalculatorILi3EjLb0EEEEviPT_PKS4_S7_T0_ll)
        .other          _ZN2at6native19glu_backward_kernelIf16OffsetCalculatorILi3EjLb0EEEEviPT_PKS4_S7_T0_ll,@"STO_CUDA_ENTRY STV_DEFAULT"
_ZN2at6native19glu_backward_kernelIf16OffsetCalculatorILi3EjLb0EEEEviPT_PKS4_S7_T0_ll:
.text._ZN2at6native19glu_backward_kernelIf16OffsetCalculatorILi3EjLb0EEEEviPT_PKS4_S7_T0_ll:
        /* <DEDUP_REMOVED lines=361> */
.L_x_9546:
[----:B------:R-:W0:Y:S01]  /*1690*/  LDC.64 R4, c[0x0][0x220] ;  /* 0x00008800ff047b82 */ /* 0x000e220000000a00 */
[----:B------:R-:W-:-:S07]  /*16a0*/  ULDC.64 UR6, c[0x0][0x498] ;  /* 0x0001260000067ab9 */ /* 0x000fce0000000a00 */
[----:B------:R-:W1:Y:S08]  /*16b0*/  LDC.64 R6, c[0x0][0x228] ;  /* 0x00008a00ff067b82 */ /* 0x000e700000000a00 */
[----:B------:R-:W2:Y:S01]  /*16c0*/  LDC.64 R10, c[0x0][0x218] ;  /* 0x00008600ff0a7b82 */ /* 0x000ea20000000a00 */
[----:B0-----:R-:W-:-:S03]  /*16d0*/  IMAD.WIDE.U32 R4, R2, 0x4, R4 ;  /* 0x0000000402047825 */ /* 0x001fc600078e0004 */
[----:B------:R-:W-:-:S03]  /*16e0*/  IADD3 R8, P0, R4, UR6, RZ ;  /* 0x0000000604087c10 */ /* 0x000fc6000ff1e0ff */
[----:B------:R-:W3:Y:S01]  /*16f0*/  LDG.E R4, desc[UR4][R4.64] ;  /* 0x0000000404047981 */ /* 0x000ee2000c1e1900 */
[----:B------:R-:W-:Y:S01]  /*1700*/  IADD3.X R9, R5, UR7, RZ, P0, !PT ;  /* 0x0000000705097c10 */ /* 0x000fe200087fe4ff */
[----:B-1----:R-:W-:Y:S01]  /*1710*/  IMAD.WIDE.U32 R6, R0, 0x4, R6 ;  /* 0x0000000400067825 */ /* 0x002fe200078e0006 */
[----:B------:R-:W-:-:S03]  /*1720*/  ULDC.64 UR6, c[0x0][0x490] ;  /* 0x0001240000067ab9 */ /* 0x000fc60000000a00 */
[----:B------:R-:W4:Y:S04]  /*1730*/  LDG.E R8, desc[UR4][R8.64] ;  /* 0x0000000408087981 */ /* 0x000f28000c1e1900 */
[----:B------:R0:W5:Y:S01]  /*1740*/  LDG.E R13, desc[UR4][R6.64] ;  /* 0x00000004060d7981 */ /* 0x000162000c1e1900 */
[----:B--2---:R-:W-:-:S03]  /*1750*/  IMAD.WIDE.U32 R2, R3, 0x4, R10 ;  /* 0x0000000403027825 */ /* 0x004fc600078e000a */
[----:B0-----:R-:W-:-:S04]  /*1760*/  IADD3 R6, P0, R2, UR6, RZ ;  /* 0x0000000602067c10 */ /* 0x001fc8000ff1e0ff */
[----:B------:R-:W-:Y:S01]  /*1770*/  IADD3.X R7, R3, UR7, RZ, P0, !PT ;  /* 0x0000000703077c10 */ /* 0x000fe200087fe4ff */
[----:B----4-:R-:W-:-:S06]  /*1780*/  FMUL.FTZ R0, R8, -1.4426950216293334961 ;  /* 0xbfb8aa3b08007820 */ /* 0x010fcc0000410000 */
[----:B------:R-:W0:Y:S02]  /*1790*/  MUFU.EX2 R0, R0 ;  /* 0x0000000000007308 */ /* 0x000e240000000800 */
[----:B0-----:R-:W-:-:S06]  /*17a0*/  FADD.FTZ R12, R0, 1 ;  /* 0x3f800000000c7421 */ /* 0x001fcc0000010000 */
[----:B------:R-:W0:Y:S02]  /*17b0*/  MUFU.RCP R12, R12 ;  /* 0x0000000c000c7308 */ /* 0x000e240000001000 */
[----:B0-----:R-:W-:-:S04]  /*17c0*/  FADD.FTZ R15, -R12, 1 ;  /* 0x3f8000000c0f7421 */ /* 0x001fc80000010100 */
[----:B------:R-:W-:-:S04]  /*17d0*/  FMUL.FTZ R8, R12, R15 ;  /* 0x0000000f0c087220 */ /* 0x000fc80000410000 */
[----:B-----5:R-:W-:Y:S01]  /*17e0*/  FMUL.FTZ R5, R13, R8 ;  /* 0x000000080d057220 */ /* 0x020fe20000410000 */
[----:B------:R-:W-:-:S03]  /*17f0*/  FMUL.FTZ R13, R12, R13 ;  /* 0x0000000d0c0d7220 */ /* 0x000fc60000410000 */
[----:B---3--:R-:W-:Y:S02]  /*1800*/  FMUL.FTZ R5, R4, R5 ;  /* 0x0000000504057220 */ /* 0x008fe40000410000 */
[----:B------:R-:W-:Y:S04]  /*1810*/  STG.E desc[UR4][R2.64], R13 ;  /* 0x0000000d02007986 */ /* 0x000fe8000c101904 */
[----:B------:R-:W-:Y:S01]  /*1820*/  STG.E desc[UR4][R6.64], R5 ;  /* 0x0000000506007986 */ /* 0x000fe2000c101904 */
[----:B------:R-:W-:Y:S05]  /*1830*/  EXIT ;  /* 0x000000000000794d */ /* 0x000fea0003800000 */
.L_x_9547:
        /* <DEDUP_REMOVED lines=12> */
.L_x_9631:


//--------------------- .text._ZN2at6native19glu_backward_kernelId16OffsetCalculatorILi3EjLb0EEEEviPT_PKS4_S7_T0_ll --------------------------
	.section	.text._ZN2at6native19glu_backward_kernelId16OffsetCalculatorILi3EjLb0EEEEviPT_PKS4_S7_T0_ll,"ax",@progbits
	.align	128
        .global         _ZN2at6native19glu_backward_kernelId16OffsetCalculatorILi3EjLb0EEEEviPT_PKS4_S7_T0_ll
        .type           _ZN2at6native19glu_backward_kernelId16OffsetCalculatorILi3EjLb0EEEEviPT_PKS4_S7_T0_ll,@function
        .size           _ZN2at6native19glu_backward_kernelId16OffsetCalculatorILi3EjLb0EEEEviPT_PKS4_S7_T0_ll,(.L_x_9572 - _ZN2at6native19glu_backward_kernelId16OffsetCalculatorILi3EjLb0EEEEviPT_PKS4_S7_T0_ll)
        .other          _ZN2at6native19glu_backward_kernelId16OffsetCalculatorILi3EjLb0EEEEviPT_PKS4_S7_T0_ll,@"STO_CUDA_ENTRY STV_DEFAULT"
_ZN2at6native19glu_backward_kernelId16OffsetCalculatorILi3EjLb0EEEEviPT_PKS4_S7_T0_ll:
.text._ZN2at6native19glu_backward_kernelId16OffsetCalculatorILi3EjLb0EEEEviPT_PKS4_S7_T0_ll:
        /* <DEDUP_REMOVED lines=337> */
[----:B------:R-:W-:Y:S01]  /*1510*/  ULDC.64 UR8, c[0x0][0x348] ;  /* 0x0000d20000087ab9 */ /* 0x000fe20000000a00 */
[----:B------:R-:W-:Y:S01]  /*1520*/  MOV R4, RZ ;  /* 0x000000ff00047202 */ /* 0x000fe20000000f00 */
[----:B------:R-:W-:-:S04]  /*1530*/  ULDC UR6, c[0x0][0x350] ;  /* 0x0000d40000067ab9 */ /* 0x000fc80000000800 */
[----:B------:R-:W-:-:S05]  /*1540*/  IMAD.HI.U32 R8, R5, UR9, R4 ;  /* 0x0000000905087c27 */ /* 0x000fca000f8e0004 */
[----:B------:R-:W-:Y:S01]  /*1550*/  SHF.R.U32.HI R9, RZ, UR6, R8 ;  /* 0x00000006ff097c19 */ /* 0x000fe20008011608 */
[----:B------:R-:W0:Y:S01]  /*1560*/  @P0 LDC.64 R10, c[0x0][0x358] ;  /* 0x0000d600ff0a0b82 */ /* 0x000e220000000a00 */
[----:B------:R-:W-:Y:S01]  /*1570*/  @P0 MOV R8, RZ ;  /* 0x000000ff00080202 */ /* 0x000fe20000000f00 */
[----:B------:R-:W-:-:S06]  /*1580*/  ULDC UR6, c[0x0][0x474] ;  /* 0x00011d0000067ab9 */ /* 0x000fcc0000000800 */
        /* <DEDUP_REMOVED lines=16> */
.L_x_9548:
[----:B------:R-:W0:Y:S01]  /*1690*/  LDC.64 R6, c[0x0][0x220] ;  /* 0x00008800ff067b82 */ /* 0x000e220000000a00 */
[----:B------:R-:W-:-:S07]  /*16a0*/  ULDC.64 UR6, c[0x0][0x498] ;  /* 0x0001260000067ab9 */ /* 0x000fce0000000a00 */
[----:B------:R-:W1:Y:S01]  /*16b0*/  LDC.64 R8, c[0x0][0x228] ;  /* 0x00008a00ff087b82 */ /* 0x000e620000000a00 */
[----:B0-----:R-:W-:-:S03]  /*16c0*/  IMAD.WIDE.U32 R6, R2, 0x8, R6 ;  /* 0x0000000802067825 */ /* 0x001fc600078e0006 */
[----:B------:R-:W-:-:S04]  /*16d0*/  IADD3 R4, P0, R6, UR6, RZ ;  /* 0x0000000606047c10 */ /* 0x000fc8000ff1e0ff */
[----:B------:R-:W-:Y:S01]  /*16e0*/  IADD3.X R5, R7, UR7, RZ, P0, !PT ;  /* 0x0000000707057c10 */ /* 0x000fe200087fe4ff */
[----:B-1----:R-:W-:Y:S01]  /*16f0*/  IMAD.WIDE.U32 R8, R0, 0x8, R8 ;  /* 0x0000000800087825 */ /* 0x002fe200078e0008 */
[----:B------:R-:W5:Y:S04]  /*1700*/  LDG.E.64 R6, desc[UR4][R6.64] ;  /* 0x0000000406067981 */ /* 0x000f68000c1e1b00 */
[----:B------:R-:W2:Y:S04]  /*1710*/  LDG.E.64 R4, desc[UR4][R4.64] ;  /* 0x0000000404047981 */ /* 0x000ea8000c1e1b00 */
[----:B------:R-:W5:Y:S01]  /*1720*/  LDG.E.64 R8, desc[UR4][R8.64] ;  /* 0x0000000408087981 */ /* 0x000f62000c1e1b00 */
[----:B------:R-:W-:-:S02]  /*1730*/  MOV R10, 0x652b82fe ;  /* 0x652b82fe000a7802 */ /* 0x000fc40000000f00 */
[----:B------:R-:W-:Y:S01]  /*1740*/  MOV R11, 0x3ff71547 ;  /* 0x3ff71547000b7802 */ /* 0x000fe20000000f00 */
[----:B------:R-:W-:Y:S01]  /*1750*/  UMOV UR6, 0xfefa39ef ;  /* 0xfefa39ef00067882 */ /* 0x000fe20000000000 */
[----:B------:R-:W-:Y:S01]  /*1760*/  UMOV UR7, 0x3fe62e42 ;  /* 0x3fe62e4200077882 */ /* 0x000fe20000000000 */
[----:B------:R-:W-:Y:S03]  /*1770*/  BSSY B0, `(.L_x_9549) ;  /* 0x0000038000007945 */ /* 0x000fe60003800000 */
[----:B--2---:R-:W-:-:S08]  /*1780*/  DFMA R10, -R4, R10, 6.75539944105574400000e+15 ;  /* 0x43380000040a742b */ /* 0x004fd0000000010a */
[----:B------:R-:W-:-:S08]  /*1790*/  DADD R12, R10, -6.75539944105574400000e+15 ;  /* 0xc33800000a0c7429 */ /* 0x000fd00000000000 */
[----:B------:R-:W-:Y:S01]  /*17a0*/  DFMA R14, R12, -UR6, -R4 ;  /* 0x800000060c0e7c2b */ /* 0x000fe20008000804 */
[----:B------:R-:W-:Y:S01]  /*17b0*/  UMOV UR6, 0x3b39803f ;  /* 0x3b39803f00067882 */ /* 0x000fe20000000000 */
[----:B------:R-:W-:-:S06]  /*17c0*/  UMOV UR7, 0x3c7abc9e ;  /* 0x3c7abc9e00077882 */ /* 0x000fcc0000000000 */
[----:B------:R-:W-:Y:S01]  /*17d0*/  DFMA R12, R12, -UR6, R14 ;  /* 0x800000060c0c7c2b */ /* 0x000fe2000800000e */
[----:B------:R-:W-:Y:S01]  /*17e0*/  MOV R14, 0xfca213ea ;  /* 0xfca213ea000e7802 */ /* 0x000fe20000000f00 */
        /* <DEDUP_REMOVED lines=28> */
[----:B------:R-:W-:-:S05]  /*19b0*/  DFMA R14, R12, R14, UR6 ;  /* 0x000000060c0e7e2b */ /* 0x000fca000800000e */
[----:B------:R-:W-:-:S03]  /*19c0*/  FSETP.GEU.FTZ.AND P0, PT, |R17|, 4.1917929649353027344, PT ;  /* 0x4086232b1100780b */ /* 0x000fc60003f1e200 */
        /* <DEDUP_REMOVED lines=15> */
[----:B------:R-:W-:Y:S02]  /*1ac0*/  @!P1 LEA R11, R10, 0x3ff00000, 0x14 ;  /* 0x3ff000000a0b9811 */ /* 0x000fe400078ea0ff */
[----:B------:R-:W-:-:S06]  /*1ad0*/  @!P1 MOV R10, RZ ;  /* 0x000000ff000a9202 */ /* 0x000fcc0000000f00 */
[----:B------:R-:W-:-:S11]  /*1ae0*/  @!P1 DMUL R12, R4, R10 ;  /* 0x0000000a040c9228 */ /* 0x000fd60000000000 */
.L_x_9550:
[----:B------:R-:W-:Y:S05]  /*1af0*/  BSYNC B0 ;  /* 0x0000000000007941 */ /* 0x000fea0003800000 */
.L_x_9549:
        /* <DEDUP_REMOVED lines=11> */
[----:B------:R-:W-:-:S04]  /*1bb0*/  LOP3.LUT R0, R15, 0x7fffffff, RZ, 0xc0, !PT ;  /* 0x7fffffff0f007812 */ /* 0x000fc800078ec0ff */
[----:B------:R-:W-:Y:S02]  /*1bc0*/  IADD3 R12, R0, -0x100000, RZ ;  /* 0xfff00000000c7810 */ /* 0x000fe40007ffe0ff */
[----:B------:R-:W-:-:S07]  /*1bd0*/  MOV R0, 0x1bf0 ;  /* 0x00001bf000007802 */ /* 0x000fce0000000f00 */
[----:B-----5:R-:W-:Y:S05]  /*1be0*/  CALL.REL.NOINC `($__internal_14_$__cuda_sm20_dblrcp_rn_slowpath_v3) ;  /* 0x0000000000387944 */ /* 0x020fea0003c00000 */
.L_x_9552:
[----:B------:R-:W-:Y:S05]  /*1bf0*/  BSYNC B0 ;  /* 0x0000000000007941 */ /* 0x000fea0003800000 */
.L_x_9551:
[----:B------:R-:W0:Y:S01]  /*1c00*/  LDC.64 R12, c[0x0][0x218] ;  /* 0x00008600ff0c7b82 */ /* 0x000e220000000a00 */
[----:B------:R-:W-:Y:S01]  /*1c10*/  DADD R4, -R10, 1 ;  /* 0x3ff000000a047429 */ /* 0x000fe20000000100 */
[----:B------:R-:W-:-:S07]  /*1c20*/  ULDC.64 UR6, c[0x0][0x490] ;  /* 0x0001240000067ab9 */ /* 0x000fce0000000a00 */
[----:B------:R-:W-:-:S08]  /*1c30*/  DMUL R4, R4, R10 ;  /* 0x0000000a04047228 */ /* 0x000fd00000000000 */
[C---:B-----5:R-:W-:Y:S02]  /*1c40*/  DMUL R4, R8.reuse, R4 ;  /* 0x0000000408047228 */ /* 0x060fe40000000000 */
[----:B------:R-:W-:Y:S01]  /*1c50*/  DMUL R8, R8, R10 ;  /* 0x0000000a08087228 */ /* 0x000fe20000000000 */
[----:B0-----:R-:W-:-:S05]  /*1c60*/  IMAD.WIDE.U32 R2, R3, 0x8, R12 ;  /* 0x0000000803027825 */ /* 0x001fca00078e000c */
[----:B------:R-:W-:Y:S01]  /*1c70*/  DMUL R4, R6, R4 ;  /* 0x0000000406047228 */ /* 0x000fe20000000000 */
[----:B------:R-:W-:Y:S01]  /*1c80*/  IADD3 R12, P0, R2, UR6, RZ ;  /* 0x00000006020c7c10 */ /* 0x000fe2000ff1e0ff */
[----:B------:R-:W-:Y:S03]  /*1c90*/  STG.E.64 desc[UR4][R2.64], R8 ;  /* 0x0000000802007986 */ /* 0x000fe6000c101b04 */
[----:B------:R-:W-:-:S05]  /*1ca0*/  IADD3.X R13, R3, UR7, RZ, P0, !PT ;  /* 0x00000007030d7c10 */ /* 0x000fca00087fe4ff */
[----:B------:R-:W-:Y:S01]  /*1cb0*/  STG.E.64 desc[UR4][R12.64], R4 ;  /* 0x000000040c007986 */ /* 0x000fe2000c101b04 */
[----:B------:R-:W-:Y:S05]  /*1cc0*/  EXIT ;  /* 0x000000000000794d */ /* 0x000fea0003800000 */
        .weak           $__internal_14_$__cuda_sm20_dblrcp_rn_slowpath_v3
        .type           $__internal_14_$__cuda_sm20_dblrcp_rn_slowpath_v3,@function
        .size           $__internal_14_$__cuda_sm20_dblrcp_rn_slowpath_v3,(.L_x_9572 - $__internal_14_$__cuda_sm20_dblrcp_rn_slowpath_v3)
$__internal_14_$__cuda_sm20_dblrcp_rn_slowpath_v3:
[----:B------:R-:W-:Y:S01]  /*1cd0*/  IMAD.MOV.U32 R4, RZ, RZ, R14 ;  /* 0x000000ffff047224 */ /* 0x000fe200078e000e */
[----:B------:R-:W-:Y:S01]  /*1ce0*/  MOV R5, R15 ;  /* 0x0000000f00057202 */ /* 0x000fe20000000f00 */
[----:B------:R-:W-:Y:S05]  /*1cf0*/  BSSY B1, `(.L_x_9553) ;  /* 0x0000024000017945 */ /* 0x000fea0003800000 */
[----:B------:R-:W-:-:S14]  /*1d00*/  DSETP.GTU.AND P0, PT, |R4|, +INF , PT ;  /* 0x7ff000000400742a */ /* 0x000fdc0003f0c200 */
        /* <DEDUP_REMOVED lines=22> */
.L_x_9556:
        /* <DEDUP_REMOVED lines=10> */
.L_x_9554:
[----:B------:R-:W-:Y:S02]  /*1f10*/  LOP3.LUT R11, R5, 0x80000, RZ, 0xfc, !PT ;  /* 0x00080000050b7812 */ /* 0x000fe400078efcff */
[----:B------:R-:W-:-:S07]  /*1f20*/  MOV R10, R4 ;  /* 0x00000004000a7202 */ /* 0x000fce0000000f00 */
.L_x_9555:
[----:B------:R-:W-:Y:S05]  /*1f30*/  BSYNC B1 ;  /* 0x0000000000017941 */ /* 0x000fea0003800000 */
.L_x_9553:
[----:B------:R-:W-:Y:S01]  /*1f40*/  HFMA2.MMA R5, -RZ, RZ, 0, 0 ;  /* 0x00000000ff057435 */ /* 0x000fe200000001ff */
[----:B------:R-:W-:-:S05]  /*1f50*/  MOV R4, R0 ;  /* 0x0000000000047202 */ /* 0x000fca0000000f00 */
[----:B------:R-:W-:Y:S05]  /*1f60*/  RET.REL.NODEC R4 `(_ZN2at6native19glu_backward_kernelId16OffsetCalculatorILi3EjLb0EEEEviPT_PKS4_S7_T0_ll) ;  /* 0xffffffe004247950 */ /* 0x000fea0003c3ffff */
.L_x_9557:
        /* <DEDUP_REMOVED lines=9> */
.L_x_9572:


//--------------------- .nv.global.init           --------------------------
	.section	.nv.global.init,"aw",@progbits
.nv.global.init:
	.type		$str$6,@object
	.size		$str$6,(__unnamed_1 - $str$6)
$str$6:
        /*0000*/ 	.byte	0x66, 0x61, 0x6c, 0x73, 0x65, 0x00
	.type		__unnamed_1,@object
	.size		__unnamed_1,(__unnamed_5 - __unnamed_1)
__unnamed_1:
        /*0006*/ 	.byte	0x66, 0x65, 0x74, 0x63, 0x68, 0x5f, 0x61, 0x6e, 0x64, 0x5f, 0x63, 0x61, 0x73, 0x74, 0x00
	.type		__unnamed_5,@object
	.size		__unnamed_5,(__unnamed_3 - __unnamed_5)
__unnamed_5:
        /*0015*/ 	.byte	0x66, 0x65, 0x74, 0x63, 0x68, 0x5f, 0x61, 0x6e, 0x64, 0x5f, 0x63, 0x61, 0x73, 0x74, 0x00
	.type		__unnamed_3,@object
	.size		__unnamed_3,(__unnamed_7 - __unnamed_3)
__unnamed_3:
        /*0024*/ 	.byte	0x66, 0x65, 0x74, 0x63, 0x68, 0x5f, 0x61, 0x6e, 0x64, 0x5f, 0x63, 0x61, 0x73, 0x74, 0x00
	.type		__unnamed_7,@object
	.size		__unnamed_7,(__unnamed_2 - __unnamed_7)
__unnamed_7:
        /*0033*/ 	.byte	0x66, 0x65, 0x74, 0x63, 0x68, 0x5f, 0x61, 0x6e, 0x64, 0x5f, 0x63, 0x61, 0x73, 0x74, 0x00
	.type		__unnamed_2,@object
	.size		__unnamed_2,(__unnamed_6 - __unnamed_2)
__unnamed_2:
        /*0042*/ 	.byte	0x63, 0x61, 0x73, 0x74, 0x5f, 0x61, 0x6e, 0x64, 0x5f, 0x73, 0x74, 0x6f, 0x72, 0x65, 0x00
	.type		__unnamed_6,@object
	.size		__unnamed_6,(__unnamed_4 - __unnamed_6)
__unnamed_6:
        /*0051*/ 	.byte	0x63, 0x61, 0x73, 0x74, 0x5f, 0x61, 0x6e, 0x64, 0x5f, 0x73, 0x74, 0x6f, 0x72, 0x65, 0x00
	.type		__unnamed_4,@object
	.size		__unnamed_4,(__unnamed_8 - __unnamed_4)
__unnamed_4:
        /*0060*/ 	.byte	0x63, 0x61, 0x73, 0x74, 0x5f, 0x61, 0x6e, 0x64, 0x5f, 0x73, 0x74, 0x6f, 0x72, 0x65, 0x00
	.type		__unnamed_8,@object
	.size		__unnamed_8,($str$7 - __unnamed_8)
__unnamed_8:
        /*006f*/ 	.byte	0x63, 0x61, 0x73, 0x74, 0x5f, 0x61, 0x6e, 0x64, 0x5f, 0x73, 0x74, 0x6f, 0x72, 0x65, 0x00
	.type		$str$7,@object
	.size		$str$7,(.L_37 - $str$7)
$str$7:
        /*007e*/ 	.byte	0x2f, 0x72, 0x6f, 0x6f, 0x74, 0x2f, 0x2e, 0x70, 0x79, 0x65, 0x6e, 0x76, 0x2f, 0x76, 0x65, 0x72
        /*008e*/ 	.byte	0x73, 0x69, 0x6f, 0x6e, 0x73, 0x2f, 0x33, 0x2e, 0x31, 0x33, 0x2e, 0x31, 0x32, 0x2f, 0x6c, 0x69
        /*009e*/ 	.byte	0x62, 0x2f, 0x70, 0x79, 0x74, 0x68, 0x6f, 0x6e, 0x33, 0x2e, 0x31, 0x33, 0x2f, 0x73, 0x69, 0x74
        /*00ae*/ 	.byte	0x65, 0x2d, 0x70, 0x61, 0x63, 0x6b, 0x61, 0x67, 0x65, 0x73, 0x2f, 0x74, 0x6f, 0x72, 0x63, 0x68
        /*00be*/ 	.byte	0x2f, 0x69, 0x6e, 0x63, 0x6c, 0x75, 0x64, 0x65, 0x2f, 0x63, 0x31, 0x30, 0x2f, 0x63, 0x6f, 0x72
        /*00ce*/ 	.byte	0x65, 0x2f, 0x44, 0x79, 0x6e, 0x61, 0x6d, 0x69, 0x63, 0x43, 0x61, 0x73, 0x74, 0x2e, 0x68, 0x00
.L_37:


//--------------------- .nv.shared.reserved.0     --------------------------
	.section	.nv.shared.reserved.0,"aw",@nobits
	.weak		__nv_reservedSMEM_offset_0_alias
	.size		__nv_reservedSMEM_offset_0_alias, 0, 0
	.other		__nv_reservedSMEM_offset_0_alias,@"STO_CUDA_RESERVED_SHARED STV_DEFAULT"
__nv_reservedSMEM_offset_0_alias:
	.zero		0


//--------------------- .nv.global                --------------------------
	.section	.nv.global,"aw",@nobits
.nv.global:
	.type		_ZN53_INTERNAL_fb259500_22_ActivationGluKernel_cu_ec99c53b4cuda3std3__48in_placeE,@object
	.size		_ZN53_INTERNAL_fb259500_22_ActivationGluKernel_cu_ec99c53b4cuda3std3__48in_placeE,(_ZN53_INTERNAL_fb259500_22_ActivationGluKernel_cu_ec99c53b4cuda3std6ranges3__45__cpo8distanceE - _ZN53_INTERNAL_fb259500_22_ActivationGluKernel_cu_ec99c53b4cuda3std3__48in_placeE)
_ZN53_INTERNAL_fb259500_22_ActivationGluKernel_cu_ec99c53b4cuda3std3__48in_placeE:
	.zero		1
	.type		_ZN53_INTERNAL_fb259500_22_ActivationGluKernel_cu_ec99c53b4cuda3std6ranges3__45__cpo8distanceE,@object
	.size		_ZN53_INTERNAL_fb259500_22_ActivationGluKernel_cu_ec99c53b4cuda3std6ranges3__45__cpo8distanceE,(_ZN53_INTERNAL_fb259500_22_ActivationGluKernel_cu_ec99c53b4cuda3std3__45__cpo3endE - _ZN53_INTERNAL_fb259500_22_ActivationGluKernel_cu_ec99c53b4cuda3std6ranges3__45__cpo8distanceE)
_ZN53_INTERNAL_fb259500_22_ActivationGluKernel_cu_ec99c53b4cuda3std6ranges3__45__cpo8distanceE:
	.zero		1
	.type		_ZN53_INTERNAL_fb259500_22_ActivationGluKernel_cu_ec99c53b4cuda3std3__45__cpo3endE,@object
	.size		_ZN53_INTERNAL_fb259500_22_ActivationGluKernel_cu_ec99c53b4cuda3std3__45__cpo3endE,(_ZN53_INTERNAL_fb259500_22_ActivationGluKernel_cu_ec99c53b4cuda3std6ranges3__45__cpo7advanceE - _ZN53_INTERNAL_fb259500_22_ActivationGluKernel_cu_ec99c53b4cuda3std3__45__cpo3endE)
_ZN53_INTERNAL_fb259500_22_ActivationGluKernel_cu_ec99c53b4cuda3std3__45__cpo3endE:
	.zero		1
	.type		_ZN53_INTERNAL_fb259500_22_ActivationGluKernel_cu_ec99c53b4cuda3std6ranges3__45__cpo7advanceE,@object
	.size		_ZN53_INTERNAL_fb259500_22_ActivationGluKernel_cu_ec99c53b4cuda3std6ranges3__45__cpo7advanceE,(_ZN53_INTERNAL_fb259500_22_ActivationGluKernel_cu_ec99c53b4cuda3std3__45__cpo4rendE - _ZN53_INTERNAL_fb259500_22_ActivationGluKernel_cu_ec99c53b4cuda3std6ranges3__45__cpo7advanceE)
_ZN53_INTERNAL_fb259500_22_ActivationGluKernel_cu_ec99c53b4cuda3std6ranges3__45__cpo7advanceE:
	.zero		1
	.type		_ZN53_INTERNAL_fb259500_22_ActivationGluKernel_cu_ec99c53b4cuda3std3__45__cpo4rendE,@object
	.size		_ZN53_INTERNAL_fb259500_22_ActivationGluKernel_cu_ec99c53b4cuda3std3__45__cpo4rendE,(_ZN53_INTERNAL_fb259500_22_ActivationGluKernel_cu_ec99c53b4cuda3std6ranges3__45__cpo4dataE - _ZN53_INTERNAL_fb259500_22_ActivationGluKernel_cu_ec99c53b4cuda3std3__45__cpo4rendE)
_ZN53_INTERNAL_fb259500_22_ActivationGluKernel_cu_ec99c53b4cuda3std3__45__cpo4rendE:
	.zero		1
	.type		_ZN53_INTERNAL_fb259500_22_ActivationGluKernel_cu_ec99c53b4cuda3std6ranges3__45__cpo4dataE,@object
	.size		_ZN53_INTERNAL_fb259500_22_ActivationGluKernel_cu_ec99c53b4cuda3std6ranges3__45__cpo4dataE,(_ZN53_INTERNAL_fb259500_22_ActivationGluKernel_cu_ec99c53b4cuda3std6ranges3__45__cpo5beginE - _ZN53_INTERNAL_fb259500_22_ActivationGluKernel_cu_ec99c53b4cuda3std6ranges3__45__cpo4dataE)
_ZN53_INTERNAL_fb259500_22_ActivationGluKernel_cu_ec99c53b4cuda3std6ranges3__45__cpo4dataE:
	.zero		1
	.type		_ZN53_INTERNAL_fb259500_22_ActivationGluKernel_cu_ec99c53b4cuda3std6ranges3__45__cpo5beginE,@object
	.size		_ZN53_INTERNAL_fb259500_22_ActivationGluKernel_cu_ec99c53b4cuda3std6ranges3__45__cpo5beginE,(_ZN53_INTERNAL_fb259500_22_ActivationGluKernel_cu_ec99c53b4cuda3std3__45__cpo5crendE - _ZN53_INTERNAL_fb259500_22_ActivationGluKernel_cu_ec99c53b4cuda3std6ranges3__45__cpo5beginE)
_ZN53_INTERNAL_fb259500_22_ActivationGluKernel_cu_ec99c53b4cuda3std6ranges3__45__cpo5beginE:
	.zero		1
	.type		_ZN53_INTERNAL_fb259500_22_ActivationGluKernel_cu_ec99c53b4cuda3std3__45__cpo5crendE,@object
	.size		_ZN53_INTERNAL_fb259500_22_ActivationGluKernel_cu_ec99c53b4cuda3std3__45__cpo5crendE,(_ZN53_INTERNAL_fb259500_22_ActivationGluKernel_cu_ec99c53b4cuda3std6ranges3__45__cpo4sizeE - _ZN53_INTERNAL_fb259500_22_ActivationGluKernel_cu_ec99c53b4cuda3std3__45__cpo5crendE)
_ZN53_INTERNAL_fb259500_22_ActivationGluKernel_cu_ec99c53b4cuda3std3__45__cpo5crendE:
	.zero		1
	.type		_ZN53_INTERNAL_fb259500_22_ActivationGluKernel_cu_ec99c53b4cuda3std6ranges3__45__cpo4sizeE,@object
	.size		_ZN53_INTERNAL_fb259500_22_ActivationGluKernel_cu_ec99c53b4cuda3std6ranges3__45__cpo4sizeE,(_ZN53_INTERNAL_fb259500_22_ActivationGluKernel_cu_ec99c53b4cuda3std3__455_GLOBAL__N__fb259500_22_ActivationGluKernel_cu_ec99c53b6ignoreE - _ZN53_INTERNAL_fb259500_22_ActivationGluKernel_cu_ec99c53b4cuda3std6ranges3__45__cpo4sizeE)
_ZN53_INTERNAL_fb259500_22_ActivationGluKernel_cu_ec99c53b4cuda3std6ranges3__45__cpo4sizeE:
	.zero		1
	.type		_ZN53_INTERNAL_fb259500_22_ActivationGluKernel_cu_ec99c53b4cuda3std3__455_GLOBAL__N__fb259500_22_ActivationGluKernel_cu_ec99c53b6ignoreE,@object
	.size		_ZN53_INTERNAL_fb259500_22_ActivationGluKernel_cu_ec99c53b4cuda3std3__455_GLOBAL__N__fb259500_22_ActivationGluKernel_cu_ec99c53b6ignoreE,(_ZN53_INTERNAL_fb259500_22_ActivationGluKernel_cu_ec99c53b4cuda3std6ranges3__45__cpo6cbeginE - _ZN53_INTERNAL_fb259500_22_ActivationGluKernel_cu_ec99c53b4cuda3std3__455_GLOBAL__N__fb259500_22_ActivationGluKernel_cu_ec99c53b6ignoreE)
_ZN53_INTERNAL_fb259500_22_ActivationGluKernel_cu_ec99c53b4cuda3std3__455_GLOBAL__N__fb259500_22_ActivationGluKernel_cu_ec99c53b6ignoreE:
	.zero		1
	.type		_ZN53_INTERNAL_fb259500_22_ActivationGluKernel_cu_ec99c53b4cuda3std6ranges3__45__cpo6cbeginE,@object
	.size		_ZN53_INTERNAL_fb259500_22_ActivationGluKernel_cu_ec99c53b4cuda3std6ranges3__45__cpo6cbeginE,(_ZN53_INTERNAL_fb259500_22_ActivationGluKernel_cu_ec99c53b4cuda3std3__45__cpo4cendE - _ZN53_INTERNAL_fb259500_22_ActivationGluKernel_cu_ec99c53b4cuda3std6ranges3__45__cpo6cbeginE)
_ZN53_INTERNAL_fb259500_22_ActivationGluKernel_cu_ec99c53b4cuda3std6ranges3__45__cpo6cbeginE:
	.zero		1
	.type		_ZN53_INTERNAL_fb259500_22_ActivationGluKernel_cu_ec99c53b4cuda3std3__45__cpo4cendE,@object
	.size		_ZN53_INTERNAL_fb259500_22_ActivationGluKernel_cu_ec99c53b4cuda3std3__45__cpo4cendE,(_ZN53_INTERNAL_fb259500_22_ActivationGluKernel_cu_ec99c53b4cuda3std6ranges3__45__cpo4nextE - _ZN53_INTERNAL_fb259500_22_ActivationGluKernel_cu_ec99c53b4cuda3std3__45__cpo4cendE)
_ZN53_INTERNAL_fb259500_22_ActivationGluKernel_cu_ec99c53b4cuda3std3__45__cpo4cendE:
	.zero		1
	.type		_ZN53_INTERNAL_fb259500_22_ActivationGluKernel_cu_ec99c53b4cuda3std6ranges3__45__cpo4nextE,@object
	.size		_ZN53_INTERNAL_fb259500_22_ActivationGluKernel_cu_ec99c53b4cuda3std6ranges3__45__cpo4nextE,(_ZN53_INTERNAL_fb259500_22_ActivationGluKernel_cu_ec99c53b4cuda3std6ranges3__45__cpo4swapE - _ZN53_INTERNAL_fb259500_22_ActivationGluKernel_cu_ec99c53b4cuda3std6ranges3__45__cpo4nextE)
_ZN53_INTERNAL_fb259500_22_ActivationGluKernel_cu_ec99c53b4cuda3std6ranges3__45__cpo4nextE:
	.zero		1
	.type		_ZN53_INTERNAL_fb259500_22_ActivationGluKernel_cu_ec99c53b4cuda3std6ranges3__45__cpo4swapE,@object
	.size		_ZN53_INTERNAL_fb259500_22_ActivationGluKernel_cu_ec99c53b4cuda3std6ranges3__45__cpo4swapE,(_ZN53_INTERNAL_fb259500_22_ActivationGluKernel_cu_ec99c53b4cuda3std3__420unreachable_sentinelE - _ZN53_INTERNAL_fb259500_22_ActivationGluKernel_cu_ec99c53b4cuda3std6ranges3__45__cpo4swapE)
_ZN53_INTERNAL_fb259500_22_ActivationGluKernel_cu_ec99c53b4cuda3std6ranges3__45__cpo4swapE:
	.zero		1
	.type		_ZN53_INTERNAL_fb259500_22_ActivationGluKernel_cu_ec99c53b4cuda3std3__420unreachable_sentinelE,@object
	.size		_ZN53_INTERNAL_fb259500_22_ActivationGluKernel_cu_ec99c53b4cuda3std3__420unreachable_sentinelE,(_ZN53_INTERNAL_fb259500_22_ActivationGluKernel_cu_ec99c53b6thrust23THRUST_300001_SM_900_NS6system6detail10sequential3seqE - _ZN53_INTERNAL_fb259500_22_ActivationGluKernel_cu_ec99c53b4cuda3std3__420unreachable_sentinelE)
_ZN53_INTERNAL_fb259500_22_ActivationGluKernel_cu_ec99c53b4cuda3std3__420unreachable_sentinelE:
	.zero		1
	.type		_ZN53_INTERNAL_fb259500_22_ActivationGluKernel_cu_ec99c53b6thrust23THRUST_300001_SM_900_NS6system6detail10sequential3seqE,@object
	.size		_ZN53_INTERNAL_fb259500_22_ActivationGluKernel_cu_ec99c53b6thrust23THRUST_300001_SM_900_NS6system6detail10sequential3seqE,(_ZN53_INTERNAL_fb259500_22_ActivationGluKernel_cu_ec99c53b4cuda3std3__45__cpo6cbeginE - _ZN53_INTERNAL_fb259500_22_ActivationGluKernel_cu_ec99c53b6thrust23THRUST_300001_SM_900_NS6system6detail10sequential3seqE)
_ZN53_INTERNAL_fb259500_22_ActivationGluKernel_cu_ec99c53b6thrust23THRUST_300001_SM_900_NS6system6detail10sequential3seqE:
	.zero		1
	.type		_ZN53_INTERNAL_fb259500_22_ActivationGluKernel_cu_ec99c53b4cuda3std3__45__cpo6cbeginE,@object
	.size		_ZN53_INTERNAL_fb259500_22_ActivationGluKernel_cu_ec99c53b4cuda3std3__45__cpo6cbeginE,(_ZN53_INTERNAL_fb259500_22_ActivationGluKernel_cu_ec99c53b4cuda3std6ranges3__45__cpo9iter_swapE - _ZN53_INTERNAL_fb259500_22_ActivationGluKernel_cu_ec99c53b4cuda3std3__45__cpo6cbeginE)
_ZN53_INTERNAL_fb259500_22_ActivationGluKernel_cu_ec99c53b4cuda3std3__45__cpo6cbeginE:
	.zero		1
	.type		_ZN53_INTERNAL_fb259500_22_ActivationGluKernel_cu_ec99c53b4cuda3std6ranges3__45__cpo9iter_swapE,@object
	.size		_ZN53_INTERNAL_fb259500_22_ActivationGluKernel_cu_ec99c53b4cuda3std6ranges3__45__cpo9iter_swapE,(_ZN53_INTERNAL_fb259500_22_ActivationGluKernel_cu_ec99c53b4cuda3std3__45__cpo7crbeginE - _ZN53_INTERNAL_fb259500_22_ActivationGluKernel_cu_ec99c53b4cuda3std6ranges3__45__cpo9iter_swapE)
_ZN53_INTERNAL_fb259500_22_ActivationGluKernel_cu_ec99c53b4cuda3std6ranges3__45__cpo9iter_swapE:
	.zero		1
	.type		_ZN53_INTERNAL_fb259500_22_ActivationGluKernel_cu_ec99c53b4cuda3std3__45__cpo7crbeginE,@object
	.size		_ZN53_INTERNAL_fb259500_22_ActivationGluKernel_cu_ec99c53b4cuda3std3__45__cpo7crbeginE,(_ZN53_INTERNAL_fb259500_22_ActivationGluKernel_cu_ec99c53b4cuda3std6ranges3__45__cpo5cdataE - _ZN53_INTERNAL_fb259500_22_ActivationGluKernel_cu_ec99c53b4cuda3std3__45__cpo7crbeginE)
_ZN53_INTERNAL_fb259500_22_ActivationGluKernel_cu_ec99c53b4cuda3std3__45__cpo7crbeginE:
	.zero		1
	.type		_ZN53_INTERNAL_fb259500_22_ActivationGluKernel_cu_ec99c53b4cuda3std6ranges3__45__cpo5cdataE,@object
	.size		_ZN53_INTERNAL_fb259500_22_ActivationGluKernel_cu_ec99c53b4cuda3std6ranges3__45__cpo5cdataE,(_ZN53_INTERNAL_fb259500_22_ActivationGluKernel_cu_ec99c53b4cuda3std6ranges3__45__cpo3endE - _ZN53_INTERNAL_fb259500_22_ActivationGluKernel_cu_ec99c53b4cuda3std6ranges3__45__cpo5cdataE)
_ZN53_INTERNAL_fb259500_22_ActivationGluKernel_cu_ec99c53b4cuda3std6ranges3__45__cpo5cdataE:
	.zero		1
	.type		_ZN53_INTERNAL_fb259500_22_ActivationGluKernel_cu_ec99c53b4cuda3std6ranges3__45__cpo3endE,@object
	.size		_ZN53_INTERNAL_fb259500_22_ActivationGluKernel_cu_ec99c53b4cuda3std6ranges3__45__cpo3endE,(_ZN53_INTERNAL_fb259500_22_ActivationGluKernel_cu_ec99c53b4cuda3std3__419piecewise_constructE - _ZN53_INTERNAL_fb259500_22_ActivationGluKernel_cu_ec99c53b4cuda3std6ranges3__45__cpo3endE)
_ZN53_INTERNAL_fb259500_22_ActivationGluKernel_cu_ec99c53b4cuda3std6ranges3__45__cpo3endE:
	.zero		1
	.type		_ZN53_INTERNAL_fb259500_22_ActivationGluKernel_cu_ec99c53b4cuda3std3__419piecewise_constructE,@object
	.size		_ZN53_INTERNAL_fb259500_22_ActivationGluKernel_cu_ec99c53b4cuda3std3__419piecewise_constructE,(_ZN53_INTERNAL_fb259500_22_ActivationGluKernel_cu_ec99c53b4cuda3std6ranges3__45__cpo5ssizeE - _ZN53_INTERNAL_fb259500_22_ActivationGluKernel_cu_ec99c53b4cuda3std3__419piecewise_constructE)
_ZN53_INTERNAL_fb259500_22_ActivationGluKernel_cu_ec99c53b4cuda3std3__419piecewise_constructE:
	.zero		1
	.type		_ZN53_INTERNAL_fb259500_22_ActivationGluKernel_cu_ec99c53b4cuda3std6ranges3__45__cpo5ssizeE,@object
	.size		_ZN53_INTERNAL_fb259500_22_ActivationGluKernel_cu_ec99c53b4cuda3std6ranges3__45__cpo5ssizeE,(_ZN53_INTERNAL_fb259500_22_ActivationGluKernel_cu_ec99c53b4cuda3std3__45__cpo5beginE - _ZN53_INTERNAL_fb259500_22_ActivationGluKernel_cu_ec99c53b4cuda3std6ranges3__45__cpo5ssizeE)
_ZN53_INTERNAL_fb259500_22_ActivationGluKernel_cu_ec99c53b4cuda3std6ranges3__45__cpo5ssizeE:
	.zero		1
	.type		_ZN53_INTERNAL_fb259500_22_ActivationGluKernel_cu_ec99c53b4cuda3std3__45__cpo5beginE,@object
	.size		_ZN53_INTERNAL_fb259500_22_ActivationGluKernel_cu_ec99c53b4cuda3std3__45__cpo5beginE,(_ZN53_INTERNAL_fb259500_22_ActivationGluKernel_cu_ec99c53b4cuda3std6ranges3__45__cpo4cendE - _ZN53_INTERNAL_fb259500_22_ActivationGluKernel_cu_ec99c53b4cuda3std3__45__cpo5beginE)
_ZN53_INTERNAL_fb259500_22_ActivationGluKernel_cu_ec99c53b4cuda3std3__45__cpo5beginE:
	.zero		1
	.type		_ZN53_INTERNAL_fb259500_22_ActivationGluKernel_cu_ec99c53b4cuda3std6ranges3__45__cpo4cendE,@object
	.size		_ZN53_INTERNAL_fb259500_22_ActivationGluKernel_cu_ec99c53b4cuda3std6ranges3__45__cpo4cendE,(_ZN53_INTERNAL_fb259500_22_ActivationGluKernel_cu_ec99c53b4cuda3std3__45__cpo6rbeginE - _ZN53_INTERNAL_fb259500_22_ActivationGluKernel_cu_ec99c53b4cuda3std6ranges3__45__cpo4cendE)
_ZN53_INTERNAL_fb259500_22_ActivationGluKernel_cu_ec99c53b4cuda3std6ranges3__45__cpo4cendE:
	.zero		1
	.type		_ZN53_INTERNAL_fb259500_22_ActivationGluKernel_cu_ec99c53b4cuda3std3__45__cpo6rbeginE,@object
	.size		_ZN53_INTERNAL_fb259500_22_ActivationGluKernel_cu_ec99c53b4cuda3std3__45__cpo6rbeginE,(_ZN53_INTERNAL_fb259500_22_ActivationGluKernel_cu_ec99c53b4cuda3std6ranges3__45__cpo4prevE - _ZN53_INTERNAL_fb259500_22_ActivationGluKernel_cu_ec99c53b4cuda3std3__45__cpo6rbeginE)
_ZN53_INTERNAL_fb259500_22_ActivationGluKernel_cu_ec99c53b4cuda3std3__45__cpo6rbeginE:
	.zero		1
	.type		_ZN53_INTERNAL_fb259500_22_ActivationGluKernel_cu_ec99c53b4cuda3std6ranges3__45__cpo4prevE,@object
	.size		_ZN53_INTERNAL_fb259500_22_ActivationGluKernel_cu_ec99c53b4cuda3std6ranges3__45__cpo4prevE,(_ZN53_INTERNAL_fb259500_22_ActivationGluKernel_cu_ec99c53b4cuda3std6ranges3__45__cpo9iter_moveE - _ZN53_INTERNAL_fb259500_22_ActivationGluKernel_cu_ec99c53b4cuda3std6ranges3__45__cpo4prevE)
_ZN53_INTERNAL_fb259500_22_ActivationGluKernel_cu_ec99c53b4cuda3std6ranges3__45__cpo4prevE:
	.zero		1
	.type		_ZN53_INTERNAL_fb259500_22_ActivationGluKernel_cu_ec99c53b4cuda3std6ranges3__45__cpo9iter_moveE,@object
	.size		_ZN53_INTERNAL_fb259500_22_ActivationGluKernel_cu_ec99c53b4cuda3std6ranges3__45__cpo9iter_moveE,(.L_21 - _ZN53_INTERNAL_fb259500_22_ActivationGluKernel_cu_ec99c53b4cuda3std6ranges3__45__cpo9iter_moveE)
_ZN53_INTERNAL_fb259500_22_ActivationGluKernel_cu_ec99c53b4cuda3std6ranges3__45__cpo9iter_moveE:
	.zero		1
.L_21:


//--------------------- .nv.constant0._ZN2at6native18elementwise_kernelILi128ELi4EZNS0_15gpu_kernel_implIZZZNS0_14glu_jvp_kernelERNS_18TensorIteratorBaseEENKUlvE_clEvENKUlvE2_clEvEUlN3c108BFloat16ES8_S8_S8_E_EEvS4_RKT_EUliE_EEviT1_ --------------------------
	.section	.nv.constant0._ZN2at6native18elementwise_kernelILi128ELi4EZNS0_15gpu_kernel_implIZZZNS0_14glu_jvp_kernelERNS_18TensorIteratorBaseEENKUlvE_clEvENKUlvE2_clEvEUlN3c108BFloat16ES8_S8_S8_E_EEvS4_RKT_EUliE_EEviT1_,"a",@progbits
	.sectionflags	@""
	.align	4
.nv.constant0._ZN2at6native18elementwise_kernelILi128ELi4EZNS0_15gpu_kernel_implIZZZNS0_14glu_jvp_kernelERNS_18TensorIteratorBaseEENKUlvE_clEvENKUlvE2_clEvEUlN3c108BFloat16ES8_S8_S8_E_EEvS4_RKT_EUliE_EEviT1_:
	.zero		1400


//--------------------- .nv.constant0._ZN2at6native27unrolled_elementwise_kernelIZZZNS0_14glu_jvp_kernelERNS_18TensorIteratorBaseEENKUlvE_clEvENKUlvE2_clEvEUlN3c108BFloat16ES7_S7_S7_E_St5arrayIPcLm5EELi4E23TrivialOffsetCalculatorILi4EjESC_ILi1EjENS0_6memory12LoadWithCastILi4EEENSF_13StoreWithCastILi1EEEEEviT_T0_T2_T3_T4_T5_ --------------------------
	.section	.nv.constant0._ZN2at6native27unrolled_elementwise_kernelIZZZNS0_14glu_jvp_kernelERNS_18TensorIteratorBaseEENKUlvE_clEvENKUlvE2_clEvEUlN3c108BFloat16ES7_S7_S7_E_St5arrayIPcLm5EELi4E23TrivialOffsetCalculatorILi4EjESC_ILi1EjENS0_6memory12LoadWithCastILi4EEENSF_13StoreWithCastILi1EEEEEviT_T0_T2_T3_T4_T5_,"a",@progbits
	.sectionflags	@""
	.align	4
.nv.constant0._ZN2at6native27unrolled_elementwise_kernelIZZZNS0_14glu_jvp_kernelERNS_18TensorIteratorBaseEENKUlvE_clEvENKUlvE2_clEvEUlN3c108BFloat16ES7_S7_S7_E_St5arrayIPcLm5EELi4E23TrivialOffsetCalculatorILi4EjESC_ILi1EjENS0_6memory12LoadWithCastILi4EEENSF_13StoreWithCastILi1EEEEEviT_T0_T2_T3_T4_T5_:
	.zero		608


//--------------------- .nv.constant0._ZN2at6native18elementwise_kernelILi128ELi4EZNS0_22gpu_kernel_impl_nocastIZZZNS0_14glu_jvp_kernelERNS_18TensorIteratorBaseEENKUlvE_clEvENKUlvE2_clEvEUlN3c108BFloat16ES8_S8_S8_E_EEvS4_RKT_EUliE_EEviT1_ --------------------------
	.section	.nv.constant0._ZN2at6native18elementwise_kernelILi128ELi4EZNS0_22gpu_kernel_impl_nocastIZZZNS0_14glu_jvp_kernelERNS_18TensorIteratorBaseEENKUlvE_clEvENKUlvE2_clEvEUlN3c108BFloat16ES8_S8_S8_E_EEvS4_RKT_EUliE_EEviT1_,"a",@progbits
	.sectionflags	@""
	.align	4
.nv.constant0._ZN2at6native18elementwise_kernelILi128ELi4EZNS0_22gpu_kernel_impl_nocastIZZZNS0_14glu_jvp_kernelERNS_18TensorIteratorBaseEENKUlvE_clEvENKUlvE2_clEvEUlN3c108BFloat16ES8_S8_S8_E_EEvS4_RKT_EUliE_EEviT1_:
	.zero		1400


//--------------------- .nv.constant0._ZN2at6native27unrolled_elementwise_kernelIZZZNS0_14glu_jvp_kernelERNS_18TensorIteratorBaseEENKUlvE_clEvENKUlvE2_clEvEUlN3c108BFloat16ES7_S7_S7_E_St5arrayIPcLm5EELi4E23TrivialOffsetCalculatorILi4EjESC_ILi1EjENS0_6memory15LoadWithoutCastENSF_16StoreWithoutCastEEEviT_T0_T2_T3_T4_T5_ --------------------------
	.section	.nv.constant0._ZN2at6native27unrolled_elementwise_kernelIZZZNS0_14glu_jvp_kernelERNS_18TensorIteratorBaseEENKUlvE_clEvENKUlvE2_clEvEUlN3c108BFloat16ES7_S7_S7_E_St5arrayIPcLm5EELi4E23TrivialOffsetCalculatorILi4EjESC_ILi1EjENS0_6memory15LoadWithoutCastENSF_16StoreWithoutCastEEEviT_T0_T2_T3_T4_T5_,"a",@progbits
	.sectionflags	@""
	.align	4
.nv.constant0._ZN2at6native27unrolled_elementwise_kernelIZZZNS0_14glu_jvp_kernelERNS_18TensorIteratorBaseEENKUlvE_clEvENKUlvE2_clEvEUlN3c108BFloat16ES7_S7_S7_E_St5arrayIPcLm5EELi4E23TrivialOffsetCalculatorILi4EjESC_ILi1EjENS0_6memory15LoadWithoutCastENSF_16StoreWithoutCastEEEviT_T0_T2_T3_T4_T5_:
	.zero		580


//--------------------- .nv.constant0._ZN2at6native29vectorized_elementwise_kernelILi2EZZZNS0_14glu_jvp_kernelERNS_18TensorIteratorBaseEENKUlvE_clEvENKUlvE2_clEvEUlN3c108BFloat16ES7_S7_S7_E_St5arrayIPcLm5EEEEviT0_T1_ --------------------------
	.section	.nv.constant0._ZN2at6native29vectorized_elementwise_kernelILi2EZZZNS0_14glu_jvp_kernelERNS_18TensorIteratorBaseEENKUlvE_clEvENKUlvE2_clEvEUlN3c108BFloat16ES7_S7_S7_E_St5arrayIPcLm5EEEEviT0_T1_,"a",@progbits
	.sectionflags	@""
	.align	4
.nv.constant0._ZN2at6native29vectorized_elementwise_kernelILi2EZZZNS0_14glu_jvp_kernelERNS_18TensorIteratorBaseEENKUlvE_clEvENKUlvE2_clEvEUlN3c108BFloat16ES7_S7_S7_E_St5arrayIPcLm5EEEEviT0_T1_:
	.zero		576


//--------------------- .nv.constant0._ZN2at6native29vectorized_elementwise_kernelILi4EZZZNS0_14glu_jvp_kernelERNS_18TensorIteratorBaseEENKUlvE_clEvENKUlvE2_clEvEUlN3c108BFloat16ES7_S7_S7_E_St5arrayIPcLm5EEEEviT0_T1_ --------------------------
	.section	.nv.constant0._ZN2at6native29vectorized_elementwise_kernelILi4EZZZNS0_14glu_jvp_kernelERNS_18TensorIteratorBaseEENKUlvE_clEvENKUlvE2_clEvEUlN3c108BFloat16ES7_S7_S7_E_St5arrayIPcLm5EEEEviT0_T1_,"a",@progbits
	.sectionflags	@""
	.align	4
.nv.constant0._ZN2at6native29vectorized_elementwise_kernelILi4EZZZNS0_14glu_jvp_kernelERNS_18TensorIteratorBaseEENKUlvE_clEvENKUlvE2_clEvEUlN3c108BFloat16ES7_S7_S7_E_St5arrayIPcLm5EEEEviT0_T1_:
	.zero		576


//--------------------- .nv.constant0._ZN2at6native29vectorized_elementwise_kernelILi8EZZZNS0_14glu_jvp_kernelERNS_18TensorIteratorBaseEENKUlvE_clEvENKUlvE2_clEvEUlN3c108BFloat16ES7_S7_S7_E_St5arrayIPcLm5EEEEviT0_T1_ --------------------------
	.section	.nv.constant0._ZN2at6native29vectorized_elementwise_kernelILi8EZZZNS0_14glu_jvp_kernelERNS_18TensorIteratorBaseEENKUlvE_clEvENKUlvE2_clEvEUlN3c108BFloat16ES7_S7_S7_E_St5arrayIPcLm5EEEEviT0_T1_,"a",@progbits
	.sectionflags	@""
	.align	4
.nv.constant0._ZN2at6native29vectorized_elementwise_kernelILi8EZZZNS0_14glu_jvp_kernelERNS_18TensorIteratorBaseEENKUlvE_clEvENKUlvE2_clEvEUlN3c108BFloat16ES7_S7_S7_E_St5arrayIPcLm5EEEEviT0_T1_:
	.zero		576


//--------------------- .nv.constant0._ZN2at6native18elementwise_kernelILi128ELi4EZNS0_15gpu_kernel_implIZZZNS0_14glu_jvp_kernelERNS_18TensorIteratorBaseEENKUlvE_clEvENKUlvE1_clEvEUlN3c104HalfES8_S8_S8_E_EEvS4_RKT_EUliE_EEviT1_ --------------------------
	.section	.nv.constant0._ZN2at6native18elementwise_kernelILi128ELi4EZNS0_15gpu_kernel_implIZZZNS0_14glu_jvp_kernelERNS_18TensorIteratorBaseEENKUlvE_clEvENKUlvE1_clEvEUlN3c104HalfES8_S8_S8_E_EEvS4_RKT_EUliE_EEviT1_,"a",@progbits
	.sectionflags	@""
	.align	4
.nv.constant0._ZN2at6native18elementwise_kernelILi128ELi4EZNS0_15gpu_kernel_implIZZZNS0_14glu_jvp_kernelERNS_18TensorIteratorBaseEENKUlvE_clEvENKUlvE1_clEvEUlN3c104HalfES8_S8_S8_E_EEvS4_RKT_EUliE_EEviT1_:
	.zero		1400


//--------------------- .nv.constant0._ZN2at6native27unrolled_elementwise_kernelIZZZNS0_14glu_jvp_kernelERNS_18TensorIteratorBaseEENKUlvE_clEvENKUlvE1_clEvEUlN3c104HalfES7_S7_S7_E_St5arrayIPcLm5EELi4E23TrivialOffsetCalculatorILi4EjESC_ILi1EjENS0_6memory12LoadWithCastILi4EEENSF_13StoreWithCastILi1EEEEEviT_T0_T2_T3_T4_T5_ --------------------------
	.section	.nv.constant0._ZN2at6native27unrolled_elementwise_kernelIZZZNS0_14glu_jvp_kernelERNS_18TensorIteratorBaseEENKUlvE_clEvENKUlvE1_clEvEUlN3c104HalfES7_S7_S7_E_St5arrayIPcLm5EELi4E23TrivialOffsetCalculatorILi4EjESC_ILi1EjENS0_6memory12LoadWithCastILi4EEENSF_13StoreWithCastILi1EEEEEviT_T0_T2_T3_T4_T5_,"a",@progbits
	.sectionflags	@""
	.align	4
.nv.constant0._ZN2at6native27unrolled_elementwise_kernelIZZZNS0_14glu_jvp_kernelERNS_18TensorIteratorBaseEENKUlvE_clEvENKUlvE1_clEvEUlN3c104HalfES7_S7_S7_E_St5arrayIPcLm5EELi4E23TrivialOffsetCalculatorILi4EjESC_ILi1EjENS0_6memory12LoadWithCastILi4EEENSF_13StoreWithCastILi1EEEEEviT_T0_T2_T3_T4_T5_:
	.zero		608


//--------------------- .nv.constant0._ZN2at6native18elementwise_kernelILi128ELi4EZNS0_22gpu_kernel_impl_nocastIZZZNS0_14glu_jvp_kernelERNS_18TensorIteratorBaseEENKUlvE_clEvENKUlvE1_clEvEUlN3c104HalfES8_S8_S8_E_EEvS4_RKT_EUliE_EEviT1_ --------------------------
	.section	.nv.constant0._ZN2at6native18elementwise_kernelILi128ELi4EZNS0_22gpu_kernel_impl_nocastIZZZNS0_14glu_jvp_kernelERNS_18TensorIteratorBaseEENKUlvE_clEvENKUlvE1_clEvEUlN3c104HalfES8_S8_S8_E_EEvS4_RKT_EUliE_EEviT1_,"a",@progbits
	.sectionflags	@""
	.align	4
.nv.constant0._ZN2at6native18elementwise_kernelILi128ELi4EZNS0_22gpu_kernel_impl_nocastIZZZNS0_14glu_jvp_kernelERNS_18TensorIteratorBaseEENKUlvE_clEvENKUlvE1_clEvEUlN3c104HalfES8_S8_S8_E_EEvS4_RKT_EUliE_EEviT1_:
	.zero		1400


//--------------------- .nv.constant0._ZN2at6native27unrolled_elementwise_kernelIZZZNS0_14glu_jvp_kernelERNS_18TensorIteratorBaseEENKUlvE_clEvENKUlvE1_clEvEUlN3c104HalfES7_S7_S7_E_St5arrayIPcLm5EELi4E23TrivialOffsetCalculatorILi4EjESC_ILi1EjENS0_6memory15LoadWithoutCastENSF_16StoreWithoutCastEEEviT_T0_T2_T3_T4_T5_ --------------------------
	.section	.nv.constant0._ZN2at6native27unrolled_elementwise_kernelIZZZNS0_14glu_jvp_kernelERNS_18TensorIteratorBaseEENKUlvE_clEvENKUlvE1_clEvEUlN3c104HalfES7_S7_S7_E_St5arrayIPcLm5EELi4E23TrivialOffsetCalculatorILi4EjESC_ILi1EjENS0_6memory15LoadWithoutCastENSF_16StoreWithoutCastEEEviT_T0_T2_T3_T4_T5_,"a",@progbits
	.sectionflags	@""
	.align	4
.nv.constant0._ZN2at6native27unrolled_elementwise_kernelIZZZNS0_14glu_jvp_kernelERNS_18TensorIteratorBaseEENKUlvE_clEvENKUlvE1_clEvEUlN3c104HalfES7_S7_S7_E_St5arrayIPcLm5EELi4E23TrivialOffsetCalculatorILi4EjESC_ILi1EjENS0_6memory15LoadWithoutCastENSF_16StoreWithoutCastEEEviT_T0_T2_T3_T4_T5_:
	.zero		580


//--------------------- .nv.constant0._ZN2at6native29vectorized_elementwise_kernelILi2EZZZNS0_14glu_jvp_kernelERNS_18TensorIteratorBaseEENKUlvE_clEvENKUlvE1_clEvEUlN3c104HalfES7_S7_S7_E_St5arrayIPcLm5EEEEviT0_T1_ --------------------------
	.section	.nv.constant0._ZN2at6native29vectorized_elementwise_kernelILi2EZZZNS0_14glu_jvp_kernelERNS_18TensorIteratorBaseEENKUlvE_clEvENKUlvE1_clEvEUlN3c104HalfES7_S7_S7_E_St5arrayIPcLm5EEEEviT0_T1_,"a",@progbits
	.sectionflags	@""
	.align	4
.nv.constant0._ZN2at6native29vectorized_elementwise_kernelILi2EZZZNS0_14glu_jvp_kernelERNS_18TensorIteratorBaseEENKUlvE_clEvENKUlvE1_clEvEUlN3c104HalfES7_S7_S7_E_St5arrayIPcLm5EEEEviT0_T1_:
	.zero		576


//--------------------- .nv.constant0._ZN2at6native29vectorized_elementwise_kernelILi4EZZZNS0_14glu_jvp_kernelERNS_18TensorIteratorBaseEENKUlvE_clEvENKUlvE1_clEvEUlN3c104HalfES7_S7_S7_E_St5arrayIPcLm5EEEEviT0_T1_ --------------------------
	.section	.nv.constant0._ZN2at6native29vectorized_elementwise_kernelILi4EZZZNS0_14glu_jvp_kernelERNS_18TensorIteratorBaseEENKUlvE_clEvENKUlvE1_clEvEUlN3c104HalfES7_S7_S7_E_St5arrayIPcLm5EEEEviT0_T1_,"a",@progbits
	.sectionflags	@""
	.align	4
.nv.constant0._ZN2at6native29vectorized_elementwise_kernelILi4EZZZNS0_14glu_jvp_kernelERNS_18TensorIteratorBaseEENKUlvE_clEvENKUlvE1_clEvEUlN3c104HalfES7_S7_S7_E_St5arrayIPcLm5EEEEviT0_T1_:
	.zero		576


//--------------------- .nv.constant0._ZN2at6native29vectorized_elementwise_kernelILi8EZZZNS0_14glu_jvp_kernelERNS_18TensorIteratorBaseEENKUlvE_clEvENKUlvE1_clEvEUlN3c104HalfES7_S7_S7_E_St5arrayIPcLm5EEEEviT0_T1_ --------------------------
	.section	.nv.constant0._ZN2at6native29vectorized_elementwise_kernelILi8EZZZNS0_14glu_jvp_kernelERNS_18TensorIteratorBaseEENKUlvE_clEvENKUlvE1_clEvEUlN3c104HalfES7_S7_S7_E_St5arrayIPcLm5EEEEviT0_T1_,"a",@progbits
	.sectionflags	@""
	.align	4
.nv.constant0._ZN2at6native29vectorized_elementwise_kernelILi8EZZZNS0_14glu_jvp_kernelERNS_18TensorIteratorBaseEENKUlvE_clEvENKUlvE1_clEvEUlN3c104HalfES7_S7_S7_E_St5arrayIPcLm5EEEEviT0_T1_:
	.zero		576


//--------------------- .nv.constant0._ZN2at6native18elementwise_kernelILi128ELi4EZNS0_15gpu_kernel_implIZZZNS0_14glu_jvp_kernelERNS_18TensorIteratorBaseEENKUlvE_clEvENKUlvE0_clEvEUlffffE_EEvS4_RKT_EUliE_EEviT1_ --------------------------
	.section	.nv.constant0._ZN2at6native18elementwise_kernelILi128ELi4EZNS0_15gpu_kernel_implIZZZNS0_14glu_jvp_kernelERNS_18TensorIteratorBaseEENKUlvE_clEvENKUlvE0_clEvEUlffffE_EEvS4_RKT_EUliE_EEviT1_,"a",@progbits
	.sectionflags	@""
	.align	4
.nv.constant0._ZN2at6native18elementwise_kernelILi128ELi4EZNS0_15gpu_kernel_implIZZZNS0_14glu_jvp_kernelERNS_18TensorIteratorBaseEENKUlvE_clEvENKUlvE0_clEvEUlffffE_EEvS4_RKT_EUliE_EEviT1_:
	.zero		1400


//--------------------- .nv.constant0._ZN2at6native27unrolled_elementwise_kernelIZZZNS0_14glu_jvp_kernelERNS_18TensorIteratorBaseEENKUlvE_clEvENKUlvE0_clEvEUlffffE_St5arrayIPcLm5EELi4E23TrivialOffsetCalculatorILi4EjESA_ILi1EjENS0_6memory12LoadWithCastILi4EEENSD_13StoreWithCastILi1EEEEEviT_T0_T2_T3_T4_T5_ --------------------------
	.section	.nv.constant0._ZN2at6native27unrolled_elementwise_kernelIZZZNS0_14glu_jvp_kernelERNS_18TensorIteratorBaseEENKUlvE_clEvENKUlvE0_clEvEUlffffE_St5arrayIPcLm5EELi4E23TrivialOffsetCalculatorILi4EjESA_ILi1EjENS0_6memory12LoadWithCastILi4EEENSD_13StoreWithCastILi1EEEEEviT_T0_T2_T3_T4_T5_,"a",@progbits
	.sectionflags	@""
	.align	4
.nv.constant0._ZN2at6native27unrolled_elementwise_kernelIZZZNS0_14glu_jvp_kernelERNS_18TensorIteratorBaseEENKUlvE_clEvENKUlvE0_clEvEUlffffE_St5arrayIPcLm5EELi4E23TrivialOffsetCalculatorILi4EjESA_ILi1EjENS0_6memory12LoadWithCastILi4EEENSD_13StoreWithCastILi1EEEEEviT_T0_T2_T3_T4_T5_:
	.zero		608


//--------------------- .nv.constant0._ZN2at6native18elementwise_kernelILi128ELi2EZNS0_22gpu_kernel_impl_nocastIZZZNS0_14glu_jvp_kernelERNS_18TensorIteratorBaseEENKUlvE_clEvENKUlvE0_clEvEUlffffE_EEvS4_RKT_EUliE_EEviT1_ --------------------------
	.section	.nv.constant0._ZN2at6native18elementwise_kernelILi128ELi2EZNS0_22gpu_kernel_impl_nocastIZZZNS0_14glu_jvp_kernelERNS_18TensorIteratorBaseEENKUlvE_clEvENKUlvE0_clEvEUlffffE_EEvS4_RKT_EUliE_EEviT1_,"a",@progbits
	.sectionflags	@""
	.align	4
.nv.constant0._ZN2at6native18elementwise_kernelILi128ELi2EZNS0_22gpu_kernel_impl_nocastIZZZNS0_14glu_jvp_kernelERNS_18TensorIteratorBaseEENKUlvE_clEvENKUlvE0_clEvEUlffffE_EEvS4_RKT_EUliE_EEviT1_:
	.zero		1400


//--------------------- .nv.constant0._ZN2at6native27unrolled_elementwise_kernelIZZZNS0_14glu_jvp_kernelERNS_18TensorIteratorBaseEENKUlvE_clEvENKUlvE0_clEvEUlffffE_St5arrayIPcLm5EELi4E23TrivialOffsetCalculatorILi4EjESA_ILi1EjENS0_6memory15LoadWithoutCastENSD_16StoreWithoutCastEEEviT_T0_T2_T3_T4_T5_ --------------------------
	.section	.nv.constant0._ZN2at6native27unrolled_elementwise_kernelIZZZNS0_14glu_jvp_kernelERNS_18TensorIteratorBaseEENKUlvE_clEvENKUlvE0_clEvEUlffffE_St5arrayIPcLm5EELi4E23TrivialOffsetCalculatorILi4EjESA_ILi1EjENS0_6memory15LoadWithoutCastENSD_16StoreWithoutCastEEEviT_T0_T2_T3_T4_T5_,"a",@progbits
	.sectionflags	@""
	.align	4
.nv.constant0._ZN2at6native27unrolled_elementwise_kernelIZZZNS0_14glu_jvp_kernelERNS_18TensorIteratorBaseEENKUlvE_clEvENKUlvE0_clEvEUlffffE_St5arrayIPcLm5EELi4E23TrivialOffsetCalculatorILi4EjESA_ILi1EjENS0_6memory15LoadWithoutCastENSD_16StoreWithoutCastEEEviT_T0_T2_T3_T4_T5_:
	.zero		580


//--------------------- .nv.constant0._ZN2at6native29vectorized_elementwise_kernelILi2EZZZNS0_14glu_jvp_kernelERNS_18TensorIteratorBaseEENKUlvE_clEvENKUlvE0_clEvEUlffffE_St5arrayIPcLm5EEEEviT0_T1_ --------------------------
	.section	.nv.constant0._ZN2at6native29vectorized_elementwise_kernelILi2EZZZNS0_14glu_jvp_kernelERNS_18TensorIteratorBaseEENKUlvE_clEvENKUlvE0_clEvEUlffffE_St5arrayIPcLm5EEEEviT0_T1_,"a",@progbits
	.sectionflags	@""
	.align	4
.nv.constant0._ZN2at6native29vectorized_elementwise_kernelILi2EZZZNS0_14glu_jvp_kernelERNS_18TensorIteratorBaseEENKUlvE_clEvENKUlvE0_clEvEUlffffE_St5arrayIPcLm5EEEEviT0_T1_:
	.zero		576


//--------------------- .nv.constant0._ZN2at6native29vectorized_elementwise_kernelILi4EZZZNS0_14glu_jvp_kernelERNS_18TensorIteratorBaseEENKUlvE_clEvENKUlvE0_clEvEUlffffE_St5arrayIPcLm5EEEEviT0_T1_ --------------------------
	.section	.nv.constant0._ZN2at6native29vectorized_elementwise_kernelILi4EZZZNS0_14glu_jvp_kernelERNS_18TensorIteratorBaseEENKUlvE_clEvENKUlvE0_clEvEUlffffE_St5arrayIPcLm5EEEEviT0_T1_,"a",@progbits
	.sectionflags	@""
	.align	4
.nv.constant0._ZN2at6native29vectorized_elementwise_kernelILi4EZZZNS0_14glu_jvp_kernelERNS_18TensorIteratorBaseEENKUlvE_clEvENKUlvE0_clEvEUlffffE_St5arrayIPcLm5EEEEviT0_T1_:
	.zero		576


//--------------------- .nv.constant0._ZN2at6native29vectorized_elementwise_kernelILi8EZZZNS0_14glu_jvp_kernelERNS_18TensorIteratorBaseEENKUlvE_clEvENKUlvE0_clEvEUlffffE_St5arrayIPcLm5EEEEviT0_T1_ --------------------------
	.section	.nv.constant0._ZN2at6native29vectorized_elementwise_kernelILi8EZZZNS0_14glu_jvp_kernelERNS_18TensorIteratorBaseEENKUlvE_clEvENKUlvE0_clEvEUlffffE_St5arrayIPcLm5EEEEviT0_T1_,"a",@progbits
	.sectionflags	@""
	.align	4
.nv.constant0._ZN2at6native29vectorized_elementwise_kernelILi8EZZZNS0_14glu_jvp_kernelERNS_18TensorIteratorBaseEENKUlvE_clEvENKUlvE0_clEvEUlffffE_St5arrayIPcLm5EEEEviT0_T1_:
	.zero		576


//--------------------- .nv.constant0._ZN2at6native18elementwise_kernelILi128ELi4EZNS0_15gpu_kernel_implIZZZNS0_14glu_jvp_kernelERNS_18TensorIteratorBaseEENKUlvE_clEvENKUlvE_clEvEUlddddE_EEvS4_RKT_EUliE_EEviT1_ --------------------------
	.section	.nv.constant0._ZN2at6native18elementwise_kernelILi128ELi4EZNS0_15gpu_kernel_implIZZZNS0_14glu_jvp_kernelERNS_18TensorIteratorBaseEENKUlvE_clEvENKUlvE_clEvEUlddddE_EEvS4_RKT_EUliE_EEviT1_,"a",@progbits
	.sectionflags	@""
	.align	4
.nv.constant0._ZN2at6native18elementwise_kernelILi128ELi4EZNS0_15gpu_kernel_implIZZZNS0_14glu_jvp_kernelERNS_18TensorIteratorBaseEENKUlvE_clEvENKUlvE_clEvEUlddddE_EEvS4_RKT_EUliE_EEviT1_:
	.zero		1400


//--------------------- .nv.constant0._ZN2at6native27unrolled_elementwise_kernelIZZZNS0_14glu_jvp_kernelERNS_18TensorIteratorBaseEENKUlvE_clEvENKUlvE_clEvEUlddddE_St5arrayIPcLm5EELi4E23TrivialOffsetCalculatorILi4EjESA_ILi1EjENS0_6memory12LoadWithCastILi4EEENSD_13StoreWithCastILi1EEEEEviT_T0_T2_T3_T4_T5_ --------------------------
	.section	.nv.constant0._ZN2at6native27unrolled_elementwise_kernelIZZZNS0_14glu_jvp_kernelERNS_18TensorIteratorBaseEENKUlvE_clEvENKUlvE_clEvEUlddddE_St5arrayIPcLm5EELi4E23TrivialOffsetCalculatorILi4EjESA_ILi1EjENS0_6memory12LoadWithCastILi4EEENSD_13StoreWithCastILi1EEEEEviT_T0_T2_T3_T4_T5_,"a",@progbits
	.sectionflags	@""
	.align	4
.nv.constant0._ZN2at6native27unrolled_elementwise_kernelIZZZNS0_14glu_jvp_kernelERNS_18TensorIteratorBaseEENKUlvE_clEvENKUlvE_clEvEUlddddE_St5arrayIPcLm5EELi4E23TrivialOffsetCalculatorILi4EjESA_ILi1EjENS0_6memory12LoadWithCastILi4EEENSD_13StoreWithCastILi1EEEEEviT_T0_T2_T3_T4_T5_:
	.zero		608


//--------------------- .nv.constant0._ZN2at6native18elementwise_kernelILi128ELi2EZNS0_22gpu_kernel_impl_nocastIZZZNS0_14glu_jvp_kernelERNS_18TensorIteratorBaseEENKUlvE_clEvENKUlvE_clEvEUlddddE_EEvS4_RKT_EUliE_EEviT1_ --------------------------
	.section	.nv.constant0._ZN2at6native18elementwise_kernelILi128ELi2EZNS0_22gpu_kernel_impl_nocastIZZZNS0_14glu_jvp_kernelERNS_18TensorIteratorBaseEENKUlvE_clEvENKUlvE_clEvEUlddddE_EEvS4_RKT_EUliE_EEviT1_,"a",@progbits
	.sectionflags	@""
	.align	4
.nv.constant0._ZN2at6native18elementwise_kernelILi128ELi2EZNS0_22gpu_kernel_impl_nocastIZZZNS0_14glu_jvp_kernelERNS_18TensorIteratorBaseEENKUlvE_clEvENKUlvE_clEvEUlddddE_EEvS4_RKT_EUliE_EEviT1_:
	.zero		1400


//--------------------- .nv.constant0._ZN2at6native27unrolled_elementwise_kernelIZZZNS0_14glu_jvp_kernelERNS_18TensorIteratorBaseEENKUlvE_clEvENKUlvE_clEvEUlddddE_St5arrayIPcLm5EELi4E23TrivialOffsetCalculatorILi4EjESA_ILi1EjENS0_6memory15LoadWithoutCastENSD_16StoreWithoutCastEEEviT_T0_T2_T3_T4_T5_ --------------------------
	.section	.nv.constant0._ZN2at6native27unrolled_elementwise_kernelIZZZNS0_14glu_jvp_kernelERNS_18TensorIteratorBaseEENKUlvE_clEvENKUlvE_clEvEUlddddE_St5arrayIPcLm5EELi4E23TrivialOffsetCalculatorILi4EjESA_ILi1EjENS0_6memory15LoadWithoutCastENSD_16StoreWithoutCastEEEviT_T0_T2_T3_T4_T5_,"a",@progbits
	.sectionflags	@""
	.align	4
.nv.constant0._ZN2at6native27unrolled_elementwise_kernelIZZZNS0_14glu_jvp_kernelERNS_18TensorIteratorBaseEENKUlvE_clEvENKUlvE_clEvEUlddddE_St5arrayIPcLm5EELi4E23TrivialOffsetCalculatorILi4EjESA_ILi1EjENS0_6memory15LoadWithoutCastENSD_16StoreWithoutCastEEEviT_T0_T2_T3_T4_T5_:
	.zero		580


//--------------------- .nv.constant0._ZN2at6native29vectorized_elementwise_kernelILi2EZZZNS0_14glu_jvp_kernelERNS_18TensorIteratorBaseEENKUlvE_clEvENKUlvE_clEvEUlddddE_St5arrayIPcLm5EEEEviT0_T1_ --------------------------
	.section	.nv.constant0._ZN2at6native29vectorized_elementwise_kernelILi2EZZZNS0_14glu_jvp_kernelERNS_18TensorIteratorBaseEENKUlvE_clEvENKUlvE_clEvEUlddddE_St5arrayIPcLm5EEEEviT0_T1_,"a",@progbits
	.sectionflags	@""
	.align	4
.nv.constant0._ZN2at6native29vectorized_elementwise_kernelILi2EZZZNS0_14glu_jvp_kernelERNS_18TensorIteratorBaseEENKUlvE_clEvENKUlvE_clEvEUlddddE_St5arrayIPcLm5EEEEviT0_T1_:
	.zero		576


//--------------------- .nv.constant0._ZN2at6native29vectorized_elementwise_kernelILi4EZZZNS0_14glu_jvp_kernelERNS_18TensorIteratorBaseEENKUlvE_clEvENKUlvE_clEvEUlddddE_St5arrayIPcLm5EEEEviT0_T1_ --------------------------
	.section	.nv.constant0._ZN2at6native29vectorized_elementwise_kernelILi4EZZZNS0_14glu_jvp_kernelERNS_18TensorIteratorBaseEENKUlvE_clEvENKUlvE_clEvEUlddddE_St5arrayIPcLm5EEEEviT0_T1_,"a",@progbits
	.sectionflags	@""
	.align	4
.nv.constant0._ZN2at6native29vectorized_elementwise_kernelILi4EZZZNS0_14glu_jvp_kernelERNS_18TensorIteratorBaseEENKUlvE_clEvENKUlvE_clEvEUlddddE_St5arrayIPcLm5EEEEviT0_T1_:
	.zero		576


//--------------------- .nv.constant0._ZN2at6native29vectorized_elementwise_kernelILi8EZZZNS0_14glu_jvp_kernelERNS_18TensorIteratorBaseEENKUlvE_clEvENKUlvE_clEvEUlddddE_St5arrayIPcLm5EEEEviT0_T1_ --------------------------
	.section	.nv.constant0._ZN2at6native29vectorized_elementwise_kernelILi8EZZZNS0_14glu_jvp_kernelERNS_18TensorIteratorBaseEENKUlvE_clEvENKUlvE_clEvEUlddddE_St5arrayIPcLm5EEEEviT0_T1_,"a",@progbits
	.sectionflags	@""
	.align	4
.nv.constant0._ZN2at6native29vectorized_elementwise_kernelILi8EZZZNS0_14glu_jvp_kernelERNS_18TensorIteratorBaseEENKUlvE_clEvENKUlvE_clEvEUlddddE_St5arrayIPcLm5EEEEviT0_T1_:
	.zero		576


//--------------------- .nv.constant0._ZN2at6native18elementwise_kernelILi128ELi4EZNS0_15gpu_kernel_implIZZZNS0_10glu_kernelERNS_18TensorIteratorBaseEENKUlvE_clEvENKUlvE2_clEvEUlN3c108BFloat16ES8_E_EEvS4_RKT_EUliE_EEviT1_ --------------------------
	.section	.nv.constant0._ZN2at6native18elementwise_kernelILi128ELi4EZNS0_15gpu_kernel_implIZZZNS0_10glu_kernelERNS_18TensorIteratorBaseEENKUlvE_clEvENKUlvE2_clEvEUlN3c108BFloat16ES8_E_EEvS4_RKT_EUliE_EEviT1_,"a",@progbits
	.sectionflags	@""
	.align	4
.nv.constant0._ZN2at6native18elementwise_kernelILi128ELi4EZNS0_15gpu_kernel_implIZZZNS0_10glu_kernelERNS_18TensorIteratorBaseEENKUlvE_clEvENKUlvE2_clEvEUlN3c108BFloat16ES8_E_EEvS4_RKT_EUliE_EEviT1_:
	.zero		1184


//--------------------- .nv.constant0._ZN2at6native27unrolled_elementwise_kernelIZZZNS0_10glu_kernelERNS_18TensorIteratorBaseEENKUlvE_clEvENKUlvE2_clEvEUlN3c108BFloat16ES7_E_St5arrayIPcLm3EELi4E23TrivialOffsetCalculatorILi2EjESC_ILi1EjENS0_6memory12LoadWithCastILi2EEENSF_13StoreWithCastILi1EEEEEviT_T0_T2_T3_T4_T5_ --------------------------
	.section	.nv.constant0._ZN2at6native27unrolled_elementwise_kernelIZZZNS0_10glu_kernelERNS_18TensorIteratorBaseEENKUlvE_clEvENKUlvE2_clEvEUlN3c108BFloat16ES7_E_St5arrayIPcLm3EELi4E23TrivialOffsetCalculatorILi2EjESC_ILi1EjENS0_6memory12LoadWithCastILi2EEENSF_13StoreWithCastILi1EEEEEviT_T0_T2_T3_T4_T5_,"a",@progbits
	.sectionflags	@""
	.align	4
.nv.constant0._ZN2at6native27unrolled_elementwise_kernelIZZZNS0_10glu_kernelERNS_18TensorIteratorBaseEENKUlvE_clEvENKUlvE2_clEvEUlN3c108BFloat16ES7_E_St5arrayIPcLm3EELi4E23TrivialOffsetCalculatorILi2EjESC_ILi1EjENS0_6memory12LoadWithCastILi2EEENSF_13StoreWithCastILi1EEEEEviT_T0_T2_T3_T4_T5_:
	.zero		584


//--------------------- .nv.constant0._ZN2at6native18elementwise_kernelILi128ELi4EZNS0_22gpu_kernel_impl_nocastIZZZNS0_10glu_kernelERNS_18TensorIteratorBaseEENKUlvE_clEvENKUlvE2_clEvEUlN3c108BFloat16ES8_E_EEvS4_RKT_EUliE_EEviT1_ --------------------------
	.section	.nv.constant0._ZN2at6native18elementwise_kernelILi128ELi4EZNS0_22gpu_kernel_impl_nocastIZZZNS0_10glu_kernelERNS_18TensorIteratorBaseEENKUlvE_clEvENKUlvE2_clEvEUlN3c108BFloat16ES8_E_EEvS4_RKT_EUliE_EEviT1_,"a",@progbits
	.sectionflags	@""
	.align	4
.nv.constant0._ZN2at6native18elementwise_kernelILi128ELi4EZNS0_22gpu_kernel_impl_nocastIZZZNS0_10glu_kernelERNS_18TensorIteratorBaseEENKUlvE_clEvENKUlvE2_clEvEUlN3c108BFloat16ES8_E_EEvS4_RKT_EUliE_EEviT1_:
	.zero		1184


//--------------------- .nv.constant0._ZN2at6native27unrolled_elementwise_kernelIZZZNS0_10glu_kernelERNS_18TensorIteratorBaseEENKUlvE_clEvENKUlvE2_clEvEUlN3c108BFloat16ES7_E_St5arrayIPcLm3EELi4E23TrivialOffsetCalculatorILi2EjESC_ILi1EjENS0_6memory15LoadWithoutCastENSF_16StoreWithoutCastEEEviT_T0_T2_T3_T4_T5_ --------------------------
	.section	.nv.constant0._ZN2at6native27unrolled_elementwise_kernelIZZZNS0_10glu_kernelERNS_18TensorIteratorBaseEENKUlvE_clEvENKUlvE2_clEvEUlN3c108BFloat16ES7_E_St5arrayIPcLm3EELi4E23TrivialOffsetCalculatorILi2EjESC_ILi1EjENS0_6memory15LoadWithoutCastENSF_16StoreWithoutCastEEEviT_T0_T2_T3_T4_T5_,"a",@progbits
	.sectionflags	@""
	.align	4
.nv.constant0._ZN2at6native27unrolled_elementwise_kernelIZZZNS0_10glu_kernelERNS_18TensorIteratorBaseEENKUlvE_clEvENKUlvE2_clEvEUlN3c108BFloat16ES7_E_St5arrayIPcLm3EELi4E23TrivialOffsetCalculatorILi2EjESC_ILi1EjENS0_6memory15LoadWithoutCastENSF_16StoreWithoutCastEEEviT_T0_T2_T3_T4_T5_:
	.zero		564


//--------------------- .nv.constant0._ZN2at6native29vectorized_elementwise_kernelILi2EZZZNS0_10glu_kernelERNS_18TensorIteratorBaseEENKUlvE_clEvENKUlvE2_clEvEUlN3c108BFloat16ES7_E_St5arrayIPcLm3EEEEviT0_T1_ --------------------------
	.section	.nv.constant0._ZN2at6native29vectorized_elementwise_kernelILi2EZZZNS0_10glu_kernelERNS_18TensorIteratorBaseEENKUlvE_clEvENKUlvE2_clEvEUlN3c108BFloat16ES7_E_St5arrayIPcLm3EEEEviT0_T1_,"a",@progbits
	.sectionflags	@""
	.align	4
.nv.constant0._ZN2at6native29vectorized_elementwise_kernelILi2EZZZNS0_10glu_kernelERNS_18TensorIteratorBaseEENKUlvE_clEvENKUlvE2_clEvEUlN3c108BFloat16ES7_E_St5arrayIPcLm3EEEEviT0_T1_:
	.zero		560


//--------------------- .nv.constant0._ZN2at6native29vectorized_elementwise_kernelILi4EZZZNS0_10glu_kernelERNS_18TensorIteratorBaseEENKUlvE_clEvENKUlvE2_clEvEUlN3c108BFloat16ES7_E_St5arrayIPcLm3EEEEviT0_T1_ --------------------------
	.section	.nv.constant0._ZN2at6native29vectorized_elementwise_kernelILi4EZZZNS0_10glu_kernelERNS_18TensorIteratorBaseEENKUlvE_clEvENKUlvE2_clEvEUlN3c108BFloat16ES7_E_St5arrayIPcLm3EEEEviT0_T1_,"a",@progbits
	.sectionflags	@""
	.align	4
.nv.constant0._ZN2at6native29vectorized_elementwise_kernelILi4EZZZNS0_10glu_kernelERNS_18TensorIteratorBaseEENKUlvE_clEvENKUlvE2_clEvEUlN3c108BFloat16ES7_E_St5arrayIPcLm3EEEEviT0_T1_:
	.zero		560


//--------------------- .nv.constant0._ZN2at6native29vectorized_elementwise_kernelILi8EZZZNS0_10glu_kernelERNS_18TensorIteratorBaseEENKUlvE_clEvENKUlvE2_clEvEUlN3c108BFloat16ES7_E_St5arrayIPcLm3EEEEviT0_T1_ --------------------------
	.section	.nv.constant0._ZN2at6native29vectorized_elementwise_kernelILi8EZZZNS0_10glu_kernelERNS_18TensorIteratorBaseEENKUlvE_clEvENKUlvE2_clEvEUlN3c108BFloat16ES7_E_St5arrayIPcLm3EEEEviT0_T1_,"a",@progbits
	.sectionflags	@""
	.align	4
.nv.constant0._ZN2at6native29vectorized_elementwise_kernelILi8EZZZNS0_10glu_kernelERNS_18TensorIteratorBaseEENKUlvE_clEvENKUlvE2_clEvEUlN3c108BFloat16ES7_E_St5arrayIPcLm3EEEEviT0_T1_:
	.zero		560


//--------------------- .nv.constant0._ZN2at6native18elementwise_kernelILi128ELi4EZNS0_15gpu_kernel_implIZZZNS0_10glu_kernelERNS_18TensorIteratorBaseEENKUlvE_clEvENKUlvE1_clEvEUlN3c104HalfES8_E_EEvS4_RKT_EUliE_EEviT1_ --------------------------
	.section	.nv.constant0._ZN2at6native18elementwise_kernelILi128ELi4EZNS0_15gpu_kernel_implIZZZNS0_10glu_kernelERNS_18TensorIteratorBaseEENKUlvE_clEvENKUlvE1_clEvEUlN3c104HalfES8_E_EEvS4_RKT_EUliE_EEviT1_,"a",@progbits
	.sectionflags	@""
	.align	4
.nv.constant0._ZN2at6native18elementwise_kernelILi128ELi4EZNS0_15gpu_kernel_implIZZZNS0_10glu_kernelERNS_18TensorIteratorBaseEENKUlvE_clEvENKUlvE1_clEvEUlN3c104HalfES8_E_EEvS4_RKT_EUliE_EEviT1_:
	.zero		1184


//--------------------- .nv.constant0._ZN2at6native27unrolled_elementwise_kernelIZZZNS0_10glu_kernelERNS_18TensorIteratorBaseEENKUlvE_clEvENKUlvE1_clEvEUlN3c104HalfES7_E_St5arrayIPcLm3EELi4E23TrivialOffsetCalculatorILi2EjESC_ILi1EjENS0_6memory12LoadWithCastILi2EEENSF_13StoreWithCastILi1EEEEEviT_T0_T2_T3_T4_T5_ --------------------------
	.section	.nv.constant0._ZN2at6native27unrolled_elementwise_kernelIZZZNS0_10glu_kernelERNS_18TensorIteratorBaseEENKUlvE_clEvENKUlvE1_clEvEUlN3c104HalfES7_E_St5arrayIPcLm3EELi4E23TrivialOffsetCalculatorILi2EjESC_ILi1EjENS0_6memory12LoadWithCastILi2EEENSF_13StoreWithCastILi1EEEEEviT_T0_T2_T3_T4_T5_,"a",@progbits
	.sectionflags	@""
	.align	4
.nv.constant0._ZN2at6native27unrolled_elementwise_kernelIZZZNS0_10glu_kernelERNS_18TensorIteratorBaseEENKUlvE_clEvENKUlvE1_clEvEUlN3c104HalfES7_E_St5arrayIPcLm3EELi4E23TrivialOffsetCalculatorILi2EjESC_ILi1EjENS0_6memory12LoadWithCastILi2EEENSF_13StoreWithCastILi1EEEEEviT_T0_T2_T3_T4_T5_:
	.zero		584


//--------------------- .nv.constant0._ZN2at6native18elementwise_kernelILi128ELi4EZNS0_22gpu_kernel_impl_nocastIZZZNS0_10glu_kernelERNS_18TensorIteratorBaseEENKUlvE_clEvENKUlvE1_clEvEUlN3c104HalfES8_E_EEvS4_RKT_EUliE_EEviT1_ --------------------------
	.section	.nv.constant0._ZN2at6native18elementwise_kernelILi128ELi4EZNS0_22gpu_kernel_impl_nocastIZZZNS0_10glu_kernelERNS_18TensorIteratorBaseEENKUlvE_clEvENKUlvE1_clEvEUlN3c104HalfES8_E_EEvS4_RKT_EUliE_EEviT1_,"a",@progbits
	.sectionflags	@""
	.align	4
.nv.constant0._ZN2at6native18elementwise_kernelILi128ELi4EZNS0_22gpu_kernel_impl_nocastIZZZNS0_10glu_kernelERNS_18TensorIteratorBaseEENKUlvE_clEvENKUlvE1_clEvEUlN3c104HalfES8_E_EEvS4_RKT_EUliE_EEviT1_:
	.zero		1184


//--------------------- .nv.constant0._ZN2at6native27unrolled_elementwise_kernelIZZZNS0_10glu_kernelERNS_18TensorIteratorBaseEENKUlvE_clEvENKUlvE1_clEvEUlN3c104HalfES7_E_St5arrayIPcLm3EELi4E23TrivialOffsetCalculatorILi2EjESC_ILi1EjENS0_6memory15LoadWithoutCastENSF_16StoreWithoutCastEEEviT_T0_T2_T3_T4_T5_ --------------------------
	.section	.nv.constant0._ZN2at6native27unrolled_elementwise_kernelIZZZNS0_10glu_kernelERNS_18TensorIteratorBaseEENKUlvE_clEvENKUlvE1_clEvEUlN3c104HalfES7_E_St5arrayIPcLm3EELi4E23TrivialOffsetCalculatorILi2EjESC_ILi1EjENS0_6memory15LoadWithoutCastENSF_16StoreWithoutCastEEEviT_T0_T2_T3_T4_T5_,"a",@progbits
	.sectionflags	@""
	.align	4
.nv.constant0._ZN2at6native27unrolled_elementwise_kernelIZZZNS0_10glu_kernelERNS_18TensorIteratorBaseEENKUlvE_clEvENKUlvE1_clEvEUlN3c104HalfES7_E_St5arrayIPcLm3EELi4E23TrivialOffsetCalculatorILi2EjESC_ILi1EjENS0_6memory15LoadWithoutCastENSF_16StoreWithoutCastEEEviT_T0_T2_T3_T4_T5_:
	.zero		564


//--------------------- .nv.constant0._ZN2at6native29vectorized_elementwise_kernelILi2EZZZNS0_10glu_kernelERNS_18TensorIteratorBaseEENKUlvE_clEvENKUlvE1_clEvEUlN3c104HalfES7_E_St5arrayIPcLm3EEEEviT0_T1_ --------------------------
	.section	.nv.constant0._ZN2at6native29vectorized_elementwise_kernelILi2EZZZNS0_10glu_kernelERNS_18TensorIteratorBaseEENKUlvE_clEvENKUlvE1_clEvEUlN3c104HalfES7_E_St5arrayIPcLm3EEEEviT0_T1_,"a",@progbits
	.sectionflags	@""
	.align	4
.nv.constant0._ZN2at6native29vectorized_elementwise_kernelILi2EZZZNS0_10glu_kernelERNS_18TensorIteratorBaseEENKUlvE_clEvENKUlvE1_clEvEUlN3c104HalfES7_E_St5arrayIPcLm3EEEEviT0_T1_:
	.zero		560


//--------------------- .nv.constant0._ZN2at6native29vectorized_elementwise_kernelILi4EZZZNS0_10glu_kernelERNS_18TensorIteratorBaseEENKUlvE_clEvENKUlvE1_clEvEUlN3c104HalfES7_E_St5arrayIPcLm3EEEEviT0_T1_ --------------------------
	.section	.nv.constant0._ZN2at6native29vectorized_elementwise_kernelILi4EZZZNS0_10glu_kernelERNS_18TensorIteratorBaseEENKUlvE_clEvENKUlvE1_clEvEUlN3c104HalfES7_E_St5arrayIPcLm3EEEEviT0_T1_,"a",@progbits
	.sectionflags	@""
	.align	4
.nv.constant0._ZN2at6native29vectorized_elementwise_kernelILi4EZZZNS0_10glu_kernelERNS_18TensorIteratorBaseEENKUlvE_clEvENKUlvE1_clEvEUlN3c104HalfES7_E_St5arrayIPcLm3EEEEviT0_T1_:
	.zero		560


//--------------------- .nv.constant0._ZN2at6native29vectorized_elementwise_kernelILi8EZZZNS0_10glu_kernelERNS_18TensorIteratorBaseEENKUlvE_clEvENKUlvE1_clEvEUlN3c104HalfES7_E_St5arrayIPcLm3EEEEviT0_T1_ --------------------------
	.section	.nv.constant0._ZN2at6native29vectorized_elementwise_kernelILi8EZZZNS0_10glu_kernelERNS_18TensorIteratorBaseEENKUlvE_clEvENKUlvE1_clEvEUlN3c104HalfES7_E_St5arrayIPcLm3EEEEviT0_T1_,"a",@progbits
	.sectionflags	@""
	.align	4
.nv.constant0._ZN2at6native29vectorized_elementwise_kernelILi8EZZZNS0_10glu_kernelERNS_18TensorIteratorBaseEENKUlvE_clEvENKUlvE1_clEvEUlN3c104HalfES7_E_St5arrayIPcLm3EEEEviT0_T1_:
	.zero		560


//--------------------- .nv.constant0._ZN2at6native18elementwise_kernelILi128ELi4EZNS0_15gpu_kernel_implIZZZNS0_10glu_kernelERNS_18TensorIteratorBaseEENKUlvE_clEvENKUlvE0_clEvEUlffE_EEvS4_RKT_EUliE_EEviT1_ --------------------------
	.section	.nv.constant0._ZN2at6native18elementwise_kernelILi128ELi4EZNS0_15gpu_kernel_implIZZZNS0_10glu_kernelERNS_18TensorIteratorBaseEENKUlvE_clEvENKUlvE0_clEvEUlffE_EEvS4_RKT_EUliE_EEviT1_,"a",@progbits
	.sectionflags	@""
	.align	4
.nv.constant0._ZN2at6native18elementwise_kernelILi128ELi4EZNS0_15gpu_kernel_implIZZZNS0_10glu_kernelERNS_18TensorIteratorBaseEENKUlvE_clEvENKUlvE0_clEvEUlffE_EEvS4_RKT_EUliE_EEviT1_:
	.zero		1184


//--------------------- .nv.constant0._ZN2at6native27unrolled_elementwise_kernelIZZZNS0_10glu_kernelERNS_18TensorIteratorBaseEENKUlvE_clEvENKUlvE0_clEvEUlffE_St5arrayIPcLm3EELi4E23TrivialOffsetCalculatorILi2EjESA_ILi1EjENS0_6memory12LoadWithCastILi2EEENSD_13StoreWithCastILi1EEEEEviT_T0_T2_T3_T4_T5_ --------------------------
	.section	.nv.constant0._ZN2at6native27unrolled_elementwise_kernelIZZZNS0_10glu_kernelERNS_18TensorIteratorBaseEENKUlvE_clEvENKUlvE0_clEvEUlffE_St5arrayIPcLm3EELi4E23TrivialOffsetCalculatorILi2EjESA_ILi1EjENS0_6memory12LoadWithCastILi2EEENSD_13StoreWithCastILi1EEEEEviT_T0_T2_T3_T4_T5_,"a",@progbits
	.sectionflags	@""
	.align	4
.nv.constant0._ZN2at6native27unrolled_elementwise_kernelIZZZNS0_10glu_kernelERNS_18TensorIteratorBaseEENKUlvE_clEvENKUlvE0_clEvEUlffE_St5arrayIPcLm3EELi4E23TrivialOffsetCalculatorILi2EjESA_ILi1EjENS0_6memory12LoadWithCastILi2EEENSD_13StoreWithCastILi1EEEEEviT_T0_T2_T3_T4_T5_:
	.zero		584


//--------------------- .nv.constant0._ZN2at6native18elementwise_kernelILi128ELi2EZNS0_22gpu_kernel_impl_nocastIZZZNS0_10glu_kernelERNS_18TensorIteratorBaseEENKUlvE_clEvENKUlvE0_clEvEUlffE_EEvS4_RKT_EUliE_EEviT1_ --------------------------
	.section	.nv.constant0._ZN2at6native18elementwise_kernelILi128ELi2EZNS0_22gpu_kernel_impl_nocastIZZZNS0_10glu_kernelERNS_18TensorIteratorBaseEENKUlvE_clEvENKUlvE0_clEvEUlffE_EEvS4_RKT_EUliE_EEviT1_,"a",@progbits
	.sectionflags	@""
	.align	4
.nv.constant0._ZN2at6native18elementwise_kernelILi128ELi2EZNS0_22gpu_kernel_impl_nocastIZZZNS0_10glu_kernelERNS_18TensorIteratorBaseEENKUlvE_clEvENKUlvE0_clEvEUlffE_EEvS4_RKT_EUliE_EEviT1_:
	.zero		1184


//--------------------- .nv.constant0._ZN2at6native27unrolled_elementwise_kernelIZZZNS0_10glu_kernelERNS_18TensorIteratorBaseEENKUlvE_clEvENKUlvE0_clEvEUlffE_St5arrayIPcLm3EELi4E23TrivialOffsetCalculatorILi2EjESA_ILi1EjENS0_6memory15LoadWithoutCastENSD_16StoreWithoutCastEEEviT_T0_T2_T3_T4_T5_ --------------------------
	.section	.nv.constant0._ZN2at6native27unrolled_elementwise_kernelIZZZNS0_10glu_kernelERNS_18TensorIteratorBaseEENKUlvE_clEvENKUlvE0_clEvEUlffE_St5arrayIPcLm3EELi4E23TrivialOffsetCalculatorILi2EjESA_ILi1EjENS0_6memory15LoadWithoutCastENSD_16StoreWithoutCastEEEviT_T0_T2_T3_T4_T5_,"a",@progbits
	.sectionflags	@""
	.align	4
.nv.constant0._ZN2at6native27unrolled_elementwise_kernelIZZZNS0_10glu_kernelERNS_18TensorIteratorBaseEENKUlvE_clEvENKUlvE0_clEvEUlffE_St5arrayIPcLm3EELi4E23TrivialOffsetCalculatorILi2EjESA_ILi1EjENS0_6memory15LoadWithoutCastENSD_16StoreWithoutCastEEEviT_T0_T2_T3_T4_T5_:
	.zero		564


//--------------------- .nv.constant0._ZN2at6native29vectorized_elementwise_kernelILi2EZZZNS0_10glu_kernelERNS_18TensorIteratorBaseEENKUlvE_clEvENKUlvE0_clEvEUlffE_St5arrayIPcLm3EEEEviT0_T1_ --------------------------
	.section	.nv.constant0._ZN2at6native29vectorized_elementwise_kernelILi2EZZZNS0_10glu_kernelERNS_18TensorIteratorBaseEENKUlvE_clEvENKUlvE0_clEvEUlffE_St5arrayIPcLm3EEEEviT0_T1_,"a",@progbits
	.sectionflags	@""
	.align	4
.nv.constant0._ZN2at6native29vectorized_elementwise_kernelILi2EZZZNS0_10glu_kernelERNS_18TensorIteratorBaseEENKUlvE_clEvENKUlvE0_clEvEUlffE_St5arrayIPcLm3EEEEviT0_T1_:
	.zero		560


//--------------------- .nv.constant0._ZN2at6native29vectorized_elementwise_kernelILi4EZZZNS0_10glu_kernelERNS_18TensorIteratorBaseEENKUlvE_clEvENKUlvE0_clEvEUlffE_St5arrayIPcLm3EEEEviT0_T1_ --------------------------
	.section	.nv.constant0._ZN2at6native29vectorized_elementwise_kernelILi4EZZZNS0_10glu_kernelERNS_18TensorIteratorBaseEENKUlvE_clEvENKUlvE0_clEvEUlffE_St5arrayIPcLm3EEEEviT0_T1_,"a",@progbits
	.sectionflags	@""
	.align	4
.nv.constant0._ZN2at6native29vectorized_elementwise_kernelILi4EZZZNS0_10glu_kernelERNS_18TensorIteratorBaseEENKUlvE_clEvENKUlvE0_clEvEUlffE_St5arrayIPcLm3EEEEviT0_T1_:
	.zero		560


//--------------------- .nv.constant0._ZN2at6native29vectorized_elementwise_kernelILi8EZZZNS0_10glu_kernelERNS_18TensorIteratorBaseEENKUlvE_clEvENKUlvE0_clEvEUlffE_St5arrayIPcLm3EEEEviT0_T1_ --------------------------
	.section	.nv.constant0._ZN2at6native29vectorized_elementwise_kernelILi8EZZZNS0_10glu_kernelERNS_18TensorIteratorBaseEENKUlvE_clEvENKUlvE0_clEvEUlffE_St5arrayIPcLm3EEEEviT0_T1_,"a",@progbits
	.sectionflags	@""
	.align	4
.nv.constant0._ZN2at6native29vectorized_elementwise_kernelILi8EZZZNS0_10glu_kernelERNS_18TensorIteratorBaseEENKUlvE_clEvENKUlvE0_clEvEUlffE_St5arrayIPcLm3EEEEviT0_T1_:
	.zero		560


//--------------------- .nv.constant0._ZN2at6native18elementwise_kernelILi128ELi4EZNS0_15gpu_kernel_implIZZZNS0_10glu_kernelERNS_18TensorIteratorBaseEENKUlvE_clEvENKUlvE_clEvEUlddE_EEvS4_RKT_EUliE_EEviT1_ --------------------------
	.section	.nv.constant0._ZN2at6native18elementwise_kernelILi128ELi4EZNS0_15gpu_kernel_implIZZZNS0_10glu_kernelERNS_18TensorIteratorBaseEENKUlvE_clEvENKUlvE_clEvEUlddE_EEvS4_RKT_EUliE_EEviT1_,"a",@progbits
	.sectionflags	@""
	.align	4
.nv.constant0._ZN2at6native18elementwise_kernelILi128ELi4EZNS0_15gpu_kernel_implIZZZNS0_10glu_kernelERNS_18TensorIteratorBaseEENKUlvE_clEvENKUlvE_clEvEUlddE_EEvS4_RKT_EUliE_EEviT1_:
	.zero		1184


//--------------------- .nv.constant0._ZN2at6native27unrolled_elementwise_kernelIZZZNS0_10glu_kernelERNS_18TensorIteratorBaseEENKUlvE_clEvENKUlvE_clEvEUlddE_St5arrayIPcLm3EELi4E23TrivialOffsetCalculatorILi2EjESA_ILi1EjENS0_6memory12LoadWithCastILi2EEENSD_13StoreWithCastILi1EEEEEviT_T0_T2_T3_T4_T5_ --------------------------
	.section	.nv.constant0._ZN2at6native27unrolled_elementwise_kernelIZZZNS0_10glu_kernelERNS_18TensorIteratorBaseEENKUlvE_clEvENKUlvE_clEvEUlddE_St5arrayIPcLm3EELi4E23TrivialOffsetCalculatorILi2EjESA_ILi1EjENS0_6memory12LoadWithCastILi2EEENSD_13StoreWithCastILi1EEEEEviT_T0_T2_T3_T4_T5_,"a",@progbits
	.sectionflags	@""
	.align	4
.nv.constant0._ZN2at6native27unrolled_elementwise_kernelIZZZNS0_10glu_kernelERNS_18TensorIteratorBaseEENKUlvE_clEvENKUlvE_clEvEUlddE_St5arrayIPcLm3EELi4E23TrivialOffsetCalculatorILi2EjESA_ILi1EjENS0_6memory12LoadWithCastILi2EEENSD_13StoreWithCastILi1EEEEEviT_T0_T2_T3_T4_T5_:
	.zero		584


//--------------------- .nv.constant0._ZN2at6native18elementwise_kernelILi128ELi2EZNS0_22gpu_kernel_impl_nocastIZZZNS0_10glu_kernelERNS_18TensorIteratorBaseEENKUlvE_clEvENKUlvE_clEvEUlddE_EEvS4_RKT_EUliE_EEviT1_ --------------------------
	.section	.nv.constant0._ZN2at6native18elementwise_kernelILi128ELi2EZNS0_22gpu_kernel_impl_nocastIZZZNS0_10glu_kernelERNS_18TensorIteratorBaseEENKUlvE_clEvENKUlvE_clEvEUlddE_EEvS4_RKT_EUliE_EEviT1_,"a",@progbits
	.sectionflags	@""
	.align	4
.nv.constant0._ZN2at6native18elementwise_kernelILi128ELi2EZNS0_22gpu_kernel_impl_nocastIZZZNS0_10glu_kernelERNS_18TensorIteratorBaseEENKUlvE_clEvENKUlvE_clEvEUlddE_EEvS4_RKT_EUliE_EEviT1_:
	.zero		1184


//--------------------- .nv.constant0._ZN2at6native27unrolled_elementwise_kernelIZZZNS0_10glu_kernelERNS_18TensorIteratorBaseEENKUlvE_clEvENKUlvE_clEvEUlddE_St5arrayIPcLm3EELi4E23TrivialOffsetCalculatorILi2EjESA_ILi1EjENS0_6memory15LoadWithoutCastENSD_16StoreWithoutCastEEEviT_T0_T2_T3_T4_T5_ --------------------------
	.section	.nv.constant0._ZN2at6native27unrolled_elementwise_kernelIZZZNS0_10glu_kernelERNS_18TensorIteratorBaseEENKUlvE_clEvENKUlvE_clEvEUlddE_St5arrayIPcLm3EELi4E23TrivialOffsetCalculatorILi2EjESA_ILi1EjENS0_6memory15LoadWithoutCastENSD_16StoreWithoutCastEEEviT_T0_T2_T3_T4_T5_,"a",@progbits
	.sectionflags	@""
	.align	4
.nv.constant0._ZN2at6native27unrolled_elementwise_kernelIZZZNS0_10glu_kernelERNS_18TensorIteratorBaseEENKUlvE_clEvENKUlvE_clEvEUlddE_St5arrayIPcLm3EELi4E23TrivialOffsetCalculatorILi2EjESA_ILi1EjENS0_6memory15LoadWithoutCastENSD_16StoreWithoutCastEEEviT_T0_T2_T3_T4_T5_:
	.zero		564


//--------------------- .nv.constant0._ZN2at6native29vectorized_elementwise_kernelILi2EZZZNS0_10glu_kernelERNS_18TensorIteratorBaseEENKUlvE_clEvENKUlvE_clEvEUlddE_St5arrayIPcLm3EEEEviT0_T1_ --------------------------
	.section	.nv.constant0._ZN2at6native29vectorized_elementwise_kernelILi2EZZZNS0_10glu_kernelERNS_18TensorIteratorBaseEENKUlvE_clEvENKUlvE_clEvEUlddE_St5arrayIPcLm3EEEEviT0_T1_,"a",@progbits
	.sectionflags	@""
	.align	4
.nv.constant0._ZN2at6native29vectorized_elementwise_kernelILi2EZZZNS0_10glu_kernelERNS_18TensorIteratorBaseEENKUlvE_clEvENKUlvE_clEvEUlddE_St5arrayIPcLm3EEEEviT0_T1_:
	.zero		560


//--------------------- .nv.constant0._ZN2at6native29vectorized_elementwise_kernelILi4EZZZNS0_10glu_kernelERNS_18TensorIteratorBaseEENKUlvE_clEvENKUlvE_clEvEUlddE_St5arrayIPcLm3EEEEviT0_T1_ --------------------------
	.section	.nv.constant0._ZN2at6native29vectorized_elementwise_kernelILi4EZZZNS0_10glu_kernelERNS_18TensorIteratorBaseEENKUlvE_clEvENKUlvE_clEvEUlddE_St5arrayIPcLm3EEEEviT0_T1_,"a",@progbits
	.sectionflags	@""
	.align	4
.nv.constant0._ZN2at6native29vectorized_elementwise_kernelILi4EZZZNS0_10glu_kernelERNS_18TensorIteratorBaseEENKUlvE_clEvENKUlvE_clEvEUlddE_St5arrayIPcLm3EEEEviT0_T1_:
	.zero		560


//--------------------- .nv.constant0._ZN2at6native29vectorized_elementwise_kernelILi8EZZZNS0_10glu_kernelERNS_18TensorIteratorBaseEENKUlvE_clEvENKUlvE_clEvEUlddE_St5arrayIPcLm3EEEEviT0_T1_ --------------------------
	.section	.nv.constant0._ZN2at6native29vectorized_elementwise_kernelILi8EZZZNS0_10glu_kernelERNS_18TensorIteratorBaseEENKUlvE_clEvENKUlvE_clEvEUlddE_St5arrayIPcLm3EEEEviT0_T1_,"a",@progbits
	.sectionflags	@""
	.align	4
.nv.constant0._ZN2at6native29vectorized_elementwise_kernelILi8EZZZNS0_10glu_kernelERNS_18TensorIteratorBaseEENKUlvE_clEvENKUlvE_clEvEUlddE_St5arrayIPcLm3EEEEviT0_T1_:
	.zero		560


//--------------------- .nv.constant0._ZN2at6native19glu_backward_kernelIN3c108BFloat16E16OffsetCalculatorILi3EjLb0EEEEviPT_PKS6_S9_T0_ll --------------------------
	.section	.nv.constant0._ZN2at6native19glu_backward_kernelIN3c108BFloat16E16OffsetCalculatorILi3EjLb0EEEEviPT_PKS6_S9_T0_ll,"a",@progbits
	.sectionflags	@""
	.align	4
.nv.constant0._ZN2at6native19glu_backward_kernelIN3c108BFloat16E16OffsetCalculatorILi3EjLb0EEEEviPT_PKS6_S9_T0_ll:
	.zero		1184


//--------------------- .nv.constant0._ZN2at6native19glu_backward_kernelIN3c104HalfE16OffsetCalculatorILi3EjLb0EEEEviPT_PKS6_S9_T0_ll --------------------------
	.section	.nv.constant0._ZN2at6native19glu_backward_kernelIN3c104HalfE16OffsetCalculatorILi3EjLb0EEEEviPT_PKS6_S9_T0_ll,"a",@progbits
	.sectionflags	@""
	.align	4
.nv.constant0._ZN2at6native19glu_backward_kernelIN3c104HalfE16OffsetCalculatorILi3EjLb0EEEEviPT_PKS6_S9_T0_ll:
	.zero		1184


//--------------------- .nv.constant0._ZN2at6native19glu_backward_kernelIf16OffsetCalculatorILi3EjLb0EEEEviPT_PKS4_S7_T0_ll --------------------------
	.section	.nv.constant0._ZN2at6native19glu_backward_kernelIf16OffsetCalculatorILi3EjLb0EEEEviPT_PKS4_S7_T0_ll,"a",@progbits
	.sectionflags	@""
	.align	4
.nv.constant0._ZN2at6native19glu_backward_kernelIf16OffsetCalculatorILi3EjLb0EEEEviPT_PKS4_S7_T0_ll:
	.zero		1184


//--------------------- .nv.constant0._ZN2at6native19glu_backward_kernelId16OffsetCalculatorILi3EjLb0EEEEviPT_PKS4_S7_T0_ll --------------------------
	.section	.nv.constant0._ZN2at6native19glu_backward_kernelId16OffsetCalculatorILi3EjLb0EEEEviPT_PKS4_S7_T0_ll,"a",@progbits
	.sectionflags	@""
	.align	4
.nv.constant0._ZN2at6native19glu_backward_kernelId16OffsetCalculatorILi3EjLb0EEEEviPT_PKS4_S7_T0_ll:
	.zero		1184


//--------------------- SYMBOLS --------------------------

	.type		.nv.reservedSmem.offset0,@object
	.size		.nv.reservedSmem.offset0,0x4
	.type		__assertfail,@function
